//
// Generated by NVIDIA NVVM Compiler
//
// Compiler Build ID: CL-36424714
// Cuda compilation tools, release 13.0, V13.0.88
// Based on NVVM 20.0.0
//

.version 9.0
.target sm_100
.address_size 64

	// .globl	_Z17LookupTableV2GradIfLi128ELi8ELi8EEvPT_PKS0_PKllll
.extern .shared .align 16 .b8 s_ids[];

.visible .entry _Z17LookupTableV2GradIfLi128ELi8ELi8EEvPT_PKS0_PKllll(
	.param .u64 .ptr .align 1 _Z17LookupTableV2GradIfLi128ELi8ELi8EEvPT_PKS0_PKllll_param_0,
	.param .u64 .ptr .align 1 _Z17LookupTableV2GradIfLi128ELi8ELi8EEvPT_PKS0_PKllll_param_1,
	.param .u64 .ptr .align 1 _Z17LookupTableV2GradIfLi128ELi8ELi8EEvPT_PKS0_PKllll_param_2,
	.param .u64 _Z17LookupTableV2GradIfLi128ELi8ELi8EEvPT_PKS0_PKllll_param_3,
	.param .u64 _Z17LookupTableV2GradIfLi128ELi8ELi8EEvPT_PKS0_PKllll_param_4,
	.param .u64 _Z17LookupTableV2GradIfLi128ELi8ELi8EEvPT_PKS0_PKllll_param_5
)
{
	.reg .pred 	%p<13>;
	.reg .b32 	%r<9>;
	.reg .b32 	%f<63>;
	.reg .b64 	%rd<180>;

	ld.param.u64 	%rd32, [_Z17LookupTableV2GradIfLi128ELi8ELi8EEvPT_PKS0_PKllll_param_0];
	ld.param.u64 	%rd33, [_Z17LookupTableV2GradIfLi128ELi8ELi8EEvPT_PKS0_PKllll_param_1];
	ld.param.u64 	%rd30, [_Z17LookupTableV2GradIfLi128ELi8ELi8EEvPT_PKS0_PKllll_param_4];
	cvta.to.global.u64 	%rd1, %rd32;
	cvta.to.global.u64 	%rd2, %rd33;
	mov.u32 	%r4, %ctaid.x;
	mov.u32 	%r5, %tid.y;
	shl.b32 	%r6, %r5, 3;
	add.s32 	%r8, %r6, %r4;
	cvt.s64.s32 	%rd172, %r8;
	setp.le.s64 	%p1, %rd30, %rd172;
	@%p1 bra 	$L__BB0_17;
	ld.param.u64 	%rd170, [_Z17LookupTableV2GradIfLi128ELi8ELi8EEvPT_PKS0_PKllll_param_5];
	mov.u32 	%r7, %tid.x;
	cvt.u64.u32 	%rd4, %r7;
	not.b64 	%rd34, %rd4;
	add.s64 	%rd5, %rd170, %rd34;
	shr.u64 	%rd35, %rd5, 7;
	add.s64 	%rd36, %rd35, 1;
	and.b64  	%rd6, %rd36, 15;
	and.b64  	%rd7, %rd36, 7;
$L__BB0_2:
	ld.param.u64 	%rd171, [_Z17LookupTableV2GradIfLi128ELi8ELi8EEvPT_PKS0_PKllll_param_5];
	ld.param.u64 	%rd169, [_Z17LookupTableV2GradIfLi128ELi8ELi8EEvPT_PKS0_PKllll_param_2];
	setp.le.s64 	%p2, %rd171, %rd4;
	cvta.to.global.u64 	%rd37, %rd169;
	shl.b64 	%rd38, %rd172, 3;
	add.s64 	%rd39, %rd37, %rd38;
	ld.global.u64 	%rd40, [%rd39];
	mul.lo.s64 	%rd9, %rd172, %rd171;
	mul.lo.s64 	%rd10, %rd40, %rd171;
	@%p2 bra 	$L__BB0_16;
	setp.lt.u64 	%p3, %rd5, 1920;
	mov.u64 	%rd177, %rd4;
	@%p3 bra 	$L__BB0_6;
	shr.u64 	%rd41, %rd5, 7;
	add.s64 	%rd42, %rd41, 1;
	and.b64  	%rd175, %rd42, 288230376151711728;
	add.s64 	%rd43, %rd4, %rd9;
	shl.b64 	%rd44, %rd43, 2;
	add.s64 	%rd45, %rd2, %rd44;
	add.s64 	%rd174, %rd45, 4096;
	add.s64 	%rd46, %rd4, %rd10;
	shl.b64 	%rd47, %rd46, 2;
	add.s64 	%rd48, %rd1, %rd47;
	add.s64 	%rd173, %rd48, 4096;
	mov.u64 	%rd177, %rd4;
$L__BB0_5:
	.pragma "nounroll";
	ld.global.f32 	%f1, [%rd174+-4096];
	atom.global.add.f32 	%f2, [%rd173+-4096], %f1;
	ld.global.f32 	%f3, [%rd174+-3584];
	atom.global.add.f32 	%f4, [%rd173+-3584], %f3;
	ld.global.f32 	%f5, [%rd174+-3072];
	atom.global.add.f32 	%f6, [%rd173+-3072], %f5;
	ld.global.f32 	%f7, [%rd174+-2560];
	atom.global.add.f32 	%f8, [%rd173+-2560], %f7;
	ld.global.f32 	%f9, [%rd174+-2048];
	atom.global.add.f32 	%f10, [%rd173+-2048], %f9;
	ld.global.f32 	%f11, [%rd174+-1536];
	atom.global.add.f32 	%f12, [%rd173+-1536], %f11;
	ld.global.f32 	%f13, [%rd174+-1024];
	atom.global.add.f32 	%f14, [%rd173+-1024], %f13;
	ld.global.f32 	%f15, [%rd174+-512];
	atom.global.add.f32 	%f16, [%rd173+-512], %f15;
	ld.global.f32 	%f17, [%rd174];
	atom.global.add.f32 	%f18, [%rd173], %f17;
	ld.global.f32 	%f19, [%rd174+512];
	atom.global.add.f32 	%f20, [%rd173+512], %f19;
	ld.global.f32 	%f21, [%rd174+1024];
	atom.global.add.f32 	%f22, [%rd173+1024], %f21;
	ld.global.f32 	%f23, [%rd174+1536];
	atom.global.add.f32 	%f24, [%rd173+1536], %f23;
	ld.global.f32 	%f25, [%rd174+2048];
	atom.global.add.f32 	%f26, [%rd173+2048], %f25;
	ld.global.f32 	%f27, [%rd174+2560];
	atom.global.add.f32 	%f28, [%rd173+2560], %f27;
	ld.global.f32 	%f29, [%rd174+3072];
	atom.global.add.f32 	%f30, [%rd173+3072], %f29;
	ld.global.f32 	%f31, [%rd174+3584];
	atom.global.add.f32 	%f32, [%rd173+3584], %f31;
	add.s64 	%rd177, %rd177, 2048;
	add.s64 	%rd175, %rd175, -16;
	add.s64 	%rd174, %rd174, 8192;
	add.s64 	%rd173, %rd173, 8192;
	setp.ne.s64 	%p4, %rd175, 0;
	@%p4 bra 	$L__BB0_5;
$L__BB0_6:
	setp.eq.s64 	%p5, %rd6, 0;
	@%p5 bra 	$L__BB0_16;
	add.s64 	%rd49, %rd6, -1;
	setp.lt.u64 	%p6, %rd49, 7;
	@%p6 bra 	$L__BB0_9;
	add.s64 	%rd50, %rd177, %rd10;
	shl.b64 	%rd51, %rd50, 2;
	add.s64 	%rd52, %rd1, %rd51;
	add.s64 	%rd53, %rd177, %rd9;
	shl.b64 	%rd54, %rd53, 2;
	add.s64 	%rd55, %rd2, %rd54;
	ld.global.f32 	%f33, [%rd55];
	atom.global.add.f32 	%f34, [%rd52], %f33;
	add.s64 	%rd56, %rd177, 128;
	and.b64  	%rd57, %rd56, 4294967295;
	add.s64 	%rd58, %rd57, %rd10;
	shl.b64 	%rd59, %rd58, 2;
	add.s64 	%rd60, %rd1, %rd59;
	add.s64 	%rd61, %rd57, %rd9;
	shl.b64 	%rd62, %rd61, 2;
	add.s64 	%rd63, %rd2, %rd62;
	ld.global.f32 	%f35, [%rd63];
	atom.global.add.f32 	%f36, [%rd60], %f35;
	add.s64 	%rd64, %rd177, 256;
	and.b64  	%rd65, %rd64, 4294967295;
	add.s64 	%rd66, %rd65, %rd10;
	shl.b64 	%rd67, %rd66, 2;
	add.s64 	%rd68, %rd1, %rd67;
	add.s64 	%rd69, %rd65, %rd9;
	shl.b64 	%rd70, %rd69, 2;
	add.s64 	%rd71, %rd2, %rd70;
	ld.global.f32 	%f37, [%rd71];
	atom.global.add.f32 	%f38, [%rd68], %f37;
	add.s64 	%rd72, %rd177, 384;
	and.b64  	%rd73, %rd72, 4294967295;
	add.s64 	%rd74, %rd73, %rd10;
	shl.b64 	%rd75, %rd74, 2;
	add.s64 	%rd76, %rd1, %rd75;
	add.s64 	%rd77, %rd73, %rd9;
	shl.b64 	%rd78, %rd77, 2;
	add.s64 	%rd79, %rd2, %rd78;
	ld.global.f32 	%f39, [%rd79];
	atom.global.add.f32 	%f40, [%rd76], %f39;
	add.s64 	%rd80, %rd177, 512;
	and.b64  	%rd81, %rd80, 4294967295;
	add.s64 	%rd82, %rd81, %rd10;
	shl.b64 	%rd83, %rd82, 2;
	add.s64 	%rd84, %rd1, %rd83;
	add.s64 	%rd85, %rd81, %rd9;
	shl.b64 	%rd86, %rd85, 2;
	add.s64 	%rd87, %rd2, %rd86;
	ld.global.f32 	%f41, [%rd87];
	atom.global.add.f32 	%f42, [%rd84], %f41;
	add.s64 	%rd88, %rd177, 640;
	and.b64  	%rd89, %rd88, 4294967295;
	add.s64 	%rd90, %rd89, %rd10;
	shl.b64 	%rd91, %rd90, 2;
	add.s64 	%rd92, %rd1, %rd91;
	add.s64 	%rd93, %rd89, %rd9;
	shl.b64 	%rd94, %rd93, 2;
	add.s64 	%rd95, %rd2, %rd94;
	ld.global.f32 	%f43, [%rd95];
	atom.global.add.f32 	%f44, [%rd92], %f43;
	add.s64 	%rd96, %rd177, 768;
	and.b64  	%rd97, %rd96, 4294967295;
	add.s64 	%rd98, %rd97, %rd10;
	shl.b64 	%rd99, %rd98, 2;
	add.s64 	%rd100, %rd1, %rd99;
	add.s64 	%rd101, %rd97, %rd9;
	shl.b64 	%rd102, %rd101, 2;
	add.s64 	%rd103, %rd2, %rd102;
	ld.global.f32 	%f45, [%rd103];
	atom.global.add.f32 	%f46, [%rd100], %f45;
	add.s64 	%rd104, %rd177, 896;
	and.b64  	%rd105, %rd104, 4294967295;
	add.s64 	%rd106, %rd105, %rd10;
	shl.b64 	%rd107, %rd106, 2;
	add.s64 	%rd108, %rd1, %rd107;
	add.s64 	%rd109, %rd105, %rd9;
	shl.b64 	%rd110, %rd109, 2;
	add.s64 	%rd111, %rd2, %rd110;
	ld.global.f32 	%f47, [%rd111];
	atom.global.add.f32 	%f48, [%rd108], %f47;
	add.s64 	%rd112, %rd177, 1024;
	and.b64  	%rd177, %rd112, 4294967295;
$L__BB0_9:
	setp.eq.s64 	%p7, %rd7, 0;
	@%p7 bra 	$L__BB0_16;
	add.s64 	%rd113, %rd7, -1;
	setp.lt.u64 	%p8, %rd113, 3;
	@%p8 bra 	$L__BB0_12;
	add.s64 	%rd114, %rd177, %rd10;
	shl.b64 	%rd115, %rd114, 2;
	add.s64 	%rd116, %rd1, %rd115;
	add.s64 	%rd117, %rd177, %rd9;
	shl.b64 	%rd118, %rd117, 2;
	add.s64 	%rd119, %rd2, %rd118;
	ld.global.f32 	%f49, [%rd119];
	atom.global.add.f32 	%f50, [%rd116], %f49;
	add.s64 	%rd120, %rd177, 128;
	and.b64  	%rd121, %rd120, 4294967295;
	add.s64 	%rd122, %rd121, %rd10;
	shl.b64 	%rd123, %rd122, 2;
	add.s64 	%rd124, %rd1, %rd123;
	add.s64 	%rd125, %rd121, %rd9;
	shl.b64 	%rd126, %rd125, 2;
	add.s64 	%rd127, %rd2, %rd126;
	ld.global.f32 	%f51, [%rd127];
	atom.global.add.f32 	%f52, [%rd124], %f51;
	add.s64 	%rd128, %rd177, 256;
	and.b64  	%rd129, %rd128, 4294967295;
	add.s64 	%rd130, %rd129, %rd10;
	shl.b64 	%rd131, %rd130, 2;
	add.s64 	%rd132, %rd1, %rd131;
	add.s64 	%rd133, %rd129, %rd9;
	shl.b64 	%rd134, %rd133, 2;
	add.s64 	%rd135, %rd2, %rd134;
	ld.global.f32 	%f53, [%rd135];
	atom.global.add.f32 	%f54, [%rd132], %f53;
	add.s64 	%rd136, %rd177, 384;
	and.b64  	%rd137, %rd136, 4294967295;
	add.s64 	%rd138, %rd137, %rd10;
	shl.b64 	%rd139, %rd138, 2;
	add.s64 	%rd140, %rd1, %rd139;
	add.s64 	%rd141, %rd137, %rd9;
	shl.b64 	%rd142, %rd141, 2;
	add.s64 	%rd143, %rd2, %rd142;
	ld.global.f32 	%f55, [%rd143];
	atom.global.add.f32 	%f56, [%rd140], %f55;
	add.s64 	%rd144, %rd177, 512;
	and.b64  	%rd177, %rd144, 4294967295;
$L__BB0_12:
	shr.u64 	%rd145, %rd5, 7;
	add.s64 	%rd146, %rd145, 1;
	and.b64  	%rd27, %rd146, 3;
	setp.eq.s64 	%p9, %rd27, 0;
	@%p9 bra 	$L__BB0_16;
	setp.eq.s64 	%p10, %rd27, 1;
	add.s64 	%rd147, %rd177, %rd10;
	shl.b64 	%rd148, %rd147, 2;
	add.s64 	%rd149, %rd1, %rd148;
	add.s64 	%rd150, %rd177, %rd9;
	shl.b64 	%rd151, %rd150, 2;
	add.s64 	%rd152, %rd2, %rd151;
	ld.global.f32 	%f57, [%rd152];
	atom.global.add.f32 	%f58, [%rd149], %f57;
	@%p10 bra 	$L__BB0_16;
	setp.eq.s64 	%p11, %rd27, 2;
	add.s64 	%rd153, %rd177, 128;
	and.b64  	%rd154, %rd153, 4294967295;
	add.s64 	%rd155, %rd154, %rd10;
	shl.b64 	%rd156, %rd155, 2;
	add.s64 	%rd157, %rd1, %rd156;
	add.s64 	%rd158, %rd154, %rd9;
	shl.b64 	%rd159, %rd158, 2;
	add.s64 	%rd160, %rd2, %rd159;
	ld.global.f32 	%f59, [%rd160];
	atom.global.add.f32 	%f60, [%rd157], %f59;
	@%p11 bra 	$L__BB0_16;
	add.s64 	%rd161, %rd177, 256;
	and.b64  	%rd162, %rd161, 4294967295;
	add.s64 	%rd163, %rd162, %rd10;
	shl.b64 	%rd164, %rd163, 2;
	add.s64 	%rd165, %rd1, %rd164;
	add.s64 	%rd166, %rd162, %rd9;
	shl.b64 	%rd167, %rd166, 2;
	add.s64 	%rd168, %rd2, %rd167;
	ld.global.f32 	%f61, [%rd168];
	atom.global.add.f32 	%f62, [%rd165], %f61;
$L__BB0_16:
	add.s32 	%r8, %r8, 64;
	cvt.s64.s32 	%rd172, %r8;
	setp.gt.s64 	%p12, %rd30, %rd172;
	@%p12 bra 	$L__BB0_2;
$L__BB0_17:
	ret;

}
	// .globl	_Z21LookupTableV2Grad_N16IfEvPT_PKS0_PKllll
.visible .entry _Z21LookupTableV2Grad_N16IfEvPT_PKS0_PKllll(
	.param .u64 .ptr .align 1 _Z21LookupTableV2Grad_N16IfEvPT_PKS0_PKllll_param_0,
	.param .u64 .ptr .align 1 _Z21LookupTableV2Grad_N16IfEvPT_PKS0_PKllll_param_1,
	.param .u64 .ptr .align 1 _Z21LookupTableV2Grad_N16IfEvPT_PKS0_PKllll_param_2,
	.param .u64 _Z21LookupTableV2Grad_N16IfEvPT_PKS0_PKllll_param_3,
	.param .u64 _Z21LookupTableV2Grad_N16IfEvPT_PKS0_PKllll_param_4,
	.param .u64 _Z21LookupTableV2Grad_N16IfEvPT_PKS0_PKllll_param_5
)
{
	.local .align 16 .b8 	__local_depot1[64];
	.reg .b64 	%SP;
	.reg .b64 	%SPL;
	.reg .pred 	%p<70>;
	.reg .b32 	%r<57>;
	.reg .b32 	%f<218>;
	.reg .b64 	%rd<864>;

	mov.u64 	%SPL, __local_depot1;
	ld.param.u64 	%rd108, [_Z21LookupTableV2Grad_N16IfEvPT_PKS0_PKllll_param_0];
	ld.param.u64 	%rd109, [_Z21LookupTableV2Grad_N16IfEvPT_PKS0_PKllll_param_1];
	ld.param.u64 	%rd110, [_Z21LookupTableV2Grad_N16IfEvPT_PKS0_PKllll_param_2];
	ld.param.u64 	%rd105, [_Z21LookupTableV2Grad_N16IfEvPT_PKS0_PKllll_param_3];
	ld.param.u64 	%rd106, [_Z21LookupTableV2Grad_N16IfEvPT_PKS0_PKllll_param_4];
	ld.param.u64 	%rd107, [_Z21LookupTableV2Grad_N16IfEvPT_PKS0_PKllll_param_5];
	cvta.to.global.u64 	%rd1, %rd110;
	cvta.to.global.u64 	%rd2, %rd109;
	cvta.to.global.u64 	%rd3, %rd108;
	add.u64 	%rd4, %SPL, 0;
	mov.u32 	%r1, %ntid.x;
	mov.u32 	%r2, %tid.x;
	mov.u32 	%r3, %ctaid.x;
	mad.lo.s32 	%r4, %r3, %r1, %r2;
	cvt.u64.u32 	%rd833, %r4;
	cvt.u64.u32 	%rd831, %r2;
	setp.le.s64 	%p1, %rd106, %rd831;
	@%p1 bra 	$L__BB1_10;
	cvt.u64.u32 	%rd7, %r1;
	add.s64 	%rd112, %rd831, %rd7;
	max.u64 	%rd113, %rd106, %rd112;
	setp.lt.u64 	%p2, %rd112, %rd106;
	selp.u64 	%rd8, 1, 0, %p2;
	add.s64 	%rd114, %rd112, %rd8;
	sub.s64 	%rd9, %rd113, %rd114;
	and.b64  	%rd115, %rd9, -4294967296;
	setp.ne.s64 	%p3, %rd115, 0;
	@%p3 bra 	$L__BB1_3;
	cvt.u32.u64 	%r5, %rd7;
	cvt.u32.u64 	%r6, %rd9;
	div.u32 	%r7, %r6, %r5;
	cvt.u64.u32 	%rd828, %r7;
	bra.uni 	$L__BB1_4;
$L__BB1_3:
	div.u64 	%rd828, %rd9, %rd7;
$L__BB1_4:
	add.s64 	%rd13, %rd828, %rd8;
	and.b64  	%rd116, %rd13, 3;
	setp.eq.s64 	%p4, %rd116, 3;
	@%p4 bra 	$L__BB1_7;
	add.s64 	%rd118, %rd13, 1;
	and.b64  	%rd14, %rd118, 3;
	mov.b64 	%rd830, 0;
	mov.u32 	%r10, s_ids;
$L__BB1_6:
	.pragma "nounroll";
	shl.b64 	%rd119, %rd831, 3;
	add.s64 	%rd120, %rd1, %rd119;
	ld.global.u64 	%rd121, [%rd120];
	cvt.u32.u64 	%r8, %rd831;
	shl.b32 	%r9, %r8, 3;
	add.s32 	%r11, %r10, %r9;
	st.shared.u64 	[%r11], %rd121;
	add.s64 	%rd831, %rd831, %rd7;
	add.s64 	%rd830, %rd830, 1;
	setp.ne.s64 	%p5, %rd830, %rd14;
	@%p5 bra 	$L__BB1_6;
$L__BB1_7:
	setp.lt.u64 	%p6, %rd13, 3;
	@%p6 bra 	$L__BB1_10;
	mov.u32 	%r14, s_ids;
	shl.b64 	%rd125, %rd7, 3;
	shl.b32 	%r16, %r1, 3;
	shl.b64 	%rd132, %rd7, 2;
$L__BB1_9:
	.pragma "nounroll";
	shl.b64 	%rd122, %rd831, 3;
	add.s64 	%rd123, %rd1, %rd122;
	ld.global.u64 	%rd124, [%rd123];
	cvt.u32.u64 	%r12, %rd831;
	shl.b32 	%r13, %r12, 3;
	add.s32 	%r15, %r14, %r13;
	st.shared.u64 	[%r15], %rd124;
	add.s64 	%rd126, %rd123, %rd125;
	ld.global.u64 	%rd127, [%rd126];
	add.s32 	%r17, %r15, %r16;
	st.shared.u64 	[%r17], %rd127;
	add.s64 	%rd128, %rd126, %rd125;
	ld.global.u64 	%rd129, [%rd128];
	add.s32 	%r18, %r17, %r16;
	st.shared.u64 	[%r18], %rd129;
	add.s64 	%rd130, %rd128, %rd125;
	ld.global.u64 	%rd131, [%rd130];
	add.s32 	%r19, %r18, %r16;
	st.shared.u64 	[%r19], %rd131;
	add.s64 	%rd831, %rd132, %rd831;
	setp.lt.s64 	%p7, %rd831, %rd106;
	@%p7 bra 	$L__BB1_9;
$L__BB1_10:
	bar.sync 	0;
	setp.le.s64 	%p8, %rd107, %rd833;
	@%p8 bra 	$L__BB1_100;
	setp.lt.s64 	%p9, %rd106, 1;
	mov.u32 	%r20, %nctaid.x;
	mul.lo.s32 	%r21, %r20, %r1;
	cvt.s64.s32 	%rd22, %r21;
	@%p9 bra 	$L__BB1_65;
	setp.lt.s64 	%p34, %rd105, 1;
	@%p34 bra 	$L__BB1_52;
	and.b64  	%rd23, %rd105, 15;
	and.b64  	%rd24, %rd105, 7;
	and.b64  	%rd25, %rd106, 7;
	and.b64  	%rd26, %rd105, 9223372036854775792;
	and.b64  	%rd27, %rd105, 3;
	and.b64  	%rd28, %rd106, 9223372036854775800;
	shl.b64 	%rd29, %rd107, 6;
	shl.b64 	%rd30, %rd107, 2;
	mov.u32 	%r55, s_ids;
$L__BB1_14:
	setp.lt.u64 	%p43, %rd105, 16;
	mov.f32 	%f110, 0f00000000;
	st.local.v4.f32 	[%rd4], {%f110, %f110, %f110, %f110};
	st.local.v4.f32 	[%rd4+16], {%f110, %f110, %f110, %f110};
	st.local.v4.f32 	[%rd4+32], {%f110, %f110, %f110, %f110};
	st.local.v4.f32 	[%rd4+48], {%f110, %f110, %f110, %f110};
	mov.b64 	%rd846, 0;
	@%p43 bra 	$L__BB1_17;
	add.s64 	%rd835, %rd4, 32;
	shl.b64 	%rd487, %rd833, 2;
	add.s64 	%rd834, %rd3, %rd487;
	mov.u64 	%rd836, %rd26;
$L__BB1_16:
	.pragma "nounroll";
	ld.global.f32 	%f111, [%rd834];
	add.s64 	%rd488, %rd834, %rd30;
	ld.global.f32 	%f112, [%rd488];
	add.s64 	%rd489, %rd488, %rd30;
	ld.global.f32 	%f113, [%rd489];
	add.s64 	%rd490, %rd489, %rd30;
	ld.global.f32 	%f114, [%rd490];
	st.local.v4.f32 	[%rd835+-32], {%f111, %f112, %f113, %f114};
	add.s64 	%rd491, %rd490, %rd30;
	ld.global.f32 	%f115, [%rd491];
	add.s64 	%rd492, %rd491, %rd30;
	ld.global.f32 	%f116, [%rd492];
	add.s64 	%rd493, %rd492, %rd30;
	ld.global.f32 	%f117, [%rd493];
	add.s64 	%rd494, %rd493, %rd30;
	ld.global.f32 	%f118, [%rd494];
	st.local.v4.f32 	[%rd835+-16], {%f115, %f116, %f117, %f118};
	add.s64 	%rd495, %rd494, %rd30;
	ld.global.f32 	%f119, [%rd495];
	add.s64 	%rd496, %rd495, %rd30;
	ld.global.f32 	%f120, [%rd496];
	add.s64 	%rd497, %rd496, %rd30;
	ld.global.f32 	%f121, [%rd497];
	add.s64 	%rd498, %rd497, %rd30;
	ld.global.f32 	%f122, [%rd498];
	st.local.v4.f32 	[%rd835], {%f119, %f120, %f121, %f122};
	add.s64 	%rd499, %rd498, %rd30;
	ld.global.f32 	%f123, [%rd499];
	add.s64 	%rd500, %rd499, %rd30;
	ld.global.f32 	%f124, [%rd500];
	add.s64 	%rd501, %rd500, %rd30;
	ld.global.f32 	%f125, [%rd501];
	add.s64 	%rd502, %rd501, %rd30;
	ld.global.f32 	%f126, [%rd502];
	st.local.v4.f32 	[%rd835+16], {%f123, %f124, %f125, %f126};
	add.s64 	%rd836, %rd836, -16;
	add.s64 	%rd835, %rd835, 64;
	add.s64 	%rd834, %rd834, %rd29;
	setp.eq.s64 	%p44, %rd836, 0;
	mov.u64 	%rd846, %rd26;
	@%p44 bra 	$L__BB1_17;
	bra.uni 	$L__BB1_16;
$L__BB1_17:
	setp.eq.s64 	%p45, %rd23, 0;
	@%p45 bra 	$L__BB1_27;
	add.s64 	%rd503, %rd23, -1;
	setp.lt.u64 	%p46, %rd503, 7;
	@%p46 bra 	$L__BB1_20;
	mad.lo.s64 	%rd504, %rd846, %rd107, %rd833;
	shl.b64 	%rd505, %rd504, 2;
	add.s64 	%rd506, %rd3, %rd505;
	ld.global.f32 	%f127, [%rd506];
	shl.b64 	%rd507, %rd846, 2;
	add.s64 	%rd508, %rd4, %rd507;
	st.local.f32 	[%rd508], %f127;
	add.s64 	%rd509, %rd846, 1;
	and.b64  	%rd510, %rd509, 4294967295;
	mad.lo.s64 	%rd511, %rd510, %rd107, %rd833;
	shl.b64 	%rd512, %rd511, 2;
	add.s64 	%rd513, %rd3, %rd512;
	ld.global.f32 	%f128, [%rd513];
	shl.b64 	%rd514, %rd509, 2;
	and.b64  	%rd515, %rd514, 17179869180;
	add.s64 	%rd516, %rd4, %rd515;
	st.local.f32 	[%rd516], %f128;
	add.s64 	%rd517, %rd846, 2;
	and.b64  	%rd518, %rd517, 4294967295;
	mad.lo.s64 	%rd519, %rd518, %rd107, %rd833;
	shl.b64 	%rd520, %rd519, 2;
	add.s64 	%rd521, %rd3, %rd520;
	ld.global.f32 	%f129, [%rd521];
	shl.b64 	%rd522, %rd517, 2;
	and.b64  	%rd523, %rd522, 17179869180;
	add.s64 	%rd524, %rd4, %rd523;
	st.local.f32 	[%rd524], %f129;
	add.s64 	%rd525, %rd846, 3;
	and.b64  	%rd526, %rd525, 4294967295;
	mad.lo.s64 	%rd527, %rd526, %rd107, %rd833;
	shl.b64 	%rd528, %rd527, 2;
	add.s64 	%rd529, %rd3, %rd528;
	ld.global.f32 	%f130, [%rd529];
	shl.b64 	%rd530, %rd525, 2;
	and.b64  	%rd531, %rd530, 17179869180;
	add.s64 	%rd532, %rd4, %rd531;
	st.local.f32 	[%rd532], %f130;
	add.s64 	%rd533, %rd846, 4;
	and.b64  	%rd534, %rd533, 4294967295;
	mad.lo.s64 	%rd535, %rd534, %rd107, %rd833;
	shl.b64 	%rd536, %rd535, 2;
	add.s64 	%rd537, %rd3, %rd536;
	ld.global.f32 	%f131, [%rd537];
	shl.b64 	%rd538, %rd533, 2;
	and.b64  	%rd539, %rd538, 17179869180;
	add.s64 	%rd540, %rd4, %rd539;
	st.local.f32 	[%rd540], %f131;
	add.s64 	%rd541, %rd846, 5;
	and.b64  	%rd542, %rd541, 4294967295;
	mad.lo.s64 	%rd543, %rd542, %rd107, %rd833;
	shl.b64 	%rd544, %rd543, 2;
	add.s64 	%rd545, %rd3, %rd544;
	ld.global.f32 	%f132, [%rd545];
	shl.b64 	%rd546, %rd541, 2;
	and.b64  	%rd547, %rd546, 17179869180;
	add.s64 	%rd548, %rd4, %rd547;
	st.local.f32 	[%rd548], %f132;
	add.s64 	%rd549, %rd846, 6;
	and.b64  	%rd550, %rd549, 4294967295;
	mad.lo.s64 	%rd551, %rd550, %rd107, %rd833;
	shl.b64 	%rd552, %rd551, 2;
	add.s64 	%rd553, %rd3, %rd552;
	ld.global.f32 	%f133, [%rd553];
	shl.b64 	%rd554, %rd549, 2;
	and.b64  	%rd555, %rd554, 17179869180;
	add.s64 	%rd556, %rd4, %rd555;
	st.local.f32 	[%rd556], %f133;
	add.s64 	%rd557, %rd846, 7;
	and.b64  	%rd558, %rd557, 4294967295;
	mad.lo.s64 	%rd559, %rd558, %rd107, %rd833;
	shl.b64 	%rd560, %rd559, 2;
	add.s64 	%rd561, %rd3, %rd560;
	ld.global.f32 	%f134, [%rd561];
	shl.b64 	%rd562, %rd557, 2;
	and.b64  	%rd563, %rd562, 17179869180;
	add.s64 	%rd564, %rd4, %rd563;
	st.local.f32 	[%rd564], %f134;
	add.s64 	%rd565, %rd846, 8;
	and.b64  	%rd846, %rd565, 4294967295;
$L__BB1_20:
	setp.eq.s64 	%p47, %rd24, 0;
	@%p47 bra 	$L__BB1_27;
	add.s64 	%rd566, %rd24, -1;
	setp.lt.u64 	%p48, %rd566, 3;
	@%p48 bra 	$L__BB1_23;
	mad.lo.s64 	%rd567, %rd846, %rd107, %rd833;
	shl.b64 	%rd568, %rd567, 2;
	add.s64 	%rd569, %rd3, %rd568;
	ld.global.f32 	%f135, [%rd569];
	shl.b64 	%rd570, %rd846, 2;
	add.s64 	%rd571, %rd4, %rd570;
	st.local.f32 	[%rd571], %f135;
	add.s64 	%rd572, %rd846, 1;
	and.b64  	%rd573, %rd572, 4294967295;
	mad.lo.s64 	%rd574, %rd573, %rd107, %rd833;
	shl.b64 	%rd575, %rd574, 2;
	add.s64 	%rd576, %rd3, %rd575;
	ld.global.f32 	%f136, [%rd576];
	shl.b64 	%rd577, %rd572, 2;
	and.b64  	%rd578, %rd577, 17179869180;
	add.s64 	%rd579, %rd4, %rd578;
	st.local.f32 	[%rd579], %f136;
	add.s64 	%rd580, %rd846, 2;
	and.b64  	%rd581, %rd580, 4294967295;
	mad.lo.s64 	%rd582, %rd581, %rd107, %rd833;
	shl.b64 	%rd583, %rd582, 2;
	add.s64 	%rd584, %rd3, %rd583;
	ld.global.f32 	%f137, [%rd584];
	shl.b64 	%rd585, %rd580, 2;
	and.b64  	%rd586, %rd585, 17179869180;
	add.s64 	%rd587, %rd4, %rd586;
	st.local.f32 	[%rd587], %f137;
	add.s64 	%rd588, %rd846, 3;
	and.b64  	%rd589, %rd588, 4294967295;
	mad.lo.s64 	%rd590, %rd589, %rd107, %rd833;
	shl.b64 	%rd591, %rd590, 2;
	add.s64 	%rd592, %rd3, %rd591;
	ld.global.f32 	%f138, [%rd592];
	shl.b64 	%rd593, %rd588, 2;
	and.b64  	%rd594, %rd593, 17179869180;
	add.s64 	%rd595, %rd4, %rd594;
	st.local.f32 	[%rd595], %f138;
	add.s64 	%rd596, %rd846, 4;
	and.b64  	%rd846, %rd596, 4294967295;
$L__BB1_23:
	setp.eq.s64 	%p49, %rd27, 0;
	@%p49 bra 	$L__BB1_27;
	setp.eq.s64 	%p50, %rd27, 1;
	mad.lo.s64 	%rd597, %rd846, %rd107, %rd833;
	shl.b64 	%rd598, %rd597, 2;
	add.s64 	%rd599, %rd3, %rd598;
	ld.global.f32 	%f139, [%rd599];
	shl.b64 	%rd600, %rd846, 2;
	add.s64 	%rd601, %rd4, %rd600;
	st.local.f32 	[%rd601], %f139;
	@%p50 bra 	$L__BB1_27;
	setp.eq.s64 	%p51, %rd27, 2;
	add.s64 	%rd602, %rd846, 1;
	and.b64  	%rd603, %rd602, 4294967295;
	mad.lo.s64 	%rd604, %rd603, %rd107, %rd833;
	shl.b64 	%rd605, %rd604, 2;
	add.s64 	%rd606, %rd3, %rd605;
	ld.global.f32 	%f140, [%rd606];
	shl.b64 	%rd607, %rd602, 2;
	and.b64  	%rd608, %rd607, 17179869180;
	add.s64 	%rd609, %rd4, %rd608;
	st.local.f32 	[%rd609], %f140;
	@%p51 bra 	$L__BB1_27;
	add.s64 	%rd610, %rd846, 2;
	and.b64  	%rd611, %rd610, 4294967295;
	mad.lo.s64 	%rd612, %rd611, %rd107, %rd833;
	shl.b64 	%rd613, %rd612, 2;
	add.s64 	%rd614, %rd3, %rd613;
	ld.global.f32 	%f141, [%rd614];
	shl.b64 	%rd615, %rd610, 2;
	and.b64  	%rd616, %rd615, 17179869180;
	add.s64 	%rd617, %rd4, %rd616;
	st.local.f32 	[%rd617], %f141;
$L__BB1_27:
	setp.lt.u64 	%p52, %rd106, 8;
	mov.b64 	%rd843, 0;
	@%p52 bra 	$L__BB1_30;
	mov.b64 	%rd837, 0;
$L__BB1_29:
	.pragma "nounroll";
	cvt.u32.u64 	%r41, %rd837;
	shl.b32 	%r42, %r41, 3;
	add.s32 	%r44, %r55, %r42;
	ld.shared.v2.u64 	{%rd620, %rd621}, [%r44];
	mad.lo.s64 	%rd622, %rd837, %rd107, %rd833;
	shl.b64 	%rd623, %rd622, 2;
	add.s64 	%rd624, %rd2, %rd623;
	ld.global.f32 	%f142, [%rd624];
	shl.b64 	%rd625, %rd620, 2;
	add.s64 	%rd626, %rd4, %rd625;
	ld.local.f32 	%f143, [%rd626];
	add.f32 	%f144, %f142, %f143;
	st.local.f32 	[%rd626], %f144;
	add.s64 	%rd627, %rd624, %rd30;
	ld.global.f32 	%f145, [%rd627];
	shl.b64 	%rd628, %rd621, 2;
	add.s64 	%rd629, %rd4, %rd628;
	ld.local.f32 	%f146, [%rd629];
	add.f32 	%f147, %f145, %f146;
	st.local.f32 	[%rd629], %f147;
	ld.shared.v2.u64 	{%rd630, %rd631}, [%r44+16];
	add.s64 	%rd632, %rd627, %rd30;
	ld.global.f32 	%f148, [%rd632];
	shl.b64 	%rd633, %rd630, 2;
	add.s64 	%rd634, %rd4, %rd633;
	ld.local.f32 	%f149, [%rd634];
	add.f32 	%f150, %f148, %f149;
	st.local.f32 	[%rd634], %f150;
	add.s64 	%rd635, %rd632, %rd30;
	ld.global.f32 	%f151, [%rd635];
	shl.b64 	%rd636, %rd631, 2;
	add.s64 	%rd637, %rd4, %rd636;
	ld.local.f32 	%f152, [%rd637];
	add.f32 	%f153, %f151, %f152;
	st.local.f32 	[%rd637], %f153;
	ld.shared.v2.u64 	{%rd638, %rd639}, [%r44+32];
	add.s64 	%rd640, %rd635, %rd30;
	ld.global.f32 	%f154, [%rd640];
	shl.b64 	%rd641, %rd638, 2;
	add.s64 	%rd642, %rd4, %rd641;
	ld.local.f32 	%f155, [%rd642];
	add.f32 	%f156, %f154, %f155;
	st.local.f32 	[%rd642], %f156;
	add.s64 	%rd643, %rd640, %rd30;
	ld.global.f32 	%f157, [%rd643];
	shl.b64 	%rd644, %rd639, 2;
	add.s64 	%rd645, %rd4, %rd644;
	ld.local.f32 	%f158, [%rd645];
	add.f32 	%f159, %f157, %f158;
	st.local.f32 	[%rd645], %f159;
	ld.shared.v2.u64 	{%rd646, %rd647}, [%r44+48];
	add.s64 	%rd648, %rd643, %rd30;
	ld.global.f32 	%f160, [%rd648];
	shl.b64 	%rd649, %rd646, 2;
	add.s64 	%rd650, %rd4, %rd649;
	ld.local.f32 	%f161, [%rd650];
	add.f32 	%f162, %f160, %f161;
	st.local.f32 	[%rd650], %f162;
	add.s64 	%rd651, %rd648, %rd30;
	ld.global.f32 	%f163, [%rd651];
	shl.b64 	%rd652, %rd647, 2;
	add.s64 	%rd653, %rd4, %rd652;
	ld.local.f32 	%f164, [%rd653];
	add.f32 	%f165, %f163, %f164;
	st.local.f32 	[%rd653], %f165;
	add.s64 	%rd837, %rd837, 8;
	setp.eq.s64 	%p53, %rd837, %rd28;
	mov.u64 	%rd843, %rd28;
	@%p53 bra 	$L__BB1_30;
	bra.uni 	$L__BB1_29;
$L__BB1_30:
	setp.eq.s64 	%p54, %rd25, 0;
	@%p54 bra 	$L__BB1_38;
	add.s64 	%rd654, %rd25, -1;
	setp.lt.u64 	%p55, %rd654, 3;
	@%p55 bra 	$L__BB1_33;
	cvt.u32.u64 	%r45, %rd843;
	shl.b32 	%r46, %r45, 3;
	add.s32 	%r48, %r55, %r46;
	ld.shared.u64 	%rd655, [%r48];
	mad.lo.s64 	%rd656, %rd843, %rd107, %rd833;
	shl.b64 	%rd657, %rd656, 2;
	add.s64 	%rd658, %rd2, %rd657;
	ld.global.f32 	%f166, [%rd658];
	shl.b64 	%rd659, %rd655, 2;
	add.s64 	%rd660, %rd4, %rd659;
	ld.local.f32 	%f167, [%rd660];
	add.f32 	%f168, %f166, %f167;
	st.local.f32 	[%rd660], %f168;
	ld.shared.u64 	%rd661, [%r48+8];
	add.s64 	%rd662, %rd658, %rd30;
	ld.global.f32 	%f169, [%rd662];
	shl.b64 	%rd663, %rd661, 2;
	add.s64 	%rd664, %rd4, %rd663;
	ld.local.f32 	%f170, [%rd664];
	add.f32 	%f171, %f169, %f170;
	st.local.f32 	[%rd664], %f171;
	ld.shared.u64 	%rd665, [%r48+16];
	add.s64 	%rd666, %rd662, %rd30;
	ld.global.f32 	%f172, [%rd666];
	shl.b64 	%rd667, %rd665, 2;
	add.s64 	%rd668, %rd4, %rd667;
	ld.local.f32 	%f173, [%rd668];
	add.f32 	%f174, %f172, %f173;
	st.local.f32 	[%rd668], %f174;
	ld.shared.u64 	%rd669, [%r48+24];
	add.s64 	%rd670, %rd666, %rd30;
	ld.global.f32 	%f175, [%rd670];
	shl.b64 	%rd671, %rd669, 2;
	add.s64 	%rd672, %rd4, %rd671;
	ld.local.f32 	%f176, [%rd672];
	add.f32 	%f177, %f175, %f176;
	st.local.f32 	[%rd672], %f177;
	add.s64 	%rd843, %rd843, 4;
$L__BB1_33:
	and.b64  	%rd673, %rd106, 3;
	setp.eq.s64 	%p56, %rd673, 0;
	@%p56 bra 	$L__BB1_38;
	setp.eq.s64 	%p57, %rd673, 1;
	@%p57 bra 	$L__BB1_36;
	cvt.u32.u64 	%r49, %rd843;
	shl.b32 	%r50, %r49, 3;
	add.s32 	%r52, %r55, %r50;
	ld.shared.u64 	%rd674, [%r52];
	mad.lo.s64 	%rd675, %rd843, %rd107, %rd833;
	shl.b64 	%rd676, %rd675, 2;
	add.s64 	%rd677, %rd2, %rd676;
	ld.global.f32 	%f178, [%rd677];
	shl.b64 	%rd678, %rd674, 2;
	add.s64 	%rd679, %rd4, %rd678;
	ld.local.f32 	%f179, [%rd679];
	add.f32 	%f180, %f178, %f179;
	st.local.f32 	[%rd679], %f180;
	ld.shared.u64 	%rd680, [%r52+8];
	add.s64 	%rd681, %rd677, %rd30;
	ld.global.f32 	%f181, [%rd681];
	shl.b64 	%rd682, %rd680, 2;
	add.s64 	%rd683, %rd4, %rd682;
	ld.local.f32 	%f182, [%rd683];
	add.f32 	%f183, %f181, %f182;
	st.local.f32 	[%rd683], %f183;
	add.s64 	%rd843, %rd843, 2;
$L__BB1_36:
	and.b64  	%rd684, %rd106, 1;
	setp.eq.b64 	%p58, %rd684, 1;
	not.pred 	%p59, %p58;
	@%p59 bra 	$L__BB1_38;
	cvt.u32.u64 	%r53, %rd843;
	shl.b32 	%r54, %r53, 3;
	add.s32 	%r56, %r55, %r54;
	ld.shared.u64 	%rd685, [%r56];
	mad.lo.s64 	%rd686, %rd843, %rd107, %rd833;
	shl.b64 	%rd687, %rd686, 2;
	add.s64 	%rd688, %rd2, %rd687;
	ld.global.f32 	%f184, [%rd688];
	shl.b64 	%rd689, %rd685, 2;
	add.s64 	%rd690, %rd4, %rd689;
	ld.local.f32 	%f185, [%rd690];
	add.f32 	%f186, %f184, %f185;
	st.local.f32 	[%rd690], %f186;
$L__BB1_38:
	mov.b64 	%rd840, 0;
	@%p43 bra 	$L__BB1_39;
	bra.uni 	$L__BB1_50;
$L__BB1_39:
	@%p45 bra 	$L__BB1_49;
	add.s64 	%rd713, %rd23, -1;
	setp.lt.u64 	%p63, %rd713, 7;
	@%p63 bra 	$L__BB1_42;
	shl.b64 	%rd714, %rd840, 2;
	add.s64 	%rd715, %rd4, %rd714;
	ld.local.f32 	%f203, [%rd715];
	mad.lo.s64 	%rd716, %rd840, %rd107, %rd833;
	shl.b64 	%rd717, %rd716, 2;
	add.s64 	%rd718, %rd3, %rd717;
	st.global.f32 	[%rd718], %f203;
	add.s64 	%rd719, %rd840, 1;
	and.b64  	%rd720, %rd719, 4294967295;
	shl.b64 	%rd721, %rd719, 2;
	and.b64  	%rd722, %rd721, 17179869180;
	add.s64 	%rd723, %rd4, %rd722;
	ld.local.f32 	%f204, [%rd723];
	mad.lo.s64 	%rd724, %rd720, %rd107, %rd833;
	shl.b64 	%rd725, %rd724, 2;
	add.s64 	%rd726, %rd3, %rd725;
	st.global.f32 	[%rd726], %f204;
	add.s64 	%rd727, %rd840, 2;
	and.b64  	%rd728, %rd727, 4294967295;
	shl.b64 	%rd729, %rd727, 2;
	and.b64  	%rd730, %rd729, 17179869180;
	add.s64 	%rd731, %rd4, %rd730;
	ld.local.f32 	%f205, [%rd731];
	mad.lo.s64 	%rd732, %rd728, %rd107, %rd833;
	shl.b64 	%rd733, %rd732, 2;
	add.s64 	%rd734, %rd3, %rd733;
	st.global.f32 	[%rd734], %f205;
	add.s64 	%rd735, %rd840, 3;
	and.b64  	%rd736, %rd735, 4294967295;
	shl.b64 	%rd737, %rd735, 2;
	and.b64  	%rd738, %rd737, 17179869180;
	add.s64 	%rd739, %rd4, %rd738;
	ld.local.f32 	%f206, [%rd739];
	mad.lo.s64 	%rd740, %rd736, %rd107, %rd833;
	shl.b64 	%rd741, %rd740, 2;
	add.s64 	%rd742, %rd3, %rd741;
	st.global.f32 	[%rd742], %f206;
	add.s64 	%rd743, %rd840, 4;
	and.b64  	%rd744, %rd743, 4294967295;
	shl.b64 	%rd745, %rd743, 2;
	and.b64  	%rd746, %rd745, 17179869180;
	add.s64 	%rd747, %rd4, %rd746;
	ld.local.f32 	%f207, [%rd747];
	mad.lo.s64 	%rd748, %rd744, %rd107, %rd833;
	shl.b64 	%rd749, %rd748, 2;
	add.s64 	%rd750, %rd3, %rd749;
	st.global.f32 	[%rd750], %f207;
	add.s64 	%rd751, %rd840, 5;
	and.b64  	%rd752, %rd751, 4294967295;
	shl.b64 	%rd753, %rd751, 2;
	and.b64  	%rd754, %rd753, 17179869180;
	add.s64 	%rd755, %rd4, %rd754;
	ld.local.f32 	%f208, [%rd755];
	mad.lo.s64 	%rd756, %rd752, %rd107, %rd833;
	shl.b64 	%rd757, %rd756, 2;
	add.s64 	%rd758, %rd3, %rd757;
	st.global.f32 	[%rd758], %f208;
	add.s64 	%rd759, %rd840, 6;
	and.b64  	%rd760, %rd759, 4294967295;
	shl.b64 	%rd761, %rd759, 2;
	and.b64  	%rd762, %rd761, 17179869180;
	add.s64 	%rd763, %rd4, %rd762;
	ld.local.f32 	%f209, [%rd763];
	mad.lo.s64 	%rd764, %rd760, %rd107, %rd833;
	shl.b64 	%rd765, %rd764, 2;
	add.s64 	%rd766, %rd3, %rd765;
	st.global.f32 	[%rd766], %f209;
	add.s64 	%rd767, %rd840, 7;
	and.b64  	%rd768, %rd767, 4294967295;
	shl.b64 	%rd769, %rd767, 2;
	and.b64  	%rd770, %rd769, 17179869180;
	add.s64 	%rd771, %rd4, %rd770;
	ld.local.f32 	%f210, [%rd771];
	mad.lo.s64 	%rd772, %rd768, %rd107, %rd833;
	shl.b64 	%rd773, %rd772, 2;
	add.s64 	%rd774, %rd3, %rd773;
	st.global.f32 	[%rd774], %f210;
	add.s64 	%rd775, %rd840, 8;
	and.b64  	%rd840, %rd775, 4294967295;
$L__BB1_42:
	setp.eq.s64 	%p64, %rd24, 0;
	@%p64 bra 	$L__BB1_49;
	add.s64 	%rd776, %rd24, -1;
	setp.lt.u64 	%p65, %rd776, 3;
	@%p65 bra 	$L__BB1_45;
	shl.b64 	%rd777, %rd840, 2;
	add.s64 	%rd778, %rd4, %rd777;
	ld.local.f32 	%f211, [%rd778];
	mad.lo.s64 	%rd779, %rd840, %rd107, %rd833;
	shl.b64 	%rd780, %rd779, 2;
	add.s64 	%rd781, %rd3, %rd780;
	st.global.f32 	[%rd781], %f211;
	add.s64 	%rd782, %rd840, 1;
	and.b64  	%rd783, %rd782, 4294967295;
	shl.b64 	%rd784, %rd782, 2;
	and.b64  	%rd785, %rd784, 17179869180;
	add.s64 	%rd786, %rd4, %rd785;
	ld.local.f32 	%f212, [%rd786];
	mad.lo.s64 	%rd787, %rd783, %rd107, %rd833;
	shl.b64 	%rd788, %rd787, 2;
	add.s64 	%rd789, %rd3, %rd788;
	st.global.f32 	[%rd789], %f212;
	add.s64 	%rd790, %rd840, 2;
	and.b64  	%rd791, %rd790, 4294967295;
	shl.b64 	%rd792, %rd790, 2;
	and.b64  	%rd793, %rd792, 17179869180;
	add.s64 	%rd794, %rd4, %rd793;
	ld.local.f32 	%f213, [%rd794];
	mad.lo.s64 	%rd795, %rd791, %rd107, %rd833;
	shl.b64 	%rd796, %rd795, 2;
	add.s64 	%rd797, %rd3, %rd796;
	st.global.f32 	[%rd797], %f213;
	add.s64 	%rd798, %rd840, 3;
	and.b64  	%rd799, %rd798, 4294967295;
	shl.b64 	%rd800, %rd798, 2;
	and.b64  	%rd801, %rd800, 17179869180;
	add.s64 	%rd802, %rd4, %rd801;
	ld.local.f32 	%f214, [%rd802];
	mad.lo.s64 	%rd803, %rd799, %rd107, %rd833;
	shl.b64 	%rd804, %rd803, 2;
	add.s64 	%rd805, %rd3, %rd804;
	st.global.f32 	[%rd805], %f214;
	add.s64 	%rd806, %rd840, 4;
	and.b64  	%rd840, %rd806, 4294967295;
$L__BB1_45:
	setp.eq.s64 	%p66, %rd27, 0;
	@%p66 bra 	$L__BB1_49;
	setp.eq.s64 	%p67, %rd27, 1;
	shl.b64 	%rd807, %rd840, 2;
	add.s64 	%rd808, %rd4, %rd807;
	ld.local.f32 	%f215, [%rd808];
	mad.lo.s64 	%rd809, %rd840, %rd107, %rd833;
	shl.b64 	%rd810, %rd809, 2;
	add.s64 	%rd811, %rd3, %rd810;
	st.global.f32 	[%rd811], %f215;
	@%p67 bra 	$L__BB1_49;
	setp.eq.s64 	%p68, %rd27, 2;
	add.s64 	%rd812, %rd840, 1;
	and.b64  	%rd813, %rd812, 4294967295;
	shl.b64 	%rd814, %rd812, 2;
	and.b64  	%rd815, %rd814, 17179869180;
	add.s64 	%rd816, %rd4, %rd815;
	ld.local.f32 	%f216, [%rd816];
	mad.lo.s64 	%rd817, %rd813, %rd107, %rd833;
	shl.b64 	%rd818, %rd817, 2;
	add.s64 	%rd819, %rd3, %rd818;
	st.global.f32 	[%rd819], %f216;
	@%p68 bra 	$L__BB1_49;
	add.s64 	%rd820, %rd840, 2;
	and.b64  	%rd821, %rd820, 4294967295;
	shl.b64 	%rd822, %rd820, 2;
	and.b64  	%rd823, %rd822, 17179869180;
	add.s64 	%rd824, %rd4, %rd823;
	ld.local.f32 	%f217, [%rd824];
	mad.lo.s64 	%rd825, %rd821, %rd107, %rd833;
	shl.b64 	%rd826, %rd825, 2;
	add.s64 	%rd827, %rd3, %rd826;
	st.global.f32 	[%rd827], %f217;
$L__BB1_49:
	add.s64 	%rd833, %rd833, %rd22;
	setp.lt.s64 	%p69, %rd833, %rd107;
	@%p69 bra 	$L__BB1_14;
	bra.uni 	$L__BB1_100;
$L__BB1_50:
	mov.b64 	%rd838, 0;
$L__BB1_51:
	.pragma "nounroll";
	shl.b64 	%rd693, %rd838, 2;
	add.s64 	%rd694, %rd4, %rd693;
	ld.local.v4.f32 	{%f187, %f188, %f189, %f190}, [%rd694];
	mad.lo.s64 	%rd695, %rd838, %rd107, %rd833;
	shl.b64 	%rd696, %rd695, 2;
	add.s64 	%rd697, %rd3, %rd696;
	st.global.f32 	[%rd697], %f187;
	add.s64 	%rd698, %rd697, %rd30;
	st.global.f32 	[%rd698], %f188;
	add.s64 	%rd699, %rd698, %rd30;
	st.global.f32 	[%rd699], %f189;
	add.s64 	%rd700, %rd699, %rd30;
	st.global.f32 	[%rd700], %f190;
	ld.local.v4.f32 	{%f191, %f192, %f193, %f194}, [%rd694+16];
	add.s64 	%rd701, %rd700, %rd30;
	st.global.f32 	[%rd701], %f191;
	add.s64 	%rd702, %rd701, %rd30;
	st.global.f32 	[%rd702], %f192;
	add.s64 	%rd703, %rd702, %rd30;
	st.global.f32 	[%rd703], %f193;
	add.s64 	%rd704, %rd703, %rd30;
	st.global.f32 	[%rd704], %f194;
	ld.local.v4.f32 	{%f195, %f196, %f197, %f198}, [%rd694+32];
	add.s64 	%rd705, %rd704, %rd30;
	st.global.f32 	[%rd705], %f195;
	add.s64 	%rd706, %rd705, %rd30;
	st.global.f32 	[%rd706], %f196;
	add.s64 	%rd707, %rd706, %rd30;
	st.global.f32 	[%rd707], %f197;
	add.s64 	%rd708, %rd707, %rd30;
	st.global.f32 	[%rd708], %f198;
	ld.local.v4.f32 	{%f199, %f200, %f201, %f202}, [%rd694+48];
	add.s64 	%rd709, %rd708, %rd30;
	st.global.f32 	[%rd709], %f199;
	add.s64 	%rd710, %rd709, %rd30;
	st.global.f32 	[%rd710], %f200;
	add.s64 	%rd711, %rd710, %rd30;
	st.global.f32 	[%rd711], %f201;
	add.s64 	%rd712, %rd711, %rd30;
	st.global.f32 	[%rd712], %f202;
	add.s64 	%rd838, %rd838, 16;
	setp.eq.s64 	%p61, %rd838, %rd26;
	mov.u64 	%rd840, %rd26;
	@%p61 bra 	$L__BB1_39;
	bra.uni 	$L__BB1_51;
$L__BB1_52:
	and.b64  	%rd60, %rd106, 7;
	add.s64 	%rd61, %rd60, -1;
	and.b64  	%rd62, %rd106, 3;
	and.b64  	%rd63, %rd106, 9223372036854775800;
	and.b64  	%rd64, %rd106, 1;
	mov.u32 	%r39, s_ids;
$L__BB1_53:
	setp.lt.u64 	%p35, %rd106, 8;
	mov.f32 	%f64, 0f00000000;
	st.local.v4.f32 	[%rd4], {%f64, %f64, %f64, %f64};
	st.local.v4.f32 	[%rd4+16], {%f64, %f64, %f64, %f64};
	st.local.v4.f32 	[%rd4+32], {%f64, %f64, %f64, %f64};
	st.local.v4.f32 	[%rd4+48], {%f64, %f64, %f64, %f64};
	mov.b64 	%rd851, 0;
	@%p35 bra 	$L__BB1_56;
	mov.b64 	%rd849, 0;
$L__BB1_55:
	.pragma "nounroll";
	cvt.u32.u64 	%r25, %rd849;
	shl.b32 	%r26, %r25, 3;
	add.s32 	%r28, %r39, %r26;
	ld.shared.v2.u64 	{%rd415, %rd416}, [%r28];
	mad.lo.s64 	%rd417, %rd849, %rd107, %rd833;
	shl.b64 	%rd418, %rd417, 2;
	add.s64 	%rd419, %rd2, %rd418;
	ld.global.f32 	%f65, [%rd419];
	shl.b64 	%rd420, %rd415, 2;
	add.s64 	%rd421, %rd4, %rd420;
	ld.local.f32 	%f66, [%rd421];
	add.f32 	%f67, %f65, %f66;
	st.local.f32 	[%rd421], %f67;
	shl.b64 	%rd422, %rd107, 2;
	add.s64 	%rd423, %rd419, %rd422;
	ld.global.f32 	%f68, [%rd423];
	shl.b64 	%rd424, %rd416, 2;
	add.s64 	%rd425, %rd4, %rd424;
	ld.local.f32 	%f69, [%rd425];
	add.f32 	%f70, %f68, %f69;
	st.local.f32 	[%rd425], %f70;
	ld.shared.v2.u64 	{%rd426, %rd427}, [%r28+16];
	add.s64 	%rd428, %rd423, %rd422;
	ld.global.f32 	%f71, [%rd428];
	shl.b64 	%rd429, %rd426, 2;
	add.s64 	%rd430, %rd4, %rd429;
	ld.local.f32 	%f72, [%rd430];
	add.f32 	%f73, %f71, %f72;
	st.local.f32 	[%rd430], %f73;
	add.s64 	%rd431, %rd428, %rd422;
	ld.global.f32 	%f74, [%rd431];
	shl.b64 	%rd432, %rd427, 2;
	add.s64 	%rd433, %rd4, %rd432;
	ld.local.f32 	%f75, [%rd433];
	add.f32 	%f76, %f74, %f75;
	st.local.f32 	[%rd433], %f76;
	ld.shared.v2.u64 	{%rd434, %rd435}, [%r28+32];
	add.s64 	%rd436, %rd431, %rd422;
	ld.global.f32 	%f77, [%rd436];
	shl.b64 	%rd437, %rd434, 2;
	add.s64 	%rd438, %rd4, %rd437;
	ld.local.f32 	%f78, [%rd438];
	add.f32 	%f79, %f77, %f78;
	st.local.f32 	[%rd438], %f79;
	add.s64 	%rd439, %rd436, %rd422;
	ld.global.f32 	%f80, [%rd439];
	shl.b64 	%rd440, %rd435, 2;
	add.s64 	%rd441, %rd4, %rd440;
	ld.local.f32 	%f81, [%rd441];
	add.f32 	%f82, %f80, %f81;
	st.local.f32 	[%rd441], %f82;
	ld.shared.v2.u64 	{%rd442, %rd443}, [%r28+48];
	add.s64 	%rd444, %rd439, %rd422;
	ld.global.f32 	%f83, [%rd444];
	shl.b64 	%rd445, %rd442, 2;
	add.s64 	%rd446, %rd4, %rd445;
	ld.local.f32 	%f84, [%rd446];
	add.f32 	%f85, %f83, %f84;
	st.local.f32 	[%rd446], %f85;
	add.s64 	%rd447, %rd444, %rd422;
	ld.global.f32 	%f86, [%rd447];
	shl.b64 	%rd448, %rd443, 2;
	add.s64 	%rd449, %rd4, %rd448;
	ld.local.f32 	%f87, [%rd449];
	add.f32 	%f88, %f86, %f87;
	st.local.f32 	[%rd449], %f88;
	add.s64 	%rd849, %rd849, 8;
	setp.ne.s64 	%p36, %rd849, %rd63;
	mov.u64 	%rd851, %rd63;
	@%p36 bra 	$L__BB1_55;
$L__BB1_56:
	setp.eq.s64 	%p37, %rd60, 0;
	@%p37 bra 	$L__BB1_64;
	setp.lt.u64 	%p38, %rd61, 3;
	@%p38 bra 	$L__BB1_59;
	cvt.u32.u64 	%r29, %rd851;
	shl.b32 	%r30, %r29, 3;
	add.s32 	%r32, %r39, %r30;
	ld.shared.u64 	%rd450, [%r32];
	mad.lo.s64 	%rd451, %rd851, %rd107, %rd833;
	shl.b64 	%rd452, %rd451, 2;
	add.s64 	%rd453, %rd2, %rd452;
	ld.global.f32 	%f89, [%rd453];
	shl.b64 	%rd454, %rd450, 2;
	add.s64 	%rd455, %rd4, %rd454;
	ld.local.f32 	%f90, [%rd455];
	add.f32 	%f91, %f89, %f90;
	st.local.f32 	[%rd455], %f91;
	ld.shared.u64 	%rd456, [%r32+8];
	shl.b64 	%rd457, %rd107, 2;
	add.s64 	%rd458, %rd453, %rd457;
	ld.global.f32 	%f92, [%rd458];
	shl.b64 	%rd459, %rd456, 2;
	add.s64 	%rd460, %rd4, %rd459;
	ld.local.f32 	%f93, [%rd460];
	add.f32 	%f94, %f92, %f93;
	st.local.f32 	[%rd460], %f94;
	ld.shared.u64 	%rd461, [%r32+16];
	add.s64 	%rd462, %rd458, %rd457;
	ld.global.f32 	%f95, [%rd462];
	shl.b64 	%rd463, %rd461, 2;
	add.s64 	%rd464, %rd4, %rd463;
	ld.local.f32 	%f96, [%rd464];
	add.f32 	%f97, %f95, %f96;
	st.local.f32 	[%rd464], %f97;
	ld.shared.u64 	%rd465, [%r32+24];
	add.s64 	%rd466, %rd462, %rd457;
	ld.global.f32 	%f98, [%rd466];
	shl.b64 	%rd467, %rd465, 2;
	add.s64 	%rd468, %rd4, %rd467;
	ld.local.f32 	%f99, [%rd468];
	add.f32 	%f100, %f98, %f99;
	st.local.f32 	[%rd468], %f100;
	add.s64 	%rd851, %rd851, 4;
$L__BB1_59:
	setp.eq.s64 	%p39, %rd62, 0;
	@%p39 bra 	$L__BB1_64;
	setp.eq.s64 	%p40, %rd62, 1;
	@%p40 bra 	$L__BB1_62;
	cvt.u32.u64 	%r33, %rd851;
	shl.b32 	%r34, %r33, 3;
	add.s32 	%r36, %r39, %r34;
	ld.shared.u64 	%rd469, [%r36];
	mad.lo.s64 	%rd470, %rd851, %rd107, %rd833;
	shl.b64 	%rd471, %rd470, 2;
	add.s64 	%rd472, %rd2, %rd471;
	ld.global.f32 	%f101, [%rd472];
	shl.b64 	%rd473, %rd469, 2;
	add.s64 	%rd474, %rd4, %rd473;
	ld.local.f32 	%f102, [%rd474];
	add.f32 	%f103, %f101, %f102;
	st.local.f32 	[%rd474], %f103;
	ld.shared.u64 	%rd475, [%r36+8];
	shl.b64 	%rd476, %rd107, 2;
	add.s64 	%rd477, %rd472, %rd476;
	ld.global.f32 	%f104, [%rd477];
	shl.b64 	%rd478, %rd475, 2;
	add.s64 	%rd479, %rd4, %rd478;
	ld.local.f32 	%f105, [%rd479];
	add.f32 	%f106, %f104, %f105;
	st.local.f32 	[%rd479], %f106;
	add.s64 	%rd851, %rd851, 2;
$L__BB1_62:
	setp.eq.s64 	%p41, %rd64, 0;
	@%p41 bra 	$L__BB1_64;
	cvt.u32.u64 	%r37, %rd851;
	shl.b32 	%r38, %r37, 3;
	add.s32 	%r40, %r39, %r38;
	ld.shared.u64 	%rd480, [%r40];
	mad.lo.s64 	%rd481, %rd851, %rd107, %rd833;
	shl.b64 	%rd482, %rd481, 2;
	add.s64 	%rd483, %rd2, %rd482;
	ld.global.f32 	%f107, [%rd483];
	shl.b64 	%rd484, %rd480, 2;
	add.s64 	%rd485, %rd4, %rd484;
	ld.local.f32 	%f108, [%rd485];
	add.f32 	%f109, %f107, %f108;
	st.local.f32 	[%rd485], %f109;
$L__BB1_64:
	add.s64 	%rd833, %rd833, %rd22;
	setp.lt.s64 	%p42, %rd833, %rd107;
	@%p42 bra 	$L__BB1_53;
	bra.uni 	$L__BB1_100;
$L__BB1_65:
	setp.lt.s64 	%p10, %rd105, 1;
	@%p10 bra 	$L__BB1_94;
	and.b64  	%rd74, %rd105, 15;
	add.s64 	%rd75, %rd74, -1;
	and.b64  	%rd76, %rd105, 7;
	add.s64 	%rd77, %rd76, -1;
	and.b64  	%rd78, %rd105, 9223372036854775792;
	and.b64  	%rd79, %rd105, 3;
$L__BB1_67:
	setp.lt.u64 	%p15, %rd105, 16;
	mov.f32 	%f1, 0f00000000;
	st.local.v4.f32 	[%rd4], {%f1, %f1, %f1, %f1};
	st.local.v4.f32 	[%rd4+16], {%f1, %f1, %f1, %f1};
	st.local.v4.f32 	[%rd4+32], {%f1, %f1, %f1, %f1};
	st.local.v4.f32 	[%rd4+48], {%f1, %f1, %f1, %f1};
	mov.b64 	%rd860, 0;
	@%p15 bra 	$L__BB1_70;
	mov.b64 	%rd854, 0;
$L__BB1_69:
	.pragma "nounroll";
	mad.lo.s64 	%rd143, %rd854, %rd107, %rd833;
	shl.b64 	%rd144, %rd143, 2;
	add.s64 	%rd145, %rd3, %rd144;
	ld.global.f32 	%f2, [%rd145];
	shl.b64 	%rd146, %rd854, 2;
	add.s64 	%rd147, %rd4, %rd146;
	shl.b64 	%rd148, %rd107, 2;
	add.s64 	%rd149, %rd145, %rd148;
	ld.global.f32 	%f3, [%rd149];
	add.s64 	%rd150, %rd149, %rd148;
	ld.global.f32 	%f4, [%rd150];
	add.s64 	%rd151, %rd150, %rd148;
	ld.global.f32 	%f5, [%rd151];
	st.local.v4.f32 	[%rd147], {%f2, %f3, %f4, %f5};
	add.s64 	%rd152, %rd151, %rd148;
	ld.global.f32 	%f6, [%rd152];
	add.s64 	%rd153, %rd152, %rd148;
	ld.global.f32 	%f7, [%rd153];
	add.s64 	%rd154, %rd153, %rd148;
	ld.global.f32 	%f8, [%rd154];
	add.s64 	%rd155, %rd154, %rd148;
	ld.global.f32 	%f9, [%rd155];
	st.local.v4.f32 	[%rd147+16], {%f6, %f7, %f8, %f9};
	add.s64 	%rd156, %rd155, %rd148;
	ld.global.f32 	%f10, [%rd156];
	add.s64 	%rd157, %rd156, %rd148;
	ld.global.f32 	%f11, [%rd157];
	add.s64 	%rd158, %rd157, %rd148;
	ld.global.f32 	%f12, [%rd158];
	add.s64 	%rd159, %rd158, %rd148;
	ld.global.f32 	%f13, [%rd159];
	st.local.v4.f32 	[%rd147+32], {%f10, %f11, %f12, %f13};
	add.s64 	%rd160, %rd159, %rd148;
	ld.global.f32 	%f14, [%rd160];
	add.s64 	%rd161, %rd160, %rd148;
	ld.global.f32 	%f15, [%rd161];
	add.s64 	%rd162, %rd161, %rd148;
	ld.global.f32 	%f16, [%rd162];
	add.s64 	%rd163, %rd162, %rd148;
	ld.global.f32 	%f17, [%rd163];
	st.local.v4.f32 	[%rd147+48], {%f14, %f15, %f16, %f17};
	add.s64 	%rd854, %rd854, 16;
	setp.eq.s64 	%p16, %rd854, %rd78;
	mov.u64 	%rd860, %rd78;
	@%p16 bra 	$L__BB1_70;
	bra.uni 	$L__BB1_69;
$L__BB1_70:
	setp.eq.s64 	%p17, %rd74, 0;
	@%p17 bra 	$L__BB1_80;
	setp.lt.u64 	%p18, %rd75, 7;
	@%p18 bra 	$L__BB1_73;
	mad.lo.s64 	%rd164, %rd860, %rd107, %rd833;
	shl.b64 	%rd165, %rd164, 2;
	add.s64 	%rd166, %rd3, %rd165;
	ld.global.f32 	%f18, [%rd166];
	shl.b64 	%rd167, %rd860, 2;
	add.s64 	%rd168, %rd4, %rd167;
	st.local.f32 	[%rd168], %f18;
	add.s64 	%rd169, %rd860, 1;
	and.b64  	%rd170, %rd169, 4294967295;
	mad.lo.s64 	%rd171, %rd170, %rd107, %rd833;
	shl.b64 	%rd172, %rd171, 2;
	add.s64 	%rd173, %rd3, %rd172;
	ld.global.f32 	%f19, [%rd173];
	shl.b64 	%rd174, %rd169, 2;
	and.b64  	%rd175, %rd174, 17179869180;
	add.s64 	%rd176, %rd4, %rd175;
	st.local.f32 	[%rd176], %f19;
	add.s64 	%rd177, %rd860, 2;
	and.b64  	%rd178, %rd177, 4294967295;
	mad.lo.s64 	%rd179, %rd178, %rd107, %rd833;
	shl.b64 	%rd180, %rd179, 2;
	add.s64 	%rd181, %rd3, %rd180;
	ld.global.f32 	%f20, [%rd181];
	shl.b64 	%rd182, %rd177, 2;
	and.b64  	%rd183, %rd182, 17179869180;
	add.s64 	%rd184, %rd4, %rd183;
	st.local.f32 	[%rd184], %f20;
	add.s64 	%rd185, %rd860, 3;
	and.b64  	%rd186, %rd185, 4294967295;
	mad.lo.s64 	%rd187, %rd186, %rd107, %rd833;
	shl.b64 	%rd188, %rd187, 2;
	add.s64 	%rd189, %rd3, %rd188;
	ld.global.f32 	%f21, [%rd189];
	shl.b64 	%rd190, %rd185, 2;
	and.b64  	%rd191, %rd190, 17179869180;
	add.s64 	%rd192, %rd4, %rd191;
	st.local.f32 	[%rd192], %f21;
	add.s64 	%rd193, %rd860, 4;
	and.b64  	%rd194, %rd193, 4294967295;
	mad.lo.s64 	%rd195, %rd194, %rd107, %rd833;
	shl.b64 	%rd196, %rd195, 2;
	add.s64 	%rd197, %rd3, %rd196;
	ld.global.f32 	%f22, [%rd197];
	shl.b64 	%rd198, %rd193, 2;
	and.b64  	%rd199, %rd198, 17179869180;
	add.s64 	%rd200, %rd4, %rd199;
	st.local.f32 	[%rd200], %f22;
	add.s64 	%rd201, %rd860, 5;
	and.b64  	%rd202, %rd201, 4294967295;
	mad.lo.s64 	%rd203, %rd202, %rd107, %rd833;
	shl.b64 	%rd204, %rd203, 2;
	add.s64 	%rd205, %rd3, %rd204;
	ld.global.f32 	%f23, [%rd205];
	shl.b64 	%rd206, %rd201, 2;
	and.b64  	%rd207, %rd206, 17179869180;
	add.s64 	%rd208, %rd4, %rd207;
	st.local.f32 	[%rd208], %f23;
	add.s64 	%rd209, %rd860, 6;
	and.b64  	%rd210, %rd209, 4294967295;
	mad.lo.s64 	%rd211, %rd210, %rd107, %rd833;
	shl.b64 	%rd212, %rd211, 2;
	add.s64 	%rd213, %rd3, %rd212;
	ld.global.f32 	%f24, [%rd213];
	shl.b64 	%rd214, %rd209, 2;
	and.b64  	%rd215, %rd214, 17179869180;
	add.s64 	%rd216, %rd4, %rd215;
	st.local.f32 	[%rd216], %f24;
	add.s64 	%rd217, %rd860, 7;
	and.b64  	%rd218, %rd217, 4294967295;
	mad.lo.s64 	%rd219, %rd218, %rd107, %rd833;
	shl.b64 	%rd220, %rd219, 2;
	add.s64 	%rd221, %rd3, %rd220;
	ld.global.f32 	%f25, [%rd221];
	shl.b64 	%rd222, %rd217, 2;
	and.b64  	%rd223, %rd222, 17179869180;
	add.s64 	%rd224, %rd4, %rd223;
	st.local.f32 	[%rd224], %f25;
	add.s64 	%rd225, %rd860, 8;
	and.b64  	%rd860, %rd225, 4294967295;
$L__BB1_73:
	setp.eq.s64 	%p19, %rd76, 0;
	@%p19 bra 	$L__BB1_80;
	setp.lt.u64 	%p20, %rd77, 3;
	@%p20 bra 	$L__BB1_76;
	mad.lo.s64 	%rd226, %rd860, %rd107, %rd833;
	shl.b64 	%rd227, %rd226, 2;
	add.s64 	%rd228, %rd3, %rd227;
	ld.global.f32 	%f26, [%rd228];
	shl.b64 	%rd229, %rd860, 2;
	add.s64 	%rd230, %rd4, %rd229;
	st.local.f32 	[%rd230], %f26;
	add.s64 	%rd231, %rd860, 1;
	and.b64  	%rd232, %rd231, 4294967295;
	mad.lo.s64 	%rd233, %rd232, %rd107, %rd833;
	shl.b64 	%rd234, %rd233, 2;
	add.s64 	%rd235, %rd3, %rd234;
	ld.global.f32 	%f27, [%rd235];
	shl.b64 	%rd236, %rd231, 2;
	and.b64  	%rd237, %rd236, 17179869180;
	add.s64 	%rd238, %rd4, %rd237;
	st.local.f32 	[%rd238], %f27;
	add.s64 	%rd239, %rd860, 2;
	and.b64  	%rd240, %rd239, 4294967295;
	mad.lo.s64 	%rd241, %rd240, %rd107, %rd833;
	shl.b64 	%rd242, %rd241, 2;
	add.s64 	%rd243, %rd3, %rd242;
	ld.global.f32 	%f28, [%rd243];
	shl.b64 	%rd244, %rd239, 2;
	and.b64  	%rd245, %rd244, 17179869180;
	add.s64 	%rd246, %rd4, %rd245;
	st.local.f32 	[%rd246], %f28;
	add.s64 	%rd247, %rd860, 3;
	and.b64  	%rd248, %rd247, 4294967295;
	mad.lo.s64 	%rd249, %rd248, %rd107, %rd833;
	shl.b64 	%rd250, %rd249, 2;
	add.s64 	%rd251, %rd3, %rd250;
	ld.global.f32 	%f29, [%rd251];
	shl.b64 	%rd252, %rd247, 2;
	and.b64  	%rd253, %rd252, 17179869180;
	add.s64 	%rd254, %rd4, %rd253;
	st.local.f32 	[%rd254], %f29;
	add.s64 	%rd255, %rd860, 4;
	and.b64  	%rd860, %rd255, 4294967295;
$L__BB1_76:
	setp.eq.s64 	%p21, %rd79, 0;
	@%p21 bra 	$L__BB1_80;
	setp.eq.s64 	%p22, %rd79, 1;
	mad.lo.s64 	%rd256, %rd860, %rd107, %rd833;
	shl.b64 	%rd257, %rd256, 2;
	add.s64 	%rd258, %rd3, %rd257;
	ld.global.f32 	%f30, [%rd258];
	shl.b64 	%rd259, %rd860, 2;
	add.s64 	%rd260, %rd4, %rd259;
	st.local.f32 	[%rd260], %f30;
	@%p22 bra 	$L__BB1_80;
	setp.eq.s64 	%p23, %rd79, 2;
	add.s64 	%rd261, %rd860, 1;
	and.b64  	%rd262, %rd261, 4294967295;
	mad.lo.s64 	%rd263, %rd262, %rd107, %rd833;
	shl.b64 	%rd264, %rd263, 2;
	add.s64 	%rd265, %rd3, %rd264;
	ld.global.f32 	%f31, [%rd265];
	shl.b64 	%rd266, %rd261, 2;
	and.b64  	%rd267, %rd266, 17179869180;
	add.s64 	%rd268, %rd4, %rd267;
	st.local.f32 	[%rd268], %f31;
	@%p23 bra 	$L__BB1_80;
	add.s64 	%rd269, %rd860, 2;
	and.b64  	%rd270, %rd269, 4294967295;
	mad.lo.s64 	%rd271, %rd270, %rd107, %rd833;
	shl.b64 	%rd272, %rd271, 2;
	add.s64 	%rd273, %rd3, %rd272;
	ld.global.f32 	%f32, [%rd273];
	shl.b64 	%rd274, %rd269, 2;
	and.b64  	%rd275, %rd274, 17179869180;
	add.s64 	%rd276, %rd4, %rd275;
	st.local.f32 	[%rd276], %f32;
$L__BB1_80:
	setp.lt.u64 	%p24, %rd105, 16;
	mov.b64 	%rd857, 0;
	@%p24 bra 	$L__BB1_83;
	mov.b64 	%rd855, 0;
$L__BB1_82:
	.pragma "nounroll";
	shl.b64 	%rd279, %rd855, 2;
	add.s64 	%rd280, %rd4, %rd279;
	ld.local.v4.f32 	{%f33, %f34, %f35, %f36}, [%rd280];
	mad.lo.s64 	%rd281, %rd855, %rd107, %rd833;
	shl.b64 	%rd282, %rd281, 2;
	add.s64 	%rd283, %rd3, %rd282;
	st.global.f32 	[%rd283], %f33;
	shl.b64 	%rd284, %rd107, 2;
	add.s64 	%rd285, %rd283, %rd284;
	st.global.f32 	[%rd285], %f34;
	add.s64 	%rd286, %rd285, %rd284;
	st.global.f32 	[%rd286], %f35;
	add.s64 	%rd287, %rd286, %rd284;
	st.global.f32 	[%rd287], %f36;
	ld.local.v4.f32 	{%f37, %f38, %f39, %f40}, [%rd280+16];
	add.s64 	%rd288, %rd287, %rd284;
	st.global.f32 	[%rd288], %f37;
	add.s64 	%rd289, %rd288, %rd284;
	st.global.f32 	[%rd289], %f38;
	add.s64 	%rd290, %rd289, %rd284;
	st.global.f32 	[%rd290], %f39;
	add.s64 	%rd291, %rd290, %rd284;
	st.global.f32 	[%rd291], %f40;
	ld.local.v4.f32 	{%f41, %f42, %f43, %f44}, [%rd280+32];
	add.s64 	%rd292, %rd291, %rd284;
	st.global.f32 	[%rd292], %f41;
	add.s64 	%rd293, %rd292, %rd284;
	st.global.f32 	[%rd293], %f42;
	add.s64 	%rd294, %rd293, %rd284;
	st.global.f32 	[%rd294], %f43;
	add.s64 	%rd295, %rd294, %rd284;
	st.global.f32 	[%rd295], %f44;
	ld.local.v4.f32 	{%f45, %f46, %f47, %f48}, [%rd280+48];
	add.s64 	%rd296, %rd295, %rd284;
	st.global.f32 	[%rd296], %f45;
	add.s64 	%rd297, %rd296, %rd284;
	st.global.f32 	[%rd297], %f46;
	add.s64 	%rd298, %rd297, %rd284;
	st.global.f32 	[%rd298], %f47;
	add.s64 	%rd299, %rd298, %rd284;
	st.global.f32 	[%rd299], %f48;
	add.s64 	%rd855, %rd855, 16;
	setp.ne.s64 	%p25, %rd855, %rd78;
	mov.u64 	%rd857, %rd78;
	@%p25 bra 	$L__BB1_82;
$L__BB1_83:
	setp.eq.s64 	%p26, %rd74, 0;
	@%p26 bra 	$L__BB1_93;
	setp.lt.u64 	%p27, %rd75, 7;
	@%p27 bra 	$L__BB1_86;
	shl.b64 	%rd300, %rd857, 2;
	add.s64 	%rd301, %rd4, %rd300;
	ld.local.f32 	%f49, [%rd301];
	mad.lo.s64 	%rd302, %rd857, %rd107, %rd833;
	shl.b64 	%rd303, %rd302, 2;
	add.s64 	%rd304, %rd3, %rd303;
	st.global.f32 	[%rd304], %f49;
	add.s64 	%rd305, %rd857, 1;
	and.b64  	%rd306, %rd305, 4294967295;
	shl.b64 	%rd307, %rd305, 2;
	and.b64  	%rd308, %rd307, 17179869180;
	add.s64 	%rd309, %rd4, %rd308;
	ld.local.f32 	%f50, [%rd309];
	mad.lo.s64 	%rd310, %rd306, %rd107, %rd833;
	shl.b64 	%rd311, %rd310, 2;
	add.s64 	%rd312, %rd3, %rd311;
	st.global.f32 	[%rd312], %f50;
	add.s64 	%rd313, %rd857, 2;
	and.b64  	%rd314, %rd313, 4294967295;
	shl.b64 	%rd315, %rd313, 2;
	and.b64  	%rd316, %rd315, 17179869180;
	add.s64 	%rd317, %rd4, %rd316;
	ld.local.f32 	%f51, [%rd317];
	mad.lo.s64 	%rd318, %rd314, %rd107, %rd833;
	shl.b64 	%rd319, %rd318, 2;
	add.s64 	%rd320, %rd3, %rd319;
	st.global.f32 	[%rd320], %f51;
	add.s64 	%rd321, %rd857, 3;
	and.b64  	%rd322, %rd321, 4294967295;
	shl.b64 	%rd323, %rd321, 2;
	and.b64  	%rd324, %rd323, 17179869180;
	add.s64 	%rd325, %rd4, %rd324;
	ld.local.f32 	%f52, [%rd325];
	mad.lo.s64 	%rd326, %rd322, %rd107, %rd833;
	shl.b64 	%rd327, %rd326, 2;
	add.s64 	%rd328, %rd3, %rd327;
	st.global.f32 	[%rd328], %f52;
	add.s64 	%rd329, %rd857, 4;
	and.b64  	%rd330, %rd329, 4294967295;
	shl.b64 	%rd331, %rd329, 2;
	and.b64  	%rd332, %rd331, 17179869180;
	add.s64 	%rd333, %rd4, %rd332;
	ld.local.f32 	%f53, [%rd333];
	mad.lo.s64 	%rd334, %rd330, %rd107, %rd833;
	shl.b64 	%rd335, %rd334, 2;
	add.s64 	%rd336, %rd3, %rd335;
	st.global.f32 	[%rd336], %f53;
	add.s64 	%rd337, %rd857, 5;
	and.b64  	%rd338, %rd337, 4294967295;
	shl.b64 	%rd339, %rd337, 2;
	and.b64  	%rd340, %rd339, 17179869180;
	add.s64 	%rd341, %rd4, %rd340;
	ld.local.f32 	%f54, [%rd341];
	mad.lo.s64 	%rd342, %rd338, %rd107, %rd833;
	shl.b64 	%rd343, %rd342, 2;
	add.s64 	%rd344, %rd3, %rd343;
	st.global.f32 	[%rd344], %f54;
	add.s64 	%rd345, %rd857, 6;
	and.b64  	%rd346, %rd345, 4294967295;
	shl.b64 	%rd347, %rd345, 2;
	and.b64  	%rd348, %rd347, 17179869180;
	add.s64 	%rd349, %rd4, %rd348;
	ld.local.f32 	%f55, [%rd349];
	mad.lo.s64 	%rd350, %rd346, %rd107, %rd833;
	shl.b64 	%rd351, %rd350, 2;
	add.s64 	%rd352, %rd3, %rd351;
	st.global.f32 	[%rd352], %f55;
	add.s64 	%rd353, %rd857, 7;
	and.b64  	%rd354, %rd353, 4294967295;
	shl.b64 	%rd355, %rd353, 2;
	and.b64  	%rd356, %rd355, 17179869180;
	add.s64 	%rd357, %rd4, %rd356;
	ld.local.f32 	%f56, [%rd357];
	mad.lo.s64 	%rd358, %rd354, %rd107, %rd833;
	shl.b64 	%rd359, %rd358, 2;
	add.s64 	%rd360, %rd3, %rd359;
	st.global.f32 	[%rd360], %f56;
	add.s64 	%rd361, %rd857, 8;
	and.b64  	%rd857, %rd361, 4294967295;
$L__BB1_86:
	setp.eq.s64 	%p28, %rd76, 0;
	@%p28 bra 	$L__BB1_93;
	setp.lt.u64 	%p29, %rd77, 3;
	@%p29 bra 	$L__BB1_89;
	shl.b64 	%rd362, %rd857, 2;
	add.s64 	%rd363, %rd4, %rd362;
	ld.local.f32 	%f57, [%rd363];
	mad.lo.s64 	%rd364, %rd857, %rd107, %rd833;
	shl.b64 	%rd365, %rd364, 2;
	add.s64 	%rd366, %rd3, %rd365;
	st.global.f32 	[%rd366], %f57;
	add.s64 	%rd367, %rd857, 1;
	and.b64  	%rd368, %rd367, 4294967295;
	shl.b64 	%rd369, %rd367, 2;
	and.b64  	%rd370, %rd369, 17179869180;
	add.s64 	%rd371, %rd4, %rd370;
	ld.local.f32 	%f58, [%rd371];
	mad.lo.s64 	%rd372, %rd368, %rd107, %rd833;
	shl.b64 	%rd373, %rd372, 2;
	add.s64 	%rd374, %rd3, %rd373;
	st.global.f32 	[%rd374], %f58;
	add.s64 	%rd375, %rd857, 2;
	and.b64  	%rd376, %rd375, 4294967295;
	shl.b64 	%rd377, %rd375, 2;
	and.b64  	%rd378, %rd377, 17179869180;
	add.s64 	%rd379, %rd4, %rd378;
	ld.local.f32 	%f59, [%rd379];
	mad.lo.s64 	%rd380, %rd376, %rd107, %rd833;
	shl.b64 	%rd381, %rd380, 2;
	add.s64 	%rd382, %rd3, %rd381;
	st.global.f32 	[%rd382], %f59;
	add.s64 	%rd383, %rd857, 3;
	and.b64  	%rd384, %rd383, 4294967295;
	shl.b64 	%rd385, %rd383, 2;
	and.b64  	%rd386, %rd385, 17179869180;
	add.s64 	%rd387, %rd4, %rd386;
	ld.local.f32 	%f60, [%rd387];
	mad.lo.s64 	%rd388, %rd384, %rd107, %rd833;
	shl.b64 	%rd389, %rd388, 2;
	add.s64 	%rd390, %rd3, %rd389;
	st.global.f32 	[%rd390], %f60;
	add.s64 	%rd391, %rd857, 4;
	and.b64  	%rd857, %rd391, 4294967295;
$L__BB1_89:
	setp.eq.s64 	%p30, %rd79, 0;
	@%p30 bra 	$L__BB1_93;
	setp.eq.s64 	%p31, %rd79, 1;
	shl.b64 	%rd392, %rd857, 2;
	add.s64 	%rd393, %rd4, %rd392;
	ld.local.f32 	%f61, [%rd393];
	mad.lo.s64 	%rd394, %rd857, %rd107, %rd833;
	shl.b64 	%rd395, %rd394, 2;
	add.s64 	%rd396, %rd3, %rd395;
	st.global.f32 	[%rd396], %f61;
	@%p31 bra 	$L__BB1_93;
	setp.eq.s64 	%p32, %rd79, 2;
	add.s64 	%rd397, %rd857, 1;
	and.b64  	%rd398, %rd397, 4294967295;
	shl.b64 	%rd399, %rd397, 2;
	and.b64  	%rd400, %rd399, 17179869180;
	add.s64 	%rd401, %rd4, %rd400;
	ld.local.f32 	%f62, [%rd401];
	mad.lo.s64 	%rd402, %rd398, %rd107, %rd833;
	shl.b64 	%rd403, %rd402, 2;
	add.s64 	%rd404, %rd3, %rd403;
	st.global.f32 	[%rd404], %f62;
	@%p32 bra 	$L__BB1_93;
	add.s64 	%rd405, %rd857, 2;
	and.b64  	%rd406, %rd405, 4294967295;
	shl.b64 	%rd407, %rd405, 2;
	and.b64  	%rd408, %rd407, 17179869180;
	add.s64 	%rd409, %rd4, %rd408;
	ld.local.f32 	%f63, [%rd409];
	mad.lo.s64 	%rd410, %rd406, %rd107, %rd833;
	shl.b64 	%rd411, %rd410, 2;
	add.s64 	%rd412, %rd3, %rd411;
	st.global.f32 	[%rd412], %f63;
$L__BB1_93:
	add.s64 	%rd833, %rd833, %rd22;
	setp.lt.s64 	%p33, %rd833, %rd107;
	@%p33 bra 	$L__BB1_67;
	bra.uni 	$L__BB1_100;
$L__BB1_94:
	add.s64 	%rd133, %rd22, %rd833;
	max.s64 	%rd134, %rd107, %rd133;
	setp.lt.s64 	%p11, %rd133, %rd107;
	selp.u64 	%rd96, 1, 0, %p11;
	add.s64 	%rd135, %rd133, %rd96;
	sub.s64 	%rd97, %rd134, %rd135;
	or.b64  	%rd136, %rd97, %rd22;
	and.b64  	%rd137, %rd136, -4294967296;
	setp.ne.s64 	%p12, %rd137, 0;
	@%p12 bra 	$L__BB1_96;
	cvt.u32.u64 	%r22, %rd22;
	cvt.u32.u64 	%r23, %rd97;
	div.u32 	%r24, %r23, %r22;
	cvt.u64.u32 	%rd862, %r24;
	bra.uni 	$L__BB1_97;
$L__BB1_96:
	div.u64 	%rd862, %rd97, %rd22;
$L__BB1_97:
	add.s64 	%rd138, %rd862, %rd96;
	add.s64 	%rd101, %rd138, 1;
	and.b64  	%rd139, %rd138, 3;
	setp.eq.s64 	%p13, %rd139, 3;
	@%p13 bra 	$L__BB1_100;
	and.b64  	%rd102, %rd101, 3;
	mov.b64 	%rd863, 0;
$L__BB1_99:
	.pragma "nounroll";
	add.s64 	%rd863, %rd863, 1;
	setp.ne.s64 	%p14, %rd863, %rd102;
	@%p14 bra 	$L__BB1_99;
$L__BB1_100:
	ret;

}
	// .globl	_Z18LookupTableV2Grad2IfEvPT_PKS0_PKlllll
.visible .entry _Z18LookupTableV2Grad2IfEvPT_PKS0_PKlllll(
	.param .u64 .ptr .align 1 _Z18LookupTableV2Grad2IfEvPT_PKS0_PKlllll_param_0,
	.param .u64 .ptr .align 1 _Z18LookupTableV2Grad2IfEvPT_PKS0_PKlllll_param_1,
	.param .u64 .ptr .align 1 _Z18LookupTableV2Grad2IfEvPT_PKS0_PKlllll_param_2,
	.param .u64 _Z18LookupTableV2Grad2IfEvPT_PKS0_PKlllll_param_3,
	.param .u64 _Z18LookupTableV2Grad2IfEvPT_PKS0_PKlllll_param_4,
	.param .u64 _Z18LookupTableV2Grad2IfEvPT_PKS0_PKlllll_param_5,
	.param .u64 _Z18LookupTableV2Grad2IfEvPT_PKS0_PKlllll_param_6
)
{
	.reg .pred 	%p<34>;
	.reg .b32 	%r<39>;
	.reg .b32 	%f<124>;
	.reg .b64 	%rd<206>;

	ld.param.u64 	%rd70, [_Z18LookupTableV2Grad2IfEvPT_PKS0_PKlllll_param_0];
	ld.param.u64 	%rd71, [_Z18LookupTableV2Grad2IfEvPT_PKS0_PKlllll_param_1];
	ld.param.u64 	%rd72, [_Z18LookupTableV2Grad2IfEvPT_PKS0_PKlllll_param_2];
	ld.param.u64 	%rd67, [_Z18LookupTableV2Grad2IfEvPT_PKS0_PKlllll_param_4];
	ld.param.u64 	%rd68, [_Z18LookupTableV2Grad2IfEvPT_PKS0_PKlllll_param_5];
	ld.param.u64 	%rd69, [_Z18LookupTableV2Grad2IfEvPT_PKS0_PKlllll_param_6];
	cvta.to.global.u64 	%rd1, %rd72;
	cvta.to.global.u64 	%rd2, %rd71;
	cvta.to.global.u64 	%rd3, %rd70;
	mov.u32 	%r1, %ntid.x;
	mov.u32 	%r7, %tid.x;
	mov.u32 	%r8, %ctaid.x;
	mad.lo.s32 	%r9, %r8, %r1, %r7;
	cvt.u64.u32 	%rd200, %r9;
	cvt.u64.u32 	%rd198, %r7;
	setp.le.s64 	%p1, %rd67, %rd198;
	@%p1 bra 	$L__BB2_10;
	cvt.u64.u32 	%rd6, %r1;
	add.s64 	%rd73, %rd198, %rd6;
	max.u64 	%rd74, %rd67, %rd73;
	setp.lt.u64 	%p2, %rd73, %rd67;
	selp.u64 	%rd7, 1, 0, %p2;
	add.s64 	%rd75, %rd73, %rd7;
	sub.s64 	%rd8, %rd74, %rd75;
	and.b64  	%rd76, %rd8, -4294967296;
	setp.ne.s64 	%p3, %rd76, 0;
	@%p3 bra 	$L__BB2_3;
	cvt.u32.u64 	%r10, %rd6;
	cvt.u32.u64 	%r11, %rd8;
	div.u32 	%r12, %r11, %r10;
	cvt.u64.u32 	%rd195, %r12;
	bra.uni 	$L__BB2_4;
$L__BB2_3:
	div.u64 	%rd195, %rd8, %rd6;
$L__BB2_4:
	add.s64 	%rd12, %rd195, %rd7;
	and.b64  	%rd77, %rd12, 3;
	setp.eq.s64 	%p4, %rd77, 3;
	@%p4 bra 	$L__BB2_7;
	add.s64 	%rd79, %rd12, 1;
	and.b64  	%rd13, %rd79, 3;
	mov.b64 	%rd197, 0;
	mov.u32 	%r15, s_ids;
$L__BB2_6:
	.pragma "nounroll";
	shl.b64 	%rd80, %rd198, 3;
	add.s64 	%rd81, %rd1, %rd80;
	ld.global.u64 	%rd82, [%rd81];
	cvt.u32.u64 	%r13, %rd198;
	shl.b32 	%r14, %r13, 3;
	add.s32 	%r16, %r15, %r14;
	st.shared.u64 	[%r16], %rd82;
	add.s64 	%rd198, %rd198, %rd6;
	add.s64 	%rd197, %rd197, 1;
	setp.ne.s64 	%p5, %rd197, %rd13;
	@%p5 bra 	$L__BB2_6;
$L__BB2_7:
	setp.lt.u64 	%p6, %rd12, 3;
	@%p6 bra 	$L__BB2_10;
	mov.u32 	%r19, s_ids;
	shl.b64 	%rd86, %rd6, 3;
	shl.b32 	%r21, %r1, 3;
	shl.b64 	%rd93, %rd6, 2;
$L__BB2_9:
	.pragma "nounroll";
	shl.b64 	%rd83, %rd198, 3;
	add.s64 	%rd84, %rd1, %rd83;
	ld.global.u64 	%rd85, [%rd84];
	cvt.u32.u64 	%r17, %rd198;
	shl.b32 	%r18, %r17, 3;
	add.s32 	%r20, %r19, %r18;
	st.shared.u64 	[%r20], %rd85;
	add.s64 	%rd87, %rd84, %rd86;
	ld.global.u64 	%rd88, [%rd87];
	add.s32 	%r22, %r20, %r21;
	st.shared.u64 	[%r22], %rd88;
	add.s64 	%rd89, %rd87, %rd86;
	ld.global.u64 	%rd90, [%rd89];
	add.s32 	%r23, %r22, %r21;
	st.shared.u64 	[%r23], %rd90;
	add.s64 	%rd91, %rd89, %rd86;
	ld.global.u64 	%rd92, [%rd91];
	add.s32 	%r24, %r23, %r21;
	st.shared.u64 	[%r24], %rd92;
	add.s64 	%rd198, %rd93, %rd198;
	setp.lt.s64 	%p7, %rd198, %rd67;
	@%p7 bra 	$L__BB2_9;
$L__BB2_10:
	bar.sync 	0;
	setp.le.s64 	%p8, %rd68, %rd200;
	@%p8 bra 	$L__BB2_69;
	setp.lt.s64 	%p9, %rd67, 1;
	mov.u32 	%r25, %nctaid.x;
	mul.lo.s32 	%r2, %r25, %r1;
	@%p9 bra 	$L__BB2_69;
	and.b64  	%rd21, %rd67, 7;
	and.b64  	%rd22, %rd67, 9223372036854775800;
	shl.b64 	%rd23, %rd68, 2;
	shl.b64 	%rd24, %rd68, 3;
	mul.lo.s64 	%rd25, %rd68, 12;
	shl.b64 	%rd26, %rd68, 4;
	mul.lo.s64 	%rd27, %rd68, 20;
	mul.lo.s64 	%rd28, %rd68, 24;
	mul.lo.s64 	%rd29, %rd68, 28;
	mul.lo.s64 	%rd30, %rd69, %rd68;
	cvt.s64.s32 	%rd31, %r2;
	mov.u32 	%r36, s_ids;
	add.s32 	%r26, %r36, 32;
$L__BB2_13:
	setp.lt.u64 	%p10, %rd67, 8;
	add.s64 	%rd95, %rd200, %rd30;
	shl.b64 	%rd96, %rd95, 2;
	add.s64 	%rd33, %rd3, %rd96;
	ld.global.f32 	%f102, [%rd33];
	mov.b64 	%rd204, 0;
	@%p10 bra 	$L__BB2_40;
	shl.b64 	%rd97, %rd200, 2;
	add.s64 	%rd201, %rd2, %rd97;
	mov.u32 	%r38, %r26;
	mov.u64 	%rd202, %rd22;
$L__BB2_15:
	.pragma "nounroll";
	ld.shared.u64 	%rd37, [%r38+-32];
	setp.eq.s64 	%p11, %rd37, %rd69;
	@%p11 bra 	$L__BB2_17;
	ld.global.f32 	%f40, [%rd201];
	mad.lo.s64 	%rd98, %rd37, %rd68, %rd200;
	shl.b64 	%rd99, %rd98, 2;
	add.s64 	%rd100, %rd3, %rd99;
	ld.global.f32 	%f41, [%rd100];
	add.f32 	%f42, %f40, %f41;
	st.global.f32 	[%rd100], %f42;
	bra.uni 	$L__BB2_18;
$L__BB2_17:
	ld.global.f32 	%f43, [%rd201];
	add.f32 	%f102, %f102, %f43;
$L__BB2_18:
	ld.shared.u64 	%rd38, [%r38+-24];
	setp.eq.s64 	%p12, %rd38, %rd69;
	@%p12 bra 	$L__BB2_20;
	add.s64 	%rd101, %rd201, %rd23;
	ld.global.f32 	%f44, [%rd101];
	mad.lo.s64 	%rd102, %rd38, %rd68, %rd200;
	shl.b64 	%rd103, %rd102, 2;
	add.s64 	%rd104, %rd3, %rd103;
	ld.global.f32 	%f45, [%rd104];
	add.f32 	%f46, %f44, %f45;
	st.global.f32 	[%rd104], %f46;
	bra.uni 	$L__BB2_21;
$L__BB2_20:
	add.s64 	%rd105, %rd201, %rd23;
	ld.global.f32 	%f47, [%rd105];
	add.f32 	%f102, %f102, %f47;
$L__BB2_21:
	ld.shared.u64 	%rd39, [%r38+-16];
	setp.eq.s64 	%p13, %rd39, %rd69;
	@%p13 bra 	$L__BB2_23;
	add.s64 	%rd106, %rd201, %rd24;
	ld.global.f32 	%f48, [%rd106];
	mad.lo.s64 	%rd107, %rd39, %rd68, %rd200;
	shl.b64 	%rd108, %rd107, 2;
	add.s64 	%rd109, %rd3, %rd108;
	ld.global.f32 	%f49, [%rd109];
	add.f32 	%f50, %f48, %f49;
	st.global.f32 	[%rd109], %f50;
	bra.uni 	$L__BB2_24;
$L__BB2_23:
	add.s64 	%rd110, %rd201, %rd24;
	ld.global.f32 	%f51, [%rd110];
	add.f32 	%f102, %f102, %f51;
$L__BB2_24:
	ld.shared.u64 	%rd40, [%r38+-8];
	setp.eq.s64 	%p14, %rd40, %rd69;
	@%p14 bra 	$L__BB2_26;
	add.s64 	%rd111, %rd201, %rd25;
	ld.global.f32 	%f52, [%rd111];
	mad.lo.s64 	%rd112, %rd40, %rd68, %rd200;
	shl.b64 	%rd113, %rd112, 2;
	add.s64 	%rd114, %rd3, %rd113;
	ld.global.f32 	%f53, [%rd114];
	add.f32 	%f54, %f52, %f53;
	st.global.f32 	[%rd114], %f54;
	bra.uni 	$L__BB2_27;
$L__BB2_26:
	add.s64 	%rd115, %rd201, %rd25;
	ld.global.f32 	%f55, [%rd115];
	add.f32 	%f102, %f102, %f55;
$L__BB2_27:
	ld.shared.u64 	%rd41, [%r38];
	setp.eq.s64 	%p15, %rd41, %rd69;
	@%p15 bra 	$L__BB2_29;
	add.s64 	%rd116, %rd201, %rd26;
	ld.global.f32 	%f56, [%rd116];
	mad.lo.s64 	%rd117, %rd41, %rd68, %rd200;
	shl.b64 	%rd118, %rd117, 2;
	add.s64 	%rd119, %rd3, %rd118;
	ld.global.f32 	%f57, [%rd119];
	add.f32 	%f58, %f56, %f57;
	st.global.f32 	[%rd119], %f58;
	bra.uni 	$L__BB2_30;
$L__BB2_29:
	add.s64 	%rd120, %rd201, %rd26;
	ld.global.f32 	%f59, [%rd120];
	add.f32 	%f102, %f102, %f59;
$L__BB2_30:
	ld.shared.u64 	%rd42, [%r38+8];
	setp.eq.s64 	%p16, %rd42, %rd69;
	@%p16 bra 	$L__BB2_32;
	add.s64 	%rd121, %rd201, %rd27;
	ld.global.f32 	%f60, [%rd121];
	mad.lo.s64 	%rd122, %rd42, %rd68, %rd200;
	shl.b64 	%rd123, %rd122, 2;
	add.s64 	%rd124, %rd3, %rd123;
	ld.global.f32 	%f61, [%rd124];
	add.f32 	%f62, %f60, %f61;
	st.global.f32 	[%rd124], %f62;
	bra.uni 	$L__BB2_33;
$L__BB2_32:
	add.s64 	%rd125, %rd201, %rd27;
	ld.global.f32 	%f63, [%rd125];
	add.f32 	%f102, %f102, %f63;
$L__BB2_33:
	ld.shared.u64 	%rd43, [%r38+16];
	setp.eq.s64 	%p17, %rd43, %rd69;
	@%p17 bra 	$L__BB2_35;
	add.s64 	%rd126, %rd201, %rd28;
	ld.global.f32 	%f64, [%rd126];
	mad.lo.s64 	%rd127, %rd43, %rd68, %rd200;
	shl.b64 	%rd128, %rd127, 2;
	add.s64 	%rd129, %rd3, %rd128;
	ld.global.f32 	%f65, [%rd129];
	add.f32 	%f66, %f64, %f65;
	st.global.f32 	[%rd129], %f66;
	bra.uni 	$L__BB2_36;
$L__BB2_35:
	add.s64 	%rd130, %rd201, %rd28;
	ld.global.f32 	%f67, [%rd130];
	add.f32 	%f102, %f102, %f67;
$L__BB2_36:
	ld.shared.u64 	%rd44, [%r38+24];
	setp.eq.s64 	%p18, %rd44, %rd69;
	@%p18 bra 	$L__BB2_38;
	add.s64 	%rd131, %rd201, %rd29;
	ld.global.f32 	%f68, [%rd131];
	mad.lo.s64 	%rd132, %rd44, %rd68, %rd200;
	shl.b64 	%rd133, %rd132, 2;
	add.s64 	%rd134, %rd3, %rd133;
	ld.global.f32 	%f69, [%rd134];
	add.f32 	%f70, %f68, %f69;
	st.global.f32 	[%rd134], %f70;
	bra.uni 	$L__BB2_39;
$L__BB2_38:
	add.s64 	%rd135, %rd201, %rd29;
	ld.global.f32 	%f71, [%rd135];
	add.f32 	%f102, %f102, %f71;
$L__BB2_39:
	add.s64 	%rd202, %rd202, -8;
	shl.b64 	%rd136, %rd68, 5;
	add.s64 	%rd201, %rd201, %rd136;
	add.s32 	%r38, %r38, 64;
	setp.ne.s64 	%p19, %rd202, 0;
	mov.u64 	%rd204, %rd22;
	@%p19 bra 	$L__BB2_15;
$L__BB2_40:
	setp.eq.s64 	%p20, %rd21, 0;
	@%p20 bra 	$L__BB2_68;
	add.s64 	%rd137, %rd21, -1;
	setp.lt.u64 	%p21, %rd137, 3;
	@%p21 bra 	$L__BB2_55;
	cvt.u32.u64 	%r28, %rd204;
	shl.b32 	%r29, %r28, 3;
	add.s32 	%r5, %r36, %r29;
	ld.shared.u64 	%rd48, [%r5];
	mul.lo.s64 	%rd138, %rd204, %rd68;
	shl.b64 	%rd139, %rd138, 2;
	add.s64 	%rd49, %rd2, %rd139;
	setp.eq.s64 	%p22, %rd48, %rd69;
	@%p22 bra 	$L__BB2_44;
	shl.b64 	%rd140, %rd200, 2;
	add.s64 	%rd141, %rd49, %rd140;
	ld.global.f32 	%f73, [%rd141];
	mad.lo.s64 	%rd142, %rd48, %rd68, %rd200;
	shl.b64 	%rd143, %rd142, 2;
	add.s64 	%rd144, %rd3, %rd143;
	ld.global.f32 	%f74, [%rd144];
	add.f32 	%f75, %f73, %f74;
	st.global.f32 	[%rd144], %f75;
	bra.uni 	$L__BB2_45;
$L__BB2_44:
	shl.b64 	%rd145, %rd200, 2;
	add.s64 	%rd146, %rd49, %rd145;
	ld.global.f32 	%f76, [%rd146];
	add.f32 	%f102, %f102, %f76;
$L__BB2_45:
	ld.shared.u64 	%rd50, [%r5+8];
	add.s64 	%rd51, %rd49, %rd23;
	setp.eq.s64 	%p23, %rd50, %rd69;
	@%p23 bra 	$L__BB2_47;
	shl.b64 	%rd147, %rd200, 2;
	add.s64 	%rd148, %rd51, %rd147;
	ld.global.f32 	%f77, [%rd148];
	mad.lo.s64 	%rd149, %rd50, %rd68, %rd200;
	shl.b64 	%rd150, %rd149, 2;
	add.s64 	%rd151, %rd3, %rd150;
	ld.global.f32 	%f78, [%rd151];
	add.f32 	%f79, %f77, %f78;
	st.global.f32 	[%rd151], %f79;
	bra.uni 	$L__BB2_48;
$L__BB2_47:
	shl.b64 	%rd152, %rd200, 2;
	add.s64 	%rd153, %rd51, %rd152;
	ld.global.f32 	%f80, [%rd153];
	add.f32 	%f102, %f102, %f80;
$L__BB2_48:
	ld.shared.u64 	%rd52, [%r5+16];
	add.s64 	%rd53, %rd51, %rd23;
	setp.eq.s64 	%p24, %rd52, %rd69;
	@%p24 bra 	$L__BB2_50;
	shl.b64 	%rd154, %rd200, 2;
	add.s64 	%rd155, %rd53, %rd154;
	ld.global.f32 	%f81, [%rd155];
	mad.lo.s64 	%rd156, %rd52, %rd68, %rd200;
	shl.b64 	%rd157, %rd156, 2;
	add.s64 	%rd158, %rd3, %rd157;
	ld.global.f32 	%f82, [%rd158];
	add.f32 	%f83, %f81, %f82;
	st.global.f32 	[%rd158], %f83;
	bra.uni 	$L__BB2_51;
$L__BB2_50:
	shl.b64 	%rd159, %rd200, 2;
	add.s64 	%rd160, %rd53, %rd159;
	ld.global.f32 	%f84, [%rd160];
	add.f32 	%f102, %f102, %f84;
$L__BB2_51:
	ld.shared.u64 	%rd54, [%r5+24];
	add.s64 	%rd55, %rd53, %rd23;
	setp.eq.s64 	%p25, %rd54, %rd69;
	@%p25 bra 	$L__BB2_53;
	shl.b64 	%rd161, %rd200, 2;
	add.s64 	%rd162, %rd55, %rd161;
	ld.global.f32 	%f85, [%rd162];
	mad.lo.s64 	%rd163, %rd54, %rd68, %rd200;
	shl.b64 	%rd164, %rd163, 2;
	add.s64 	%rd165, %rd3, %rd164;
	ld.global.f32 	%f86, [%rd165];
	add.f32 	%f87, %f85, %f86;
	st.global.f32 	[%rd165], %f87;
	bra.uni 	$L__BB2_54;
$L__BB2_53:
	shl.b64 	%rd166, %rd200, 2;
	add.s64 	%rd167, %rd55, %rd166;
	ld.global.f32 	%f88, [%rd167];
	add.f32 	%f102, %f102, %f88;
$L__BB2_54:
	add.s64 	%rd204, %rd204, 4;
$L__BB2_55:
	and.b64  	%rd168, %rd67, 3;
	setp.eq.s64 	%p26, %rd168, 0;
	@%p26 bra 	$L__BB2_68;
	setp.eq.s64 	%p27, %rd168, 1;
	@%p27 bra 	$L__BB2_64;
	cvt.u32.u64 	%r31, %rd204;
	shl.b32 	%r32, %r31, 3;
	add.s32 	%r6, %r36, %r32;
	ld.shared.u64 	%rd58, [%r6];
	mul.lo.s64 	%rd169, %rd204, %rd68;
	shl.b64 	%rd170, %rd169, 2;
	add.s64 	%rd59, %rd2, %rd170;
	setp.eq.s64 	%p28, %rd58, %rd69;
	@%p28 bra 	$L__BB2_59;
	shl.b64 	%rd171, %rd200, 2;
	add.s64 	%rd172, %rd59, %rd171;
	ld.global.f32 	%f90, [%rd172];
	mad.lo.s64 	%rd173, %rd58, %rd68, %rd200;
	shl.b64 	%rd174, %rd173, 2;
	add.s64 	%rd175, %rd3, %rd174;
	ld.global.f32 	%f91, [%rd175];
	add.f32 	%f92, %f90, %f91;
	st.global.f32 	[%rd175], %f92;
	bra.uni 	$L__BB2_60;
$L__BB2_59:
	shl.b64 	%rd176, %rd200, 2;
	add.s64 	%rd177, %rd59, %rd176;
	ld.global.f32 	%f93, [%rd177];
	add.f32 	%f102, %f102, %f93;
$L__BB2_60:
	ld.shared.u64 	%rd60, [%r6+8];
	add.s64 	%rd61, %rd59, %rd23;
	setp.eq.s64 	%p29, %rd60, %rd69;
	@%p29 bra 	$L__BB2_62;
	shl.b64 	%rd178, %rd200, 2;
	add.s64 	%rd179, %rd61, %rd178;
	ld.global.f32 	%f94, [%rd179];
	mad.lo.s64 	%rd180, %rd60, %rd68, %rd200;
	shl.b64 	%rd181, %rd180, 2;
	add.s64 	%rd182, %rd3, %rd181;
	ld.global.f32 	%f95, [%rd182];
	add.f32 	%f96, %f94, %f95;
	st.global.f32 	[%rd182], %f96;
	bra.uni 	$L__BB2_63;
$L__BB2_62:
	shl.b64 	%rd183, %rd200, 2;
	add.s64 	%rd184, %rd61, %rd183;
	ld.global.f32 	%f97, [%rd184];
	add.f32 	%f102, %f102, %f97;
$L__BB2_63:
	add.s64 	%rd204, %rd204, 2;
$L__BB2_64:
	and.b64  	%rd185, %rd67, 1;
	setp.eq.b64 	%p30, %rd185, 1;
	not.pred 	%p31, %p30;
	@%p31 bra 	$L__BB2_68;
	cvt.u32.u64 	%r34, %rd204;
	shl.b32 	%r35, %r34, 3;
	add.s32 	%r37, %r36, %r35;
	ld.shared.u64 	%rd64, [%r37];
	mul.lo.s64 	%rd186, %rd204, %rd68;
	shl.b64 	%rd187, %rd186, 2;
	add.s64 	%rd65, %rd2, %rd187;
	setp.eq.s64 	%p32, %rd64, %rd69;
	@%p32 bra 	$L__BB2_67;
	shl.b64 	%rd188, %rd200, 2;
	add.s64 	%rd189, %rd65, %rd188;
	ld.global.f32 	%f98, [%rd189];
	mad.lo.s64 	%rd190, %rd64, %rd68, %rd200;
	shl.b64 	%rd191, %rd190, 2;
	add.s64 	%rd192, %rd3, %rd191;
	ld.global.f32 	%f99, [%rd192];
	add.f32 	%f100, %f98, %f99;
	st.global.f32 	[%rd192], %f100;
	bra.uni 	$L__BB2_68;
$L__BB2_67:
	shl.b64 	%rd193, %rd200, 2;
	add.s64 	%rd194, %rd65, %rd193;
	ld.global.f32 	%f101, [%rd194];
	add.f32 	%f102, %f102, %f101;
$L__BB2_68:
	st.global.f32 	[%rd33], %f102;
	add.s64 	%rd200, %rd200, %rd31;
	setp.lt.s64 	%p33, %rd200, %rd68;
	@%p33 bra 	$L__BB2_13;
$L__BB2_69:
	ret;

}
	// .globl	_Z17LookupTableV2GradI6__halfLi128ELi8ELi8EEvPT_PKS1_PKllll
.visible .entry _Z17LookupTableV2GradI6__halfLi128ELi8ELi8EEvPT_PKS1_PKllll(
	.param .u64 .ptr .align 1 _Z17LookupTableV2GradI6__halfLi128ELi8ELi8EEvPT_PKS1_PKllll_param_0,
	.param .u64 .ptr .align 1 _Z17LookupTableV2GradI6__halfLi128ELi8ELi8EEvPT_PKS1_PKllll_param_1,
	.param .u64 .ptr .align 1 _Z17LookupTableV2GradI6__halfLi128ELi8ELi8EEvPT_PKS1_PKllll_param_2,
	.param .u64 _Z17LookupTableV2GradI6__halfLi128ELi8ELi8EEvPT_PKS1_PKllll_param_3,
	.param .u64 _Z17LookupTableV2GradI6__halfLi128ELi8ELi8EEvPT_PKS1_PKllll_param_4,
	.param .u64 _Z17LookupTableV2GradI6__halfLi128ELi8ELi8EEvPT_PKS1_PKllll_param_5
)
{
	.reg .pred 	%p<13>;
	.reg .b16 	%rs<63>;
	.reg .b32 	%r<9>;
	.reg .b64 	%rd<183>;

	ld.param.u64 	%rd31, [_Z17LookupTableV2GradI6__halfLi128ELi8ELi8EEvPT_PKS1_PKllll_param_0];
	ld.param.u64 	%rd35, [_Z17LookupTableV2GradI6__halfLi128ELi8ELi8EEvPT_PKS1_PKllll_param_1];
	ld.param.u64 	%rd32, [_Z17LookupTableV2GradI6__halfLi128ELi8ELi8EEvPT_PKS1_PKllll_param_2];
	ld.param.u64 	%rd33, [_Z17LookupTableV2GradI6__halfLi128ELi8ELi8EEvPT_PKS1_PKllll_param_4];
	ld.param.u64 	%rd34, [_Z17LookupTableV2GradI6__halfLi128ELi8ELi8EEvPT_PKS1_PKllll_param_5];
	cvta.to.global.u64 	%rd1, %rd35;
	mov.u32 	%r4, %ctaid.x;
	mov.u32 	%r5, %tid.y;
	shl.b32 	%r6, %r5, 3;
	add.s32 	%r8, %r6, %r4;
	cvt.s64.s32 	%rd176, %r8;
	setp.le.s64 	%p1, %rd33, %rd176;
	@%p1 bra 	$L__BB3_17;
	mov.u32 	%r7, %tid.x;
	cvt.u64.u32 	%rd3, %r7;
	not.b64 	%rd36, %rd3;
	add.s64 	%rd4, %rd34, %rd36;
	shr.u64 	%rd37, %rd4, 7;
	add.s64 	%rd38, %rd37, 1;
	and.b64  	%rd5, %rd38, 15;
	and.b64  	%rd6, %rd38, 7;
	add.s64 	%rd7, %rd6, -1;
	and.b64  	%rd8, %rd38, 288230376151711728;
	and.b64  	%rd9, %rd38, 3;
	shl.b64 	%rd10, %rd34, 1;
	cvta.to.global.u64 	%rd11, %rd32;
$L__BB3_2:
	setp.le.s64 	%p2, %rd34, %rd3;
	shl.b64 	%rd39, %rd176, 3;
	add.s64 	%rd40, %rd11, %rd39;
	ld.global.u64 	%rd13, [%rd40];
	mul.lo.s64 	%rd14, %rd176, %rd34;
	mul.lo.s64 	%rd15, %rd13, %rd34;
	@%p2 bra 	$L__BB3_16;
	setp.lt.u64 	%p3, %rd4, 1920;
	mov.u64 	%rd180, %rd3;
	@%p3 bra 	$L__BB3_6;
	shl.b64 	%rd178, %rd3, 1;
	mad.lo.s64 	%rd17, %rd10, %rd13, %rd31;
	mad.lo.s64 	%rd41, %rd10, %rd176, %rd1;
	add.s64 	%rd18, %rd41, 2048;
	mov.u64 	%rd177, %rd8;
	mov.u64 	%rd180, %rd3;
$L__BB3_5:
	.pragma "nounroll";
	add.s64 	%rd42, %rd17, %rd178;
	add.s64 	%rd58, %rd18, %rd178;
	ld.global.u16 	%rs2, [%rd58+-2048];
	// begin inline asm
	{ atom.add.noftz.f16 %rs1,[%rd42],%rs2; }

	// end inline asm
	add.s64 	%rd43, %rd42, 256;
	ld.global.u16 	%rs4, [%rd58+-1792];
	// begin inline asm
	{ atom.add.noftz.f16 %rs3,[%rd43],%rs4; }

	// end inline asm
	add.s64 	%rd44, %rd42, 512;
	ld.global.u16 	%rs6, [%rd58+-1536];
	// begin inline asm
	{ atom.add.noftz.f16 %rs5,[%rd44],%rs6; }

	// end inline asm
	add.s64 	%rd45, %rd42, 768;
	ld.global.u16 	%rs8, [%rd58+-1280];
	// begin inline asm
	{ atom.add.noftz.f16 %rs7,[%rd45],%rs8; }

	// end inline asm
	add.s64 	%rd46, %rd42, 1024;
	ld.global.u16 	%rs10, [%rd58+-1024];
	// begin inline asm
	{ atom.add.noftz.f16 %rs9,[%rd46],%rs10; }

	// end inline asm
	add.s64 	%rd47, %rd42, 1280;
	ld.global.u16 	%rs12, [%rd58+-768];
	// begin inline asm
	{ atom.add.noftz.f16 %rs11,[%rd47],%rs12; }

	// end inline asm
	add.s64 	%rd48, %rd42, 1536;
	ld.global.u16 	%rs14, [%rd58+-512];
	// begin inline asm
	{ atom.add.noftz.f16 %rs13,[%rd48],%rs14; }

	// end inline asm
	add.s64 	%rd49, %rd42, 1792;
	ld.global.u16 	%rs16, [%rd58+-256];
	// begin inline asm
	{ atom.add.noftz.f16 %rs15,[%rd49],%rs16; }

	// end inline asm
	add.s64 	%rd50, %rd42, 2048;
	ld.global.u16 	%rs18, [%rd58];
	// begin inline asm
	{ atom.add.noftz.f16 %rs17,[%rd50],%rs18; }

	// end inline asm
	add.s64 	%rd51, %rd42, 2304;
	ld.global.u16 	%rs20, [%rd58+256];
	// begin inline asm
	{ atom.add.noftz.f16 %rs19,[%rd51],%rs20; }

	// end inline asm
	add.s64 	%rd52, %rd42, 2560;
	ld.global.u16 	%rs22, [%rd58+512];
	// begin inline asm
	{ atom.add.noftz.f16 %rs21,[%rd52],%rs22; }

	// end inline asm
	add.s64 	%rd53, %rd42, 2816;
	ld.global.u16 	%rs24, [%rd58+768];
	// begin inline asm
	{ atom.add.noftz.f16 %rs23,[%rd53],%rs24; }

	// end inline asm
	add.s64 	%rd54, %rd42, 3072;
	ld.global.u16 	%rs26, [%rd58+1024];
	// begin inline asm
	{ atom.add.noftz.f16 %rs25,[%rd54],%rs26; }

	// end inline asm
	add.s64 	%rd55, %rd42, 3328;
	ld.global.u16 	%rs28, [%rd58+1280];
	// begin inline asm
	{ atom.add.noftz.f16 %rs27,[%rd55],%rs28; }

	// end inline asm
	add.s64 	%rd56, %rd42, 3584;
	ld.global.u16 	%rs30, [%rd58+1536];
	// begin inline asm
	{ atom.add.noftz.f16 %rs29,[%rd56],%rs30; }

	// end inline asm
	add.s64 	%rd57, %rd42, 3840;
	ld.global.u16 	%rs32, [%rd58+1792];
	// begin inline asm
	{ atom.add.noftz.f16 %rs31,[%rd57],%rs32; }

	// end inline asm
	add.s64 	%rd180, %rd180, 2048;
	add.s64 	%rd178, %rd178, 4096;
	add.s64 	%rd177, %rd177, -16;
	setp.ne.s64 	%p4, %rd177, 0;
	@%p4 bra 	$L__BB3_5;
$L__BB3_6:
	setp.eq.s64 	%p5, %rd5, 0;
	@%p5 bra 	$L__BB3_16;
	add.s64 	%rd59, %rd5, -1;
	setp.lt.u64 	%p6, %rd59, 7;
	@%p6 bra 	$L__BB3_9;
	add.s64 	%rd68, %rd180, %rd15;
	shl.b64 	%rd69, %rd68, 1;
	add.s64 	%rd60, %rd31, %rd69;
	add.s64 	%rd70, %rd180, %rd14;
	shl.b64 	%rd71, %rd70, 1;
	add.s64 	%rd72, %rd1, %rd71;
	ld.global.u16 	%rs34, [%rd72];
	// begin inline asm
	{ atom.add.noftz.f16 %rs33,[%rd60],%rs34; }

	// end inline asm
	add.s64 	%rd73, %rd180, 128;
	and.b64  	%rd74, %rd73, 4294967295;
	add.s64 	%rd75, %rd74, %rd15;
	shl.b64 	%rd76, %rd75, 1;
	add.s64 	%rd61, %rd31, %rd76;
	add.s64 	%rd77, %rd74, %rd14;
	shl.b64 	%rd78, %rd77, 1;
	add.s64 	%rd79, %rd1, %rd78;
	ld.global.u16 	%rs36, [%rd79];
	// begin inline asm
	{ atom.add.noftz.f16 %rs35,[%rd61],%rs36; }

	// end inline asm
	add.s64 	%rd80, %rd180, 256;
	and.b64  	%rd81, %rd80, 4294967295;
	add.s64 	%rd82, %rd81, %rd15;
	shl.b64 	%rd83, %rd82, 1;
	add.s64 	%rd62, %rd31, %rd83;
	add.s64 	%rd84, %rd81, %rd14;
	shl.b64 	%rd85, %rd84, 1;
	add.s64 	%rd86, %rd1, %rd85;
	ld.global.u16 	%rs38, [%rd86];
	// begin inline asm
	{ atom.add.noftz.f16 %rs37,[%rd62],%rs38; }

	// end inline asm
	add.s64 	%rd87, %rd180, 384;
	and.b64  	%rd88, %rd87, 4294967295;
	add.s64 	%rd89, %rd88, %rd15;
	shl.b64 	%rd90, %rd89, 1;
	add.s64 	%rd63, %rd31, %rd90;
	add.s64 	%rd91, %rd88, %rd14;
	shl.b64 	%rd92, %rd91, 1;
	add.s64 	%rd93, %rd1, %rd92;
	ld.global.u16 	%rs40, [%rd93];
	// begin inline asm
	{ atom.add.noftz.f16 %rs39,[%rd63],%rs40; }

	// end inline asm
	add.s64 	%rd94, %rd180, 512;
	and.b64  	%rd95, %rd94, 4294967295;
	add.s64 	%rd96, %rd95, %rd15;
	shl.b64 	%rd97, %rd96, 1;
	add.s64 	%rd64, %rd31, %rd97;
	add.s64 	%rd98, %rd95, %rd14;
	shl.b64 	%rd99, %rd98, 1;
	add.s64 	%rd100, %rd1, %rd99;
	ld.global.u16 	%rs42, [%rd100];
	// begin inline asm
	{ atom.add.noftz.f16 %rs41,[%rd64],%rs42; }

	// end inline asm
	add.s64 	%rd101, %rd180, 640;
	and.b64  	%rd102, %rd101, 4294967295;
	add.s64 	%rd103, %rd102, %rd15;
	shl.b64 	%rd104, %rd103, 1;
	add.s64 	%rd65, %rd31, %rd104;
	add.s64 	%rd105, %rd102, %rd14;
	shl.b64 	%rd106, %rd105, 1;
	add.s64 	%rd107, %rd1, %rd106;
	ld.global.u16 	%rs44, [%rd107];
	// begin inline asm
	{ atom.add.noftz.f16 %rs43,[%rd65],%rs44; }

	// end inline asm
	add.s64 	%rd108, %rd180, 768;
	and.b64  	%rd109, %rd108, 4294967295;
	add.s64 	%rd110, %rd109, %rd15;
	shl.b64 	%rd111, %rd110, 1;
	add.s64 	%rd66, %rd31, %rd111;
	add.s64 	%rd112, %rd109, %rd14;
	shl.b64 	%rd113, %rd112, 1;
	add.s64 	%rd114, %rd1, %rd113;
	ld.global.u16 	%rs46, [%rd114];
	// begin inline asm
	{ atom.add.noftz.f16 %rs45,[%rd66],%rs46; }

	// end inline asm
	add.s64 	%rd115, %rd180, 896;
	and.b64  	%rd116, %rd115, 4294967295;
	add.s64 	%rd117, %rd116, %rd15;
	shl.b64 	%rd118, %rd117, 1;
	add.s64 	%rd67, %rd31, %rd118;
	add.s64 	%rd119, %rd116, %rd14;
	shl.b64 	%rd120, %rd119, 1;
	add.s64 	%rd121, %rd1, %rd120;
	ld.global.u16 	%rs48, [%rd121];
	// begin inline asm
	{ atom.add.noftz.f16 %rs47,[%rd67],%rs48; }

	// end inline asm
	add.s64 	%rd122, %rd180, 1024;
	and.b64  	%rd180, %rd122, 4294967295;
$L__BB3_9:
	setp.eq.s64 	%p7, %rd6, 0;
	@%p7 bra 	$L__BB3_16;
	setp.lt.u64 	%p8, %rd7, 3;
	@%p8 bra 	$L__BB3_12;
	add.s64 	%rd127, %rd180, %rd15;
	shl.b64 	%rd128, %rd127, 1;
	add.s64 	%rd123, %rd31, %rd128;
	add.s64 	%rd129, %rd180, %rd14;
	shl.b64 	%rd130, %rd129, 1;
	add.s64 	%rd131, %rd1, %rd130;
	ld.global.u16 	%rs50, [%rd131];
	// begin inline asm
	{ atom.add.noftz.f16 %rs49,[%rd123],%rs50; }

	// end inline asm
	add.s64 	%rd132, %rd180, 128;
	and.b64  	%rd133, %rd132, 4294967295;
	add.s64 	%rd134, %rd133, %rd15;
	shl.b64 	%rd135, %rd134, 1;
	add.s64 	%rd124, %rd31, %rd135;
	add.s64 	%rd136, %rd133, %rd14;
	shl.b64 	%rd137, %rd136, 1;
	add.s64 	%rd138, %rd1, %rd137;
	ld.global.u16 	%rs52, [%rd138];
	// begin inline asm
	{ atom.add.noftz.f16 %rs51,[%rd124],%rs52; }

	// end inline asm
	add.s64 	%rd139, %rd180, 256;
	and.b64  	%rd140, %rd139, 4294967295;
	add.s64 	%rd141, %rd140, %rd15;
	shl.b64 	%rd142, %rd141, 1;
	add.s64 	%rd125, %rd31, %rd142;
	add.s64 	%rd143, %rd140, %rd14;
	shl.b64 	%rd144, %rd143, 1;
	add.s64 	%rd145, %rd1, %rd144;
	ld.global.u16 	%rs54, [%rd145];
	// begin inline asm
	{ atom.add.noftz.f16 %rs53,[%rd125],%rs54; }

	// end inline asm
	add.s64 	%rd146, %rd180, 384;
	and.b64  	%rd147, %rd146, 4294967295;
	add.s64 	%rd148, %rd147, %rd15;
	shl.b64 	%rd149, %rd148, 1;
	add.s64 	%rd126, %rd31, %rd149;
	add.s64 	%rd150, %rd147, %rd14;
	shl.b64 	%rd151, %rd150, 1;
	add.s64 	%rd152, %rd1, %rd151;
	ld.global.u16 	%rs56, [%rd152];
	// begin inline asm
	{ atom.add.noftz.f16 %rs55,[%rd126],%rs56; }

	// end inline asm
	add.s64 	%rd153, %rd180, 512;
	and.b64  	%rd180, %rd153, 4294967295;
$L__BB3_12:
	setp.eq.s64 	%p9, %rd9, 0;
	@%p9 bra 	$L__BB3_16;
	setp.eq.s64 	%p10, %rd9, 1;
	add.s64 	%rd155, %rd180, %rd15;
	shl.b64 	%rd156, %rd155, 1;
	add.s64 	%rd154, %rd31, %rd156;
	add.s64 	%rd157, %rd180, %rd14;
	shl.b64 	%rd158, %rd157, 1;
	add.s64 	%rd159, %rd1, %rd158;
	ld.global.u16 	%rs58, [%rd159];
	// begin inline asm
	{ atom.add.noftz.f16 %rs57,[%rd154],%rs58; }

	// end inline asm
	@%p10 bra 	$L__BB3_16;
	setp.eq.s64 	%p11, %rd9, 2;
	add.s64 	%rd161, %rd180, 128;
	and.b64  	%rd162, %rd161, 4294967295;
	add.s64 	%rd163, %rd162, %rd15;
	shl.b64 	%rd164, %rd163, 1;
	add.s64 	%rd160, %rd31, %rd164;
	add.s64 	%rd165, %rd162, %rd14;
	shl.b64 	%rd166, %rd165, 1;
	add.s64 	%rd167, %rd1, %rd166;
	ld.global.u16 	%rs60, [%rd167];
	// begin inline asm
	{ atom.add.noftz.f16 %rs59,[%rd160],%rs60; }

	// end inline asm
	@%p11 bra 	$L__BB3_16;
	add.s64 	%rd169, %rd180, 256;
	and.b64  	%rd170, %rd169, 4294967295;
	add.s64 	%rd171, %rd170, %rd15;
	shl.b64 	%rd172, %rd171, 1;
	add.s64 	%rd168, %rd31, %rd172;
	add.s64 	%rd173, %rd170, %rd14;
	shl.b64 	%rd174, %rd173, 1;
	add.s64 	%rd175, %rd1, %rd174;
	ld.global.u16 	%rs62, [%rd175];
	// begin inline asm
	{ atom.add.noftz.f16 %rs61,[%rd168],%rs62; }

	// end inline asm
$L__BB3_16:
	add.s32 	%r8, %r8, 64;
	cvt.s64.s32 	%rd176, %r8;
	setp.gt.s64 	%p12, %rd33, %rd176;
	@%p12 bra 	$L__BB3_2;
$L__BB3_17:
	ret;

}
	// .globl	_Z21LookupTableV2Grad_N16I6__halfEvPT_PKS1_PKllll
.visible .entry _Z21LookupTableV2Grad_N16I6__halfEvPT_PKS1_PKllll(
	.param .u64 .ptr .align 1 _Z21LookupTableV2Grad_N16I6__halfEvPT_PKS1_PKllll_param_0,
	.param .u64 .ptr .align 1 _Z21LookupTableV2Grad_N16I6__halfEvPT_PKS1_PKllll_param_1,
	.param .u64 .ptr .align 1 _Z21LookupTableV2Grad_N16I6__halfEvPT_PKS1_PKllll_param_2,
	.param .u64 _Z21LookupTableV2Grad_N16I6__halfEvPT_PKS1_PKllll_param_3,
	.param .u64 _Z21LookupTableV2Grad_N16I6__halfEvPT_PKS1_PKllll_param_4,
	.param .u64 _Z21LookupTableV2Grad_N16I6__halfEvPT_PKS1_PKllll_param_5
)
{
	.local .align 16 .b8 	__local_depot4[32];
	.reg .b64 	%SP;
	.reg .b64 	%SPL;
	.reg .pred 	%p<73>;
	.reg .b16 	%rs<316>;
	.reg .b32 	%r<96>;
	.reg .b64 	%rd<993>;

	mov.u64 	%SPL, __local_depot4;
	ld.param.u64 	%rd120, [_Z21LookupTableV2Grad_N16I6__halfEvPT_PKS1_PKllll_param_0];
	ld.param.u64 	%rd121, [_Z21LookupTableV2Grad_N16I6__halfEvPT_PKS1_PKllll_param_1];
	ld.param.u64 	%rd122, [_Z21LookupTableV2Grad_N16I6__halfEvPT_PKS1_PKllll_param_2];
	ld.param.u64 	%rd117, [_Z21LookupTableV2Grad_N16I6__halfEvPT_PKS1_PKllll_param_3];
	ld.param.u64 	%rd118, [_Z21LookupTableV2Grad_N16I6__halfEvPT_PKS1_PKllll_param_4];
	ld.param.u64 	%rd119, [_Z21LookupTableV2Grad_N16I6__halfEvPT_PKS1_PKllll_param_5];
	cvta.to.global.u64 	%rd1, %rd122;
	cvta.to.global.u64 	%rd2, %rd121;
	cvta.to.global.u64 	%rd3, %rd120;
	add.u64 	%rd4, %SPL, 0;
	mov.u32 	%r1, %ntid.x;
	mov.u32 	%r4, %tid.x;
	mov.u32 	%r5, %ctaid.x;
	mad.lo.s32 	%r6, %r5, %r1, %r4;
	cvt.u64.u32 	%rd962, %r6;
	cvt.u64.u32 	%rd960, %r4;
	setp.le.s64 	%p1, %rd118, %rd960;
	@%p1 bra 	$L__BB4_10;
	cvt.u64.u32 	%rd7, %r1;
	add.s64 	%rd124, %rd960, %rd7;
	max.u64 	%rd125, %rd118, %rd124;
	setp.lt.u64 	%p2, %rd124, %rd118;
	selp.u64 	%rd8, 1, 0, %p2;
	add.s64 	%rd126, %rd124, %rd8;
	sub.s64 	%rd9, %rd125, %rd126;
	and.b64  	%rd127, %rd9, -4294967296;
	setp.ne.s64 	%p3, %rd127, 0;
	@%p3 bra 	$L__BB4_3;
	cvt.u32.u64 	%r7, %rd7;
	cvt.u32.u64 	%r8, %rd9;
	div.u32 	%r9, %r8, %r7;
	cvt.u64.u32 	%rd957, %r9;
	bra.uni 	$L__BB4_4;
$L__BB4_3:
	div.u64 	%rd957, %rd9, %rd7;
$L__BB4_4:
	add.s64 	%rd13, %rd957, %rd8;
	and.b64  	%rd128, %rd13, 3;
	setp.eq.s64 	%p4, %rd128, 3;
	@%p4 bra 	$L__BB4_7;
	add.s64 	%rd130, %rd13, 1;
	and.b64  	%rd14, %rd130, 3;
	mov.b64 	%rd959, 0;
	mov.u32 	%r12, s_ids;
$L__BB4_6:
	.pragma "nounroll";
	shl.b64 	%rd131, %rd960, 3;
	add.s64 	%rd132, %rd1, %rd131;
	ld.global.u64 	%rd133, [%rd132];
	cvt.u32.u64 	%r10, %rd960;
	shl.b32 	%r11, %r10, 3;
	add.s32 	%r13, %r12, %r11;
	st.shared.u64 	[%r13], %rd133;
	add.s64 	%rd960, %rd960, %rd7;
	add.s64 	%rd959, %rd959, 1;
	setp.ne.s64 	%p5, %rd959, %rd14;
	@%p5 bra 	$L__BB4_6;
$L__BB4_7:
	setp.lt.u64 	%p6, %rd13, 3;
	@%p6 bra 	$L__BB4_10;
	mov.u32 	%r16, s_ids;
	shl.b64 	%rd137, %rd7, 3;
	shl.b32 	%r18, %r1, 3;
	shl.b64 	%rd144, %rd7, 2;
$L__BB4_9:
	.pragma "nounroll";
	shl.b64 	%rd134, %rd960, 3;
	add.s64 	%rd135, %rd1, %rd134;
	ld.global.u64 	%rd136, [%rd135];
	cvt.u32.u64 	%r14, %rd960;
	shl.b32 	%r15, %r14, 3;
	add.s32 	%r17, %r16, %r15;
	st.shared.u64 	[%r17], %rd136;
	add.s64 	%rd138, %rd135, %rd137;
	ld.global.u64 	%rd139, [%rd138];
	add.s32 	%r19, %r17, %r18;
	st.shared.u64 	[%r19], %rd139;
	add.s64 	%rd140, %rd138, %rd137;
	ld.global.u64 	%rd141, [%rd140];
	add.s32 	%r20, %r19, %r18;
	st.shared.u64 	[%r20], %rd141;
	add.s64 	%rd142, %rd140, %rd137;
	ld.global.u64 	%rd143, [%rd142];
	add.s32 	%r21, %r20, %r18;
	st.shared.u64 	[%r21], %rd143;
	add.s64 	%rd960, %rd144, %rd960;
	setp.lt.s64 	%p7, %rd960, %rd118;
	@%p7 bra 	$L__BB4_9;
$L__BB4_10:
	bar.sync 	0;
	setp.le.s64 	%p8, %rd119, %rd962;
	@%p8 bra 	$L__BB4_104;
	mov.b32 	%r22, 0;
	// begin inline asm
	cvt.rn.f16.s32 %rs2, %r22;
	// end inline asm
	setp.lt.s64 	%p9, %rd118, 1;
	mov.u32 	%r23, %nctaid.x;
	mul.lo.s32 	%r24, %r23, %r1;
	cvt.s64.s32 	%rd22, %r24;
	@%p9 bra 	$L__BB4_69;
	setp.lt.s64 	%p34, %rd117, 1;
	@%p34 bra 	$L__BB4_54;
	and.b64  	%rd23, %rd117, 15;
	add.s64 	%rd24, %rd23, -1;
	and.b64  	%rd25, %rd117, 7;
	add.s64 	%rd26, %rd25, -1;
	and.b64  	%rd27, %rd118, 15;
	add.s64 	%rd28, %rd27, -1;
	and.b64  	%rd29, %rd118, 7;
	add.s64 	%rd30, %rd29, -1;
	and.b64  	%rd31, %rd117, 9223372036854775792;
	and.b64  	%rd32, %rd117, 3;
	and.b64  	%rd33, %rd118, 9223372036854775792;
	and.b64  	%rd34, %rd118, 3;
	shl.b64 	%rd35, %rd119, 5;
	shl.b64 	%rd36, %rd119, 1;
	mov.u32 	%r87, s_ids;
$L__BB4_14:
	setp.lt.u64 	%p45, %rd117, 16;
	mov.b32 	%r63, 0;
	st.local.v4.b32 	[%rd4+16], {%r63, %r63, %r63, %r63};
	mov.b16 	%rs160, 0;
	mov.b32 	%r64, {%rs2, %rs160};
	st.local.v4.b32 	[%rd4], {%r64, %r63, %r63, %r63};
	mov.b64 	%rd975, 0;
	@%p45 bra 	$L__BB4_17;
	add.s64 	%rd964, %rd4, 16;
	shl.b64 	%rd561, %rd962, 1;
	add.s64 	%rd963, %rd3, %rd561;
	mov.u64 	%rd965, %rd31;
$L__BB4_16:
	.pragma "nounroll";
	ld.global.u16 	%rs161, [%rd963];
	add.s64 	%rd562, %rd963, %rd36;
	ld.global.u16 	%rs162, [%rd562];
	add.s64 	%rd563, %rd562, %rd36;
	ld.global.u16 	%rs163, [%rd563];
	add.s64 	%rd564, %rd563, %rd36;
	ld.global.u16 	%rs164, [%rd564];
	add.s64 	%rd565, %rd564, %rd36;
	ld.global.u16 	%rs165, [%rd565];
	add.s64 	%rd566, %rd565, %rd36;
	ld.global.u16 	%rs166, [%rd566];
	add.s64 	%rd567, %rd566, %rd36;
	ld.global.u16 	%rs167, [%rd567];
	add.s64 	%rd568, %rd567, %rd36;
	ld.global.u16 	%rs168, [%rd568];
	mov.b32 	%r65, {%rs163, %rs164};
	mov.b32 	%r66, {%rs165, %rs166};
	mov.b32 	%r67, {%rs167, %rs168};
	mov.b32 	%r68, {%rs161, %rs162};
	st.local.v4.b32 	[%rd964+-16], {%r68, %r65, %r66, %r67};
	add.s64 	%rd569, %rd568, %rd36;
	ld.global.u16 	%rs169, [%rd569];
	add.s64 	%rd570, %rd569, %rd36;
	ld.global.u16 	%rs170, [%rd570];
	add.s64 	%rd571, %rd570, %rd36;
	ld.global.u16 	%rs171, [%rd571];
	add.s64 	%rd572, %rd571, %rd36;
	ld.global.u16 	%rs172, [%rd572];
	add.s64 	%rd573, %rd572, %rd36;
	ld.global.u16 	%rs173, [%rd573];
	add.s64 	%rd574, %rd573, %rd36;
	ld.global.u16 	%rs174, [%rd574];
	add.s64 	%rd575, %rd574, %rd36;
	ld.global.u16 	%rs175, [%rd575];
	add.s64 	%rd576, %rd575, %rd36;
	ld.global.u16 	%rs176, [%rd576];
	mov.b32 	%r69, {%rs169, %rs170};
	mov.b32 	%r70, {%rs171, %rs172};
	mov.b32 	%r71, {%rs173, %rs174};
	mov.b32 	%r72, {%rs175, %rs176};
	st.local.v4.b32 	[%rd964], {%r69, %r70, %r71, %r72};
	add.s64 	%rd965, %rd965, -16;
	add.s64 	%rd964, %rd964, 32;
	add.s64 	%rd963, %rd963, %rd35;
	setp.eq.s64 	%p46, %rd965, 0;
	mov.u64 	%rd975, %rd31;
	@%p46 bra 	$L__BB4_17;
	bra.uni 	$L__BB4_16;
$L__BB4_17:
	setp.eq.s64 	%p47, %rd23, 0;
	@%p47 bra 	$L__BB4_27;
	setp.lt.u64 	%p48, %rd24, 7;
	@%p48 bra 	$L__BB4_20;
	shl.b64 	%rd577, %rd975, 1;
	add.s64 	%rd578, %rd4, %rd577;
	mad.lo.s64 	%rd579, %rd975, %rd119, %rd962;
	shl.b64 	%rd580, %rd579, 1;
	add.s64 	%rd581, %rd3, %rd580;
	ld.global.u16 	%rs177, [%rd581];
	st.local.u16 	[%rd578], %rs177;
	add.s64 	%rd582, %rd975, 1;
	and.b64  	%rd583, %rd582, 4294967295;
	shl.b64 	%rd584, %rd582, 1;
	and.b64  	%rd585, %rd584, 8589934590;
	add.s64 	%rd586, %rd4, %rd585;
	mad.lo.s64 	%rd587, %rd583, %rd119, %rd962;
	shl.b64 	%rd588, %rd587, 1;
	add.s64 	%rd589, %rd3, %rd588;
	ld.global.u16 	%rs178, [%rd589];
	st.local.u16 	[%rd586], %rs178;
	add.s64 	%rd590, %rd975, 2;
	and.b64  	%rd591, %rd590, 4294967295;
	shl.b64 	%rd592, %rd590, 1;
	and.b64  	%rd593, %rd592, 8589934590;
	add.s64 	%rd594, %rd4, %rd593;
	mad.lo.s64 	%rd595, %rd591, %rd119, %rd962;
	shl.b64 	%rd596, %rd595, 1;
	add.s64 	%rd597, %rd3, %rd596;
	ld.global.u16 	%rs179, [%rd597];
	st.local.u16 	[%rd594], %rs179;
	add.s64 	%rd598, %rd975, 3;
	and.b64  	%rd599, %rd598, 4294967295;
	shl.b64 	%rd600, %rd598, 1;
	and.b64  	%rd601, %rd600, 8589934590;
	add.s64 	%rd602, %rd4, %rd601;
	mad.lo.s64 	%rd603, %rd599, %rd119, %rd962;
	shl.b64 	%rd604, %rd603, 1;
	add.s64 	%rd605, %rd3, %rd604;
	ld.global.u16 	%rs180, [%rd605];
	st.local.u16 	[%rd602], %rs180;
	add.s64 	%rd606, %rd975, 4;
	and.b64  	%rd607, %rd606, 4294967295;
	shl.b64 	%rd608, %rd606, 1;
	and.b64  	%rd609, %rd608, 8589934590;
	add.s64 	%rd610, %rd4, %rd609;
	mad.lo.s64 	%rd611, %rd607, %rd119, %rd962;
	shl.b64 	%rd612, %rd611, 1;
	add.s64 	%rd613, %rd3, %rd612;
	ld.global.u16 	%rs181, [%rd613];
	st.local.u16 	[%rd610], %rs181;
	add.s64 	%rd614, %rd975, 5;
	and.b64  	%rd615, %rd614, 4294967295;
	shl.b64 	%rd616, %rd614, 1;
	and.b64  	%rd617, %rd616, 8589934590;
	add.s64 	%rd618, %rd4, %rd617;
	mad.lo.s64 	%rd619, %rd615, %rd119, %rd962;
	shl.b64 	%rd620, %rd619, 1;
	add.s64 	%rd621, %rd3, %rd620;
	ld.global.u16 	%rs182, [%rd621];
	st.local.u16 	[%rd618], %rs182;
	add.s64 	%rd622, %rd975, 6;
	and.b64  	%rd623, %rd622, 4294967295;
	shl.b64 	%rd624, %rd622, 1;
	and.b64  	%rd625, %rd624, 8589934590;
	add.s64 	%rd626, %rd4, %rd625;
	mad.lo.s64 	%rd627, %rd623, %rd119, %rd962;
	shl.b64 	%rd628, %rd627, 1;
	add.s64 	%rd629, %rd3, %rd628;
	ld.global.u16 	%rs183, [%rd629];
	st.local.u16 	[%rd626], %rs183;
	add.s64 	%rd630, %rd975, 7;
	and.b64  	%rd631, %rd630, 4294967295;
	shl.b64 	%rd632, %rd630, 1;
	and.b64  	%rd633, %rd632, 8589934590;
	add.s64 	%rd634, %rd4, %rd633;
	mad.lo.s64 	%rd635, %rd631, %rd119, %rd962;
	shl.b64 	%rd636, %rd635, 1;
	add.s64 	%rd637, %rd3, %rd636;
	ld.global.u16 	%rs184, [%rd637];
	st.local.u16 	[%rd634], %rs184;
	add.s64 	%rd638, %rd975, 8;
	and.b64  	%rd975, %rd638, 4294967295;
$L__BB4_20:
	setp.eq.s64 	%p49, %rd25, 0;
	@%p49 bra 	$L__BB4_27;
	setp.lt.u64 	%p50, %rd26, 3;
	@%p50 bra 	$L__BB4_23;
	shl.b64 	%rd639, %rd975, 1;
	add.s64 	%rd640, %rd4, %rd639;
	mad.lo.s64 	%rd641, %rd975, %rd119, %rd962;
	shl.b64 	%rd642, %rd641, 1;
	add.s64 	%rd643, %rd3, %rd642;
	ld.global.u16 	%rs185, [%rd643];
	st.local.u16 	[%rd640], %rs185;
	add.s64 	%rd644, %rd975, 1;
	and.b64  	%rd645, %rd644, 4294967295;
	shl.b64 	%rd646, %rd644, 1;
	and.b64  	%rd647, %rd646, 8589934590;
	add.s64 	%rd648, %rd4, %rd647;
	mad.lo.s64 	%rd649, %rd645, %rd119, %rd962;
	shl.b64 	%rd650, %rd649, 1;
	add.s64 	%rd651, %rd3, %rd650;
	ld.global.u16 	%rs186, [%rd651];
	st.local.u16 	[%rd648], %rs186;
	add.s64 	%rd652, %rd975, 2;
	and.b64  	%rd653, %rd652, 4294967295;
	shl.b64 	%rd654, %rd652, 1;
	and.b64  	%rd655, %rd654, 8589934590;
	add.s64 	%rd656, %rd4, %rd655;
	mad.lo.s64 	%rd657, %rd653, %rd119, %rd962;
	shl.b64 	%rd658, %rd657, 1;
	add.s64 	%rd659, %rd3, %rd658;
	ld.global.u16 	%rs187, [%rd659];
	st.local.u16 	[%rd656], %rs187;
	add.s64 	%rd660, %rd975, 3;
	and.b64  	%rd661, %rd660, 4294967295;
	shl.b64 	%rd662, %rd660, 1;
	and.b64  	%rd663, %rd662, 8589934590;
	add.s64 	%rd664, %rd4, %rd663;
	mad.lo.s64 	%rd665, %rd661, %rd119, %rd962;
	shl.b64 	%rd666, %rd665, 1;
	add.s64 	%rd667, %rd3, %rd666;
	ld.global.u16 	%rs188, [%rd667];
	st.local.u16 	[%rd664], %rs188;
	add.s64 	%rd668, %rd975, 4;
	and.b64  	%rd975, %rd668, 4294967295;
$L__BB4_23:
	setp.eq.s64 	%p51, %rd32, 0;
	@%p51 bra 	$L__BB4_27;
	setp.eq.s64 	%p52, %rd32, 1;
	shl.b64 	%rd669, %rd975, 1;
	add.s64 	%rd670, %rd4, %rd669;
	mad.lo.s64 	%rd671, %rd975, %rd119, %rd962;
	shl.b64 	%rd672, %rd671, 1;
	add.s64 	%rd673, %rd3, %rd672;
	ld.global.u16 	%rs189, [%rd673];
	st.local.u16 	[%rd670], %rs189;
	@%p52 bra 	$L__BB4_27;
	setp.eq.s64 	%p53, %rd32, 2;
	add.s64 	%rd674, %rd975, 1;
	and.b64  	%rd675, %rd674, 4294967295;
	shl.b64 	%rd676, %rd674, 1;
	and.b64  	%rd677, %rd676, 8589934590;
	add.s64 	%rd678, %rd4, %rd677;
	mad.lo.s64 	%rd679, %rd675, %rd119, %rd962;
	shl.b64 	%rd680, %rd679, 1;
	add.s64 	%rd681, %rd3, %rd680;
	ld.global.u16 	%rs190, [%rd681];
	st.local.u16 	[%rd678], %rs190;
	@%p53 bra 	$L__BB4_27;
	add.s64 	%rd682, %rd975, 2;
	and.b64  	%rd683, %rd682, 4294967295;
	shl.b64 	%rd684, %rd682, 1;
	and.b64  	%rd685, %rd684, 8589934590;
	add.s64 	%rd686, %rd4, %rd685;
	mad.lo.s64 	%rd687, %rd683, %rd119, %rd962;
	shl.b64 	%rd688, %rd687, 1;
	add.s64 	%rd689, %rd3, %rd688;
	ld.global.u16 	%rs191, [%rd689];
	st.local.u16 	[%rd686], %rs191;
$L__BB4_27:
	setp.lt.u64 	%p54, %rd118, 16;
	mov.b64 	%rd972, 0;
	@%p54 bra 	$L__BB4_30;
	mov.b64 	%rd966, 0;
$L__BB4_29:
	.pragma "nounroll";
	cvt.u32.u64 	%r73, %rd966;
	shl.b32 	%r74, %r73, 3;
	add.s32 	%r76, %r87, %r74;
	ld.shared.v2.u64 	{%rd692, %rd693}, [%r76];
	mad.lo.s64 	%rd694, %rd966, %rd119, %rd962;
	shl.b64 	%rd695, %rd694, 1;
	add.s64 	%rd696, %rd2, %rd695;
	shl.b64 	%rd697, %rd692, 1;
	add.s64 	%rd698, %rd4, %rd697;
	ld.local.u16 	%rs193, [%rd698];
	ld.global.u16 	%rs194, [%rd696];
	// begin inline asm
	{add.f16 %rs192,%rs193,%rs194;
}
	// end inline asm
	st.local.u16 	[%rd698], %rs192;
	add.s64 	%rd699, %rd696, %rd36;
	shl.b64 	%rd700, %rd693, 1;
	add.s64 	%rd701, %rd4, %rd700;
	ld.local.u16 	%rs196, [%rd701];
	ld.global.u16 	%rs197, [%rd699];
	// begin inline asm
	{add.f16 %rs195,%rs196,%rs197;
}
	// end inline asm
	st.local.u16 	[%rd701], %rs195;
	ld.shared.v2.u64 	{%rd702, %rd703}, [%r76+16];
	add.s64 	%rd704, %rd699, %rd36;
	shl.b64 	%rd705, %rd702, 1;
	add.s64 	%rd706, %rd4, %rd705;
	ld.local.u16 	%rs199, [%rd706];
	ld.global.u16 	%rs200, [%rd704];
	// begin inline asm
	{add.f16 %rs198,%rs199,%rs200;
}
	// end inline asm
	st.local.u16 	[%rd706], %rs198;
	add.s64 	%rd707, %rd704, %rd36;
	shl.b64 	%rd708, %rd703, 1;
	add.s64 	%rd709, %rd4, %rd708;
	ld.local.u16 	%rs202, [%rd709];
	ld.global.u16 	%rs203, [%rd707];
	// begin inline asm
	{add.f16 %rs201,%rs202,%rs203;
}
	// end inline asm
	st.local.u16 	[%rd709], %rs201;
	ld.shared.v2.u64 	{%rd710, %rd711}, [%r76+32];
	add.s64 	%rd712, %rd707, %rd36;
	shl.b64 	%rd713, %rd710, 1;
	add.s64 	%rd714, %rd4, %rd713;
	ld.local.u16 	%rs205, [%rd714];
	ld.global.u16 	%rs206, [%rd712];
	// begin inline asm
	{add.f16 %rs204,%rs205,%rs206;
}
	// end inline asm
	st.local.u16 	[%rd714], %rs204;
	add.s64 	%rd715, %rd712, %rd36;
	shl.b64 	%rd716, %rd711, 1;
	add.s64 	%rd717, %rd4, %rd716;
	ld.local.u16 	%rs208, [%rd717];
	ld.global.u16 	%rs209, [%rd715];
	// begin inline asm
	{add.f16 %rs207,%rs208,%rs209;
}
	// end inline asm
	st.local.u16 	[%rd717], %rs207;
	ld.shared.v2.u64 	{%rd718, %rd719}, [%r76+48];
	add.s64 	%rd720, %rd715, %rd36;
	shl.b64 	%rd721, %rd718, 1;
	add.s64 	%rd722, %rd4, %rd721;
	ld.local.u16 	%rs211, [%rd722];
	ld.global.u16 	%rs212, [%rd720];
	// begin inline asm
	{add.f16 %rs210,%rs211,%rs212;
}
	// end inline asm
	st.local.u16 	[%rd722], %rs210;
	add.s64 	%rd723, %rd720, %rd36;
	shl.b64 	%rd724, %rd719, 1;
	add.s64 	%rd725, %rd4, %rd724;
	ld.local.u16 	%rs214, [%rd725];
	ld.global.u16 	%rs215, [%rd723];
	// begin inline asm
	{add.f16 %rs213,%rs214,%rs215;
}
	// end inline asm
	st.local.u16 	[%rd725], %rs213;
	ld.shared.v2.u64 	{%rd726, %rd727}, [%r76+64];
	add.s64 	%rd728, %rd723, %rd36;
	shl.b64 	%rd729, %rd726, 1;
	add.s64 	%rd730, %rd4, %rd729;
	ld.local.u16 	%rs217, [%rd730];
	ld.global.u16 	%rs218, [%rd728];
	// begin inline asm
	{add.f16 %rs216,%rs217,%rs218;
}
	// end inline asm
	st.local.u16 	[%rd730], %rs216;
	add.s64 	%rd731, %rd728, %rd36;
	shl.b64 	%rd732, %rd727, 1;
	add.s64 	%rd733, %rd4, %rd732;
	ld.local.u16 	%rs220, [%rd733];
	ld.global.u16 	%rs221, [%rd731];
	// begin inline asm
	{add.f16 %rs219,%rs220,%rs221;
}
	// end inline asm
	st.local.u16 	[%rd733], %rs219;
	ld.shared.v2.u64 	{%rd734, %rd735}, [%r76+80];
	add.s64 	%rd736, %rd731, %rd36;
	shl.b64 	%rd737, %rd734, 1;
	add.s64 	%rd738, %rd4, %rd737;
	ld.local.u16 	%rs223, [%rd738];
	ld.global.u16 	%rs224, [%rd736];
	// begin inline asm
	{add.f16 %rs222,%rs223,%rs224;
}
	// end inline asm
	st.local.u16 	[%rd738], %rs222;
	add.s64 	%rd739, %rd736, %rd36;
	shl.b64 	%rd740, %rd735, 1;
	add.s64 	%rd741, %rd4, %rd740;
	ld.local.u16 	%rs226, [%rd741];
	ld.global.u16 	%rs227, [%rd739];
	// begin inline asm
	{add.f16 %rs225,%rs226,%rs227;
}
	// end inline asm
	st.local.u16 	[%rd741], %rs225;
	ld.shared.v2.u64 	{%rd742, %rd743}, [%r76+96];
	add.s64 	%rd744, %rd739, %rd36;
	shl.b64 	%rd745, %rd742, 1;
	add.s64 	%rd746, %rd4, %rd745;
	ld.local.u16 	%rs229, [%rd746];
	ld.global.u16 	%rs230, [%rd744];
	// begin inline asm
	{add.f16 %rs228,%rs229,%rs230;
}
	// end inline asm
	st.local.u16 	[%rd746], %rs228;
	add.s64 	%rd747, %rd744, %rd36;
	shl.b64 	%rd748, %rd743, 1;
	add.s64 	%rd749, %rd4, %rd748;
	ld.local.u16 	%rs232, [%rd749];
	ld.global.u16 	%rs233, [%rd747];
	// begin inline asm
	{add.f16 %rs231,%rs232,%rs233;
}
	// end inline asm
	st.local.u16 	[%rd749], %rs231;
	ld.shared.v2.u64 	{%rd750, %rd751}, [%r76+112];
	add.s64 	%rd752, %rd747, %rd36;
	shl.b64 	%rd753, %rd750, 1;
	add.s64 	%rd754, %rd4, %rd753;
	ld.local.u16 	%rs235, [%rd754];
	ld.global.u16 	%rs236, [%rd752];
	// begin inline asm
	{add.f16 %rs234,%rs235,%rs236;
}
	// end inline asm
	st.local.u16 	[%rd754], %rs234;
	add.s64 	%rd755, %rd752, %rd36;
	shl.b64 	%rd756, %rd751, 1;
	add.s64 	%rd757, %rd4, %rd756;
	ld.local.u16 	%rs238, [%rd757];
	ld.global.u16 	%rs239, [%rd755];
	// begin inline asm
	{add.f16 %rs237,%rs238,%rs239;
}
	// end inline asm
	st.local.u16 	[%rd757], %rs237;
	add.s64 	%rd966, %rd966, 16;
	setp.eq.s64 	%p55, %rd966, %rd33;
	mov.u64 	%rd972, %rd33;
	@%p55 bra 	$L__BB4_30;
	bra.uni 	$L__BB4_29;
$L__BB4_30:
	setp.eq.s64 	%p56, %rd27, 0;
	@%p56 bra 	$L__BB4_40;
	setp.lt.u64 	%p57, %rd28, 7;
	@%p57 bra 	$L__BB4_33;
	cvt.u32.u64 	%r77, %rd972;
	shl.b32 	%r78, %r77, 3;
	add.s32 	%r80, %r87, %r78;
	ld.shared.u64 	%rd758, [%r80];
	mad.lo.s64 	%rd759, %rd972, %rd119, %rd962;
	shl.b64 	%rd760, %rd759, 1;
	add.s64 	%rd761, %rd2, %rd760;
	shl.b64 	%rd762, %rd758, 1;
	add.s64 	%rd763, %rd4, %rd762;
	ld.local.u16 	%rs241, [%rd763];
	ld.global.u16 	%rs242, [%rd761];
	// begin inline asm
	{add.f16 %rs240,%rs241,%rs242;
}
	// end inline asm
	st.local.u16 	[%rd763], %rs240;
	ld.shared.u64 	%rd764, [%r80+8];
	add.s64 	%rd765, %rd761, %rd36;
	shl.b64 	%rd766, %rd764, 1;
	add.s64 	%rd767, %rd4, %rd766;
	ld.local.u16 	%rs244, [%rd767];
	ld.global.u16 	%rs245, [%rd765];
	// begin inline asm
	{add.f16 %rs243,%rs244,%rs245;
}
	// end inline asm
	st.local.u16 	[%rd767], %rs243;
	ld.shared.u64 	%rd768, [%r80+16];
	add.s64 	%rd769, %rd765, %rd36;
	shl.b64 	%rd770, %rd768, 1;
	add.s64 	%rd771, %rd4, %rd770;
	ld.local.u16 	%rs247, [%rd771];
	ld.global.u16 	%rs248, [%rd769];
	// begin inline asm
	{add.f16 %rs246,%rs247,%rs248;
}
	// end inline asm
	st.local.u16 	[%rd771], %rs246;
	ld.shared.u64 	%rd772, [%r80+24];
	add.s64 	%rd773, %rd769, %rd36;
	shl.b64 	%rd774, %rd772, 1;
	add.s64 	%rd775, %rd4, %rd774;
	ld.local.u16 	%rs250, [%rd775];
	ld.global.u16 	%rs251, [%rd773];
	// begin inline asm
	{add.f16 %rs249,%rs250,%rs251;
}
	// end inline asm
	st.local.u16 	[%rd775], %rs249;
	ld.shared.u64 	%rd776, [%r80+32];
	add.s64 	%rd777, %rd773, %rd36;
	shl.b64 	%rd778, %rd776, 1;
	add.s64 	%rd779, %rd4, %rd778;
	ld.local.u16 	%rs253, [%rd779];
	ld.global.u16 	%rs254, [%rd777];
	// begin inline asm
	{add.f16 %rs252,%rs253,%rs254;
}
	// end inline asm
	st.local.u16 	[%rd779], %rs252;
	ld.shared.u64 	%rd780, [%r80+40];
	add.s64 	%rd781, %rd777, %rd36;
	shl.b64 	%rd782, %rd780, 1;
	add.s64 	%rd783, %rd4, %rd782;
	ld.local.u16 	%rs256, [%rd783];
	ld.global.u16 	%rs257, [%rd781];
	// begin inline asm
	{add.f16 %rs255,%rs256,%rs257;
}
	// end inline asm
	st.local.u16 	[%rd783], %rs255;
	ld.shared.u64 	%rd784, [%r80+48];
	add.s64 	%rd785, %rd781, %rd36;
	shl.b64 	%rd786, %rd784, 1;
	add.s64 	%rd787, %rd4, %rd786;
	ld.local.u16 	%rs259, [%rd787];
	ld.global.u16 	%rs260, [%rd785];
	// begin inline asm
	{add.f16 %rs258,%rs259,%rs260;
}
	// end inline asm
	st.local.u16 	[%rd787], %rs258;
	ld.shared.u64 	%rd788, [%r80+56];
	add.s64 	%rd789, %rd785, %rd36;
	shl.b64 	%rd790, %rd788, 1;
	add.s64 	%rd791, %rd4, %rd790;
	ld.local.u16 	%rs262, [%rd791];
	ld.global.u16 	%rs263, [%rd789];
	// begin inline asm
	{add.f16 %rs261,%rs262,%rs263;
}
	// end inline asm
	st.local.u16 	[%rd791], %rs261;
	add.s64 	%rd972, %rd972, 8;
$L__BB4_33:
	setp.eq.s64 	%p58, %rd29, 0;
	@%p58 bra 	$L__BB4_40;
	setp.lt.u64 	%p59, %rd30, 3;
	@%p59 bra 	$L__BB4_36;
	cvt.u32.u64 	%r81, %rd972;
	shl.b32 	%r82, %r81, 3;
	add.s32 	%r84, %r87, %r82;
	ld.shared.u64 	%rd792, [%r84];
	mad.lo.s64 	%rd793, %rd972, %rd119, %rd962;
	shl.b64 	%rd794, %rd793, 1;
	add.s64 	%rd795, %rd2, %rd794;
	shl.b64 	%rd796, %rd792, 1;
	add.s64 	%rd797, %rd4, %rd796;
	ld.local.u16 	%rs265, [%rd797];
	ld.global.u16 	%rs266, [%rd795];
	// begin inline asm
	{add.f16 %rs264,%rs265,%rs266;
}
	// end inline asm
	st.local.u16 	[%rd797], %rs264;
	ld.shared.u64 	%rd798, [%r84+8];
	add.s64 	%rd799, %rd795, %rd36;
	shl.b64 	%rd800, %rd798, 1;
	add.s64 	%rd801, %rd4, %rd800;
	ld.local.u16 	%rs268, [%rd801];
	ld.global.u16 	%rs269, [%rd799];
	// begin inline asm
	{add.f16 %rs267,%rs268,%rs269;
}
	// end inline asm
	st.local.u16 	[%rd801], %rs267;
	ld.shared.u64 	%rd802, [%r84+16];
	add.s64 	%rd803, %rd799, %rd36;
	shl.b64 	%rd804, %rd802, 1;
	add.s64 	%rd805, %rd4, %rd804;
	ld.local.u16 	%rs271, [%rd805];
	ld.global.u16 	%rs272, [%rd803];
	// begin inline asm
	{add.f16 %rs270,%rs271,%rs272;
}
	// end inline asm
	st.local.u16 	[%rd805], %rs270;
	ld.shared.u64 	%rd806, [%r84+24];
	add.s64 	%rd807, %rd803, %rd36;
	shl.b64 	%rd808, %rd806, 1;
	add.s64 	%rd809, %rd4, %rd808;
	ld.local.u16 	%rs274, [%rd809];
	ld.global.u16 	%rs275, [%rd807];
	// begin inline asm
	{add.f16 %rs273,%rs274,%rs275;
}
	// end inline asm
	st.local.u16 	[%rd809], %rs273;
	add.s64 	%rd972, %rd972, 4;
$L__BB4_36:
	setp.eq.s64 	%p60, %rd34, 0;
	@%p60 bra 	$L__BB4_40;
	setp.eq.s64 	%p61, %rd34, 1;
	cvt.u32.u64 	%r85, %rd972;
	shl.b32 	%r86, %r85, 3;
	add.s32 	%r2, %r87, %r86;
	ld.shared.u64 	%rd810, [%r2];
	mad.lo.s64 	%rd811, %rd972, %rd119, %rd962;
	shl.b64 	%rd812, %rd811, 1;
	add.s64 	%rd61, %rd2, %rd812;
	shl.b64 	%rd813, %rd810, 1;
	add.s64 	%rd814, %rd4, %rd813;
	ld.local.u16 	%rs277, [%rd814];
	ld.global.u16 	%rs278, [%rd61];
	// begin inline asm
	{add.f16 %rs276,%rs277,%rs278;
}
	// end inline asm
	st.local.u16 	[%rd814], %rs276;
	@%p61 bra 	$L__BB4_40;
	setp.eq.s64 	%p62, %rd34, 2;
	ld.shared.u64 	%rd815, [%r2+8];
	add.s64 	%rd62, %rd61, %rd36;
	shl.b64 	%rd816, %rd815, 1;
	add.s64 	%rd817, %rd4, %rd816;
	ld.local.u16 	%rs280, [%rd817];
	ld.global.u16 	%rs281, [%rd62];
	// begin inline asm
	{add.f16 %rs279,%rs280,%rs281;
}
	// end inline asm
	st.local.u16 	[%rd817], %rs279;
	@%p62 bra 	$L__BB4_40;
	ld.shared.u64 	%rd818, [%r2+16];
	add.s64 	%rd819, %rd62, %rd36;
	shl.b64 	%rd820, %rd818, 1;
	add.s64 	%rd821, %rd4, %rd820;
	ld.local.u16 	%rs283, [%rd821];
	ld.global.u16 	%rs284, [%rd819];
	// begin inline asm
	{add.f16 %rs282,%rs283,%rs284;
}
	// end inline asm
	st.local.u16 	[%rd821], %rs282;
$L__BB4_40:
	mov.b64 	%rd969, 0;
	@%p45 bra 	$L__BB4_41;
	bra.uni 	$L__BB4_52;
$L__BB4_41:
	@%p47 bra 	$L__BB4_51;
	setp.lt.u64 	%p66, %rd24, 7;
	@%p66 bra 	$L__BB4_44;
	mad.lo.s64 	%rd844, %rd969, %rd119, %rd962;
	shl.b64 	%rd845, %rd844, 1;
	add.s64 	%rd846, %rd3, %rd845;
	shl.b64 	%rd847, %rd969, 1;
	add.s64 	%rd848, %rd4, %rd847;
	ld.local.u16 	%rs301, [%rd848];
	st.global.u16 	[%rd846], %rs301;
	add.s64 	%rd849, %rd969, 1;
	and.b64  	%rd850, %rd849, 4294967295;
	mad.lo.s64 	%rd851, %rd850, %rd119, %rd962;
	shl.b64 	%rd852, %rd851, 1;
	add.s64 	%rd853, %rd3, %rd852;
	shl.b64 	%rd854, %rd849, 1;
	and.b64  	%rd855, %rd854, 8589934590;
	add.s64 	%rd856, %rd4, %rd855;
	ld.local.u16 	%rs302, [%rd856];
	st.global.u16 	[%rd853], %rs302;
	add.s64 	%rd857, %rd969, 2;
	and.b64  	%rd858, %rd857, 4294967295;
	mad.lo.s64 	%rd859, %rd858, %rd119, %rd962;
	shl.b64 	%rd860, %rd859, 1;
	add.s64 	%rd861, %rd3, %rd860;
	shl.b64 	%rd862, %rd857, 1;
	and.b64  	%rd863, %rd862, 8589934590;
	add.s64 	%rd864, %rd4, %rd863;
	ld.local.u16 	%rs303, [%rd864];
	st.global.u16 	[%rd861], %rs303;
	add.s64 	%rd865, %rd969, 3;
	and.b64  	%rd866, %rd865, 4294967295;
	mad.lo.s64 	%rd867, %rd866, %rd119, %rd962;
	shl.b64 	%rd868, %rd867, 1;
	add.s64 	%rd869, %rd3, %rd868;
	shl.b64 	%rd870, %rd865, 1;
	and.b64  	%rd871, %rd870, 8589934590;
	add.s64 	%rd872, %rd4, %rd871;
	ld.local.u16 	%rs304, [%rd872];
	st.global.u16 	[%rd869], %rs304;
	add.s64 	%rd873, %rd969, 4;
	and.b64  	%rd874, %rd873, 4294967295;
	mad.lo.s64 	%rd875, %rd874, %rd119, %rd962;
	shl.b64 	%rd876, %rd875, 1;
	add.s64 	%rd877, %rd3, %rd876;
	shl.b64 	%rd878, %rd873, 1;
	and.b64  	%rd879, %rd878, 8589934590;
	add.s64 	%rd880, %rd4, %rd879;
	ld.local.u16 	%rs305, [%rd880];
	st.global.u16 	[%rd877], %rs305;
	add.s64 	%rd881, %rd969, 5;
	and.b64  	%rd882, %rd881, 4294967295;
	mad.lo.s64 	%rd883, %rd882, %rd119, %rd962;
	shl.b64 	%rd884, %rd883, 1;
	add.s64 	%rd885, %rd3, %rd884;
	shl.b64 	%rd886, %rd881, 1;
	and.b64  	%rd887, %rd886, 8589934590;
	add.s64 	%rd888, %rd4, %rd887;
	ld.local.u16 	%rs306, [%rd888];
	st.global.u16 	[%rd885], %rs306;
	add.s64 	%rd889, %rd969, 6;
	and.b64  	%rd890, %rd889, 4294967295;
	mad.lo.s64 	%rd891, %rd890, %rd119, %rd962;
	shl.b64 	%rd892, %rd891, 1;
	add.s64 	%rd893, %rd3, %rd892;
	shl.b64 	%rd894, %rd889, 1;
	and.b64  	%rd895, %rd894, 8589934590;
	add.s64 	%rd896, %rd4, %rd895;
	ld.local.u16 	%rs307, [%rd896];
	st.global.u16 	[%rd893], %rs307;
	add.s64 	%rd897, %rd969, 7;
	and.b64  	%rd898, %rd897, 4294967295;
	mad.lo.s64 	%rd899, %rd898, %rd119, %rd962;
	shl.b64 	%rd900, %rd899, 1;
	add.s64 	%rd901, %rd3, %rd900;
	shl.b64 	%rd902, %rd897, 1;
	and.b64  	%rd903, %rd902, 8589934590;
	add.s64 	%rd904, %rd4, %rd903;
	ld.local.u16 	%rs308, [%rd904];
	st.global.u16 	[%rd901], %rs308;
	add.s64 	%rd905, %rd969, 8;
	and.b64  	%rd969, %rd905, 4294967295;
$L__BB4_44:
	setp.eq.s64 	%p67, %rd25, 0;
	@%p67 bra 	$L__BB4_51;
	setp.lt.u64 	%p68, %rd26, 3;
	@%p68 bra 	$L__BB4_47;
	mad.lo.s64 	%rd906, %rd969, %rd119, %rd962;
	shl.b64 	%rd907, %rd906, 1;
	add.s64 	%rd908, %rd3, %rd907;
	shl.b64 	%rd909, %rd969, 1;
	add.s64 	%rd910, %rd4, %rd909;
	ld.local.u16 	%rs309, [%rd910];
	st.global.u16 	[%rd908], %rs309;
	add.s64 	%rd911, %rd969, 1;
	and.b64  	%rd912, %rd911, 4294967295;
	mad.lo.s64 	%rd913, %rd912, %rd119, %rd962;
	shl.b64 	%rd914, %rd913, 1;
	add.s64 	%rd915, %rd3, %rd914;
	shl.b64 	%rd916, %rd911, 1;
	and.b64  	%rd917, %rd916, 8589934590;
	add.s64 	%rd918, %rd4, %rd917;
	ld.local.u16 	%rs310, [%rd918];
	st.global.u16 	[%rd915], %rs310;
	add.s64 	%rd919, %rd969, 2;
	and.b64  	%rd920, %rd919, 4294967295;
	mad.lo.s64 	%rd921, %rd920, %rd119, %rd962;
	shl.b64 	%rd922, %rd921, 1;
	add.s64 	%rd923, %rd3, %rd922;
	shl.b64 	%rd924, %rd919, 1;
	and.b64  	%rd925, %rd924, 8589934590;
	add.s64 	%rd926, %rd4, %rd925;
	ld.local.u16 	%rs311, [%rd926];
	st.global.u16 	[%rd923], %rs311;
	add.s64 	%rd927, %rd969, 3;
	and.b64  	%rd928, %rd927, 4294967295;
	mad.lo.s64 	%rd929, %rd928, %rd119, %rd962;
	shl.b64 	%rd930, %rd929, 1;
	add.s64 	%rd931, %rd3, %rd930;
	shl.b64 	%rd932, %rd927, 1;
	and.b64  	%rd933, %rd932, 8589934590;
	add.s64 	%rd934, %rd4, %rd933;
	ld.local.u16 	%rs312, [%rd934];
	st.global.u16 	[%rd931], %rs312;
	add.s64 	%rd935, %rd969, 4;
	and.b64  	%rd969, %rd935, 4294967295;
$L__BB4_47:
	setp.eq.s64 	%p69, %rd32, 0;
	@%p69 bra 	$L__BB4_51;
	setp.eq.s64 	%p70, %rd32, 1;
	mad.lo.s64 	%rd936, %rd969, %rd119, %rd962;
	shl.b64 	%rd937, %rd936, 1;
	add.s64 	%rd938, %rd3, %rd937;
	shl.b64 	%rd939, %rd969, 1;
	add.s64 	%rd940, %rd4, %rd939;
	ld.local.u16 	%rs313, [%rd940];
	st.global.u16 	[%rd938], %rs313;
	@%p70 bra 	$L__BB4_51;
	setp.eq.s64 	%p71, %rd32, 2;
	add.s64 	%rd941, %rd969, 1;
	and.b64  	%rd942, %rd941, 4294967295;
	mad.lo.s64 	%rd943, %rd942, %rd119, %rd962;
	shl.b64 	%rd944, %rd943, 1;
	add.s64 	%rd945, %rd3, %rd944;
	shl.b64 	%rd946, %rd941, 1;
	and.b64  	%rd947, %rd946, 8589934590;
	add.s64 	%rd948, %rd4, %rd947;
	ld.local.u16 	%rs314, [%rd948];
	st.global.u16 	[%rd945], %rs314;
	@%p71 bra 	$L__BB4_51;
	add.s64 	%rd949, %rd969, 2;
	and.b64  	%rd950, %rd949, 4294967295;
	mad.lo.s64 	%rd951, %rd950, %rd119, %rd962;
	shl.b64 	%rd952, %rd951, 1;
	add.s64 	%rd953, %rd3, %rd952;
	shl.b64 	%rd954, %rd949, 1;
	and.b64  	%rd955, %rd954, 8589934590;
	add.s64 	%rd956, %rd4, %rd955;
	ld.local.u16 	%rs315, [%rd956];
	st.global.u16 	[%rd953], %rs315;
$L__BB4_51:
	add.s64 	%rd962, %rd962, %rd22;
	setp.lt.s64 	%p72, %rd962, %rd119;
	@%p72 bra 	$L__BB4_14;
	bra.uni 	$L__BB4_104;
$L__BB4_52:
	mov.b64 	%rd967, 0;
$L__BB4_53:
	.pragma "nounroll";
	mad.lo.s64 	%rd824, %rd967, %rd119, %rd962;
	shl.b64 	%rd825, %rd824, 1;
	add.s64 	%rd826, %rd3, %rd825;
	shl.b64 	%rd827, %rd967, 1;
	add.s64 	%rd828, %rd4, %rd827;
	ld.local.v4.b32 	{%r88, %r89, %r90, %r91}, [%rd828];
	mov.b32 	{%rs285, %rs286}, %r91;
	mov.b32 	{%rs287, %rs288}, %r90;
	mov.b32 	{%rs289, %rs290}, %r89;
	mov.b32 	{%rs291, %rs292}, %r88;
	st.global.u16 	[%rd826], %rs291;
	add.s64 	%rd829, %rd826, %rd36;
	st.global.u16 	[%rd829], %rs292;
	add.s64 	%rd830, %rd829, %rd36;
	st.global.u16 	[%rd830], %rs289;
	add.s64 	%rd831, %rd830, %rd36;
	st.global.u16 	[%rd831], %rs290;
	add.s64 	%rd832, %rd831, %rd36;
	st.global.u16 	[%rd832], %rs287;
	add.s64 	%rd833, %rd832, %rd36;
	st.global.u16 	[%rd833], %rs288;
	add.s64 	%rd834, %rd833, %rd36;
	st.global.u16 	[%rd834], %rs285;
	add.s64 	%rd835, %rd834, %rd36;
	st.global.u16 	[%rd835], %rs286;
	add.s64 	%rd836, %rd835, %rd36;
	ld.local.v4.b32 	{%r92, %r93, %r94, %r95}, [%rd828+16];
	mov.b32 	{%rs293, %rs294}, %r95;
	mov.b32 	{%rs295, %rs296}, %r94;
	mov.b32 	{%rs297, %rs298}, %r93;
	mov.b32 	{%rs299, %rs300}, %r92;
	st.global.u16 	[%rd836], %rs299;
	add.s64 	%rd837, %rd836, %rd36;
	st.global.u16 	[%rd837], %rs300;
	add.s64 	%rd838, %rd837, %rd36;
	st.global.u16 	[%rd838], %rs297;
	add.s64 	%rd839, %rd838, %rd36;
	st.global.u16 	[%rd839], %rs298;
	add.s64 	%rd840, %rd839, %rd36;
	st.global.u16 	[%rd840], %rs295;
	add.s64 	%rd841, %rd840, %rd36;
	st.global.u16 	[%rd841], %rs296;
	add.s64 	%rd842, %rd841, %rd36;
	st.global.u16 	[%rd842], %rs293;
	add.s64 	%rd843, %rd842, %rd36;
	st.global.u16 	[%rd843], %rs294;
	add.s64 	%rd967, %rd967, 16;
	setp.eq.s64 	%p64, %rd967, %rd31;
	mov.u64 	%rd969, %rd31;
	@%p64 bra 	$L__BB4_41;
	bra.uni 	$L__BB4_53;
$L__BB4_54:
	and.b64  	%rd68, %rd118, 15;
	add.s64 	%rd69, %rd68, -1;
	and.b64  	%rd70, %rd118, 7;
	add.s64 	%rd71, %rd70, -1;
	and.b64  	%rd72, %rd118, 9223372036854775792;
	and.b64  	%rd73, %rd118, 3;
	mov.u32 	%r62, s_ids;
$L__BB4_55:
	setp.lt.u64 	%p35, %rd118, 16;
	mov.b32 	%r46, 0;
	st.local.v4.b32 	[%rd4+16], {%r46, %r46, %r46, %r46};
	mov.b16 	%rs66, 0;
	mov.b32 	%r47, {%rs2, %rs66};
	st.local.v4.b32 	[%rd4], {%r47, %r46, %r46, %r46};
	mov.b64 	%rd980, 0;
	@%p35 bra 	$L__BB4_58;
	mov.b64 	%rd978, 0;
$L__BB4_57:
	.pragma "nounroll";
	cvt.u32.u64 	%r48, %rd978;
	shl.b32 	%r49, %r48, 3;
	add.s32 	%r51, %r62, %r49;
	ld.shared.v2.u64 	{%rd427, %rd428}, [%r51];
	mad.lo.s64 	%rd429, %rd978, %rd119, %rd962;
	shl.b64 	%rd430, %rd429, 1;
	add.s64 	%rd431, %rd2, %rd430;
	shl.b64 	%rd432, %rd427, 1;
	add.s64 	%rd433, %rd4, %rd432;
	ld.local.u16 	%rs68, [%rd433];
	ld.global.u16 	%rs69, [%rd431];
	// begin inline asm
	{add.f16 %rs67,%rs68,%rs69;
}
	// end inline asm
	st.local.u16 	[%rd433], %rs67;
	shl.b64 	%rd434, %rd119, 1;
	add.s64 	%rd435, %rd431, %rd434;
	shl.b64 	%rd436, %rd428, 1;
	add.s64 	%rd437, %rd4, %rd436;
	ld.local.u16 	%rs71, [%rd437];
	ld.global.u16 	%rs72, [%rd435];
	// begin inline asm
	{add.f16 %rs70,%rs71,%rs72;
}
	// end inline asm
	st.local.u16 	[%rd437], %rs70;
	ld.shared.v2.u64 	{%rd438, %rd439}, [%r51+16];
	add.s64 	%rd440, %rd435, %rd434;
	shl.b64 	%rd441, %rd438, 1;
	add.s64 	%rd442, %rd4, %rd441;
	ld.local.u16 	%rs74, [%rd442];
	ld.global.u16 	%rs75, [%rd440];
	// begin inline asm
	{add.f16 %rs73,%rs74,%rs75;
}
	// end inline asm
	st.local.u16 	[%rd442], %rs73;
	add.s64 	%rd443, %rd440, %rd434;
	shl.b64 	%rd444, %rd439, 1;
	add.s64 	%rd445, %rd4, %rd444;
	ld.local.u16 	%rs77, [%rd445];
	ld.global.u16 	%rs78, [%rd443];
	// begin inline asm
	{add.f16 %rs76,%rs77,%rs78;
}
	// end inline asm
	st.local.u16 	[%rd445], %rs76;
	ld.shared.v2.u64 	{%rd446, %rd447}, [%r51+32];
	add.s64 	%rd448, %rd443, %rd434;
	shl.b64 	%rd449, %rd446, 1;
	add.s64 	%rd450, %rd4, %rd449;
	ld.local.u16 	%rs80, [%rd450];
	ld.global.u16 	%rs81, [%rd448];
	// begin inline asm
	{add.f16 %rs79,%rs80,%rs81;
}
	// end inline asm
	st.local.u16 	[%rd450], %rs79;
	add.s64 	%rd451, %rd448, %rd434;
	shl.b64 	%rd452, %rd447, 1;
	add.s64 	%rd453, %rd4, %rd452;
	ld.local.u16 	%rs83, [%rd453];
	ld.global.u16 	%rs84, [%rd451];
	// begin inline asm
	{add.f16 %rs82,%rs83,%rs84;
}
	// end inline asm
	st.local.u16 	[%rd453], %rs82;
	ld.shared.v2.u64 	{%rd454, %rd455}, [%r51+48];
	add.s64 	%rd456, %rd451, %rd434;
	shl.b64 	%rd457, %rd454, 1;
	add.s64 	%rd458, %rd4, %rd457;
	ld.local.u16 	%rs86, [%rd458];
	ld.global.u16 	%rs87, [%rd456];
	// begin inline asm
	{add.f16 %rs85,%rs86,%rs87;
}
	// end inline asm
	st.local.u16 	[%rd458], %rs85;
	add.s64 	%rd459, %rd456, %rd434;
	shl.b64 	%rd460, %rd455, 1;
	add.s64 	%rd461, %rd4, %rd460;
	ld.local.u16 	%rs89, [%rd461];
	ld.global.u16 	%rs90, [%rd459];
	// begin inline asm
	{add.f16 %rs88,%rs89,%rs90;
}
	// end inline asm
	st.local.u16 	[%rd461], %rs88;
	ld.shared.v2.u64 	{%rd462, %rd463}, [%r51+64];
	add.s64 	%rd464, %rd459, %rd434;
	shl.b64 	%rd465, %rd462, 1;
	add.s64 	%rd466, %rd4, %rd465;
	ld.local.u16 	%rs92, [%rd466];
	ld.global.u16 	%rs93, [%rd464];
	// begin inline asm
	{add.f16 %rs91,%rs92,%rs93;
}
	// end inline asm
	st.local.u16 	[%rd466], %rs91;
	add.s64 	%rd467, %rd464, %rd434;
	shl.b64 	%rd468, %rd463, 1;
	add.s64 	%rd469, %rd4, %rd468;
	ld.local.u16 	%rs95, [%rd469];
	ld.global.u16 	%rs96, [%rd467];
	// begin inline asm
	{add.f16 %rs94,%rs95,%rs96;
}
	// end inline asm
	st.local.u16 	[%rd469], %rs94;
	ld.shared.v2.u64 	{%rd470, %rd471}, [%r51+80];
	add.s64 	%rd472, %rd467, %rd434;
	shl.b64 	%rd473, %rd470, 1;
	add.s64 	%rd474, %rd4, %rd473;
	ld.local.u16 	%rs98, [%rd474];
	ld.global.u16 	%rs99, [%rd472];
	// begin inline asm
	{add.f16 %rs97,%rs98,%rs99;
}
	// end inline asm
	st.local.u16 	[%rd474], %rs97;
	add.s64 	%rd475, %rd472, %rd434;
	shl.b64 	%rd476, %rd471, 1;
	add.s64 	%rd477, %rd4, %rd476;
	ld.local.u16 	%rs101, [%rd477];
	ld.global.u16 	%rs102, [%rd475];
	// begin inline asm
	{add.f16 %rs100,%rs101,%rs102;
}
	// end inline asm
	st.local.u16 	[%rd477], %rs100;
	ld.shared.v2.u64 	{%rd478, %rd479}, [%r51+96];
	add.s64 	%rd480, %rd475, %rd434;
	shl.b64 	%rd481, %rd478, 1;
	add.s64 	%rd482, %rd4, %rd481;
	ld.local.u16 	%rs104, [%rd482];
	ld.global.u16 	%rs105, [%rd480];
	// begin inline asm
	{add.f16 %rs103,%rs104,%rs105;
}
	// end inline asm
	st.local.u16 	[%rd482], %rs103;
	add.s64 	%rd483, %rd480, %rd434;
	shl.b64 	%rd484, %rd479, 1;
	add.s64 	%rd485, %rd4, %rd484;
	ld.local.u16 	%rs107, [%rd485];
	ld.global.u16 	%rs108, [%rd483];
	// begin inline asm
	{add.f16 %rs106,%rs107,%rs108;
}
	// end inline asm
	st.local.u16 	[%rd485], %rs106;
	ld.shared.v2.u64 	{%rd486, %rd487}, [%r51+112];
	add.s64 	%rd488, %rd483, %rd434;
	shl.b64 	%rd489, %rd486, 1;
	add.s64 	%rd490, %rd4, %rd489;
	ld.local.u16 	%rs110, [%rd490];
	ld.global.u16 	%rs111, [%rd488];
	// begin inline asm
	{add.f16 %rs109,%rs110,%rs111;
}
	// end inline asm
	st.local.u16 	[%rd490], %rs109;
	add.s64 	%rd491, %rd488, %rd434;
	shl.b64 	%rd492, %rd487, 1;
	add.s64 	%rd493, %rd4, %rd492;
	ld.local.u16 	%rs113, [%rd493];
	ld.global.u16 	%rs114, [%rd491];
	// begin inline asm
	{add.f16 %rs112,%rs113,%rs114;
}
	// end inline asm
	st.local.u16 	[%rd493], %rs112;
	add.s64 	%rd978, %rd978, 16;
	setp.ne.s64 	%p36, %rd978, %rd72;
	mov.u64 	%rd980, %rd72;
	@%p36 bra 	$L__BB4_57;
$L__BB4_58:
	setp.eq.s64 	%p37, %rd68, 0;
	@%p37 bra 	$L__BB4_68;
	setp.lt.u64 	%p38, %rd69, 7;
	@%p38 bra 	$L__BB4_61;
	cvt.u32.u64 	%r52, %rd980;
	shl.b32 	%r53, %r52, 3;
	add.s32 	%r55, %r62, %r53;
	ld.shared.u64 	%rd494, [%r55];
	mad.lo.s64 	%rd495, %rd980, %rd119, %rd962;
	shl.b64 	%rd496, %rd495, 1;
	add.s64 	%rd497, %rd2, %rd496;
	shl.b64 	%rd498, %rd494, 1;
	add.s64 	%rd499, %rd4, %rd498;
	ld.local.u16 	%rs116, [%rd499];
	ld.global.u16 	%rs117, [%rd497];
	// begin inline asm
	{add.f16 %rs115,%rs116,%rs117;
}
	// end inline asm
	st.local.u16 	[%rd499], %rs115;
	ld.shared.u64 	%rd500, [%r55+8];
	shl.b64 	%rd501, %rd119, 1;
	add.s64 	%rd502, %rd497, %rd501;
	shl.b64 	%rd503, %rd500, 1;
	add.s64 	%rd504, %rd4, %rd503;
	ld.local.u16 	%rs119, [%rd504];
	ld.global.u16 	%rs120, [%rd502];
	// begin inline asm
	{add.f16 %rs118,%rs119,%rs120;
}
	// end inline asm
	st.local.u16 	[%rd504], %rs118;
	ld.shared.u64 	%rd505, [%r55+16];
	add.s64 	%rd506, %rd502, %rd501;
	shl.b64 	%rd507, %rd505, 1;
	add.s64 	%rd508, %rd4, %rd507;
	ld.local.u16 	%rs122, [%rd508];
	ld.global.u16 	%rs123, [%rd506];
	// begin inline asm
	{add.f16 %rs121,%rs122,%rs123;
}
	// end inline asm
	st.local.u16 	[%rd508], %rs121;
	ld.shared.u64 	%rd509, [%r55+24];
	add.s64 	%rd510, %rd506, %rd501;
	shl.b64 	%rd511, %rd509, 1;
	add.s64 	%rd512, %rd4, %rd511;
	ld.local.u16 	%rs125, [%rd512];
	ld.global.u16 	%rs126, [%rd510];
	// begin inline asm
	{add.f16 %rs124,%rs125,%rs126;
}
	// end inline asm
	st.local.u16 	[%rd512], %rs124;
	ld.shared.u64 	%rd513, [%r55+32];
	add.s64 	%rd514, %rd510, %rd501;
	shl.b64 	%rd515, %rd513, 1;
	add.s64 	%rd516, %rd4, %rd515;
	ld.local.u16 	%rs128, [%rd516];
	ld.global.u16 	%rs129, [%rd514];
	// begin inline asm
	{add.f16 %rs127,%rs128,%rs129;
}
	// end inline asm
	st.local.u16 	[%rd516], %rs127;
	ld.shared.u64 	%rd517, [%r55+40];
	add.s64 	%rd518, %rd514, %rd501;
	shl.b64 	%rd519, %rd517, 1;
	add.s64 	%rd520, %rd4, %rd519;
	ld.local.u16 	%rs131, [%rd520];
	ld.global.u16 	%rs132, [%rd518];
	// begin inline asm
	{add.f16 %rs130,%rs131,%rs132;
}
	// end inline asm
	st.local.u16 	[%rd520], %rs130;
	ld.shared.u64 	%rd521, [%r55+48];
	add.s64 	%rd522, %rd518, %rd501;
	shl.b64 	%rd523, %rd521, 1;
	add.s64 	%rd524, %rd4, %rd523;
	ld.local.u16 	%rs134, [%rd524];
	ld.global.u16 	%rs135, [%rd522];
	// begin inline asm
	{add.f16 %rs133,%rs134,%rs135;
}
	// end inline asm
	st.local.u16 	[%rd524], %rs133;
	ld.shared.u64 	%rd525, [%r55+56];
	add.s64 	%rd526, %rd522, %rd501;
	shl.b64 	%rd527, %rd525, 1;
	add.s64 	%rd528, %rd4, %rd527;
	ld.local.u16 	%rs137, [%rd528];
	ld.global.u16 	%rs138, [%rd526];
	// begin inline asm
	{add.f16 %rs136,%rs137,%rs138;
}
	// end inline asm
	st.local.u16 	[%rd528], %rs136;
	add.s64 	%rd980, %rd980, 8;
$L__BB4_61:
	setp.eq.s64 	%p39, %rd70, 0;
	@%p39 bra 	$L__BB4_68;
	setp.lt.u64 	%p40, %rd71, 3;
	@%p40 bra 	$L__BB4_64;
	cvt.u32.u64 	%r56, %rd980;
	shl.b32 	%r57, %r56, 3;
	add.s32 	%r59, %r62, %r57;
	ld.shared.u64 	%rd529, [%r59];
	mad.lo.s64 	%rd530, %rd980, %rd119, %rd962;
	shl.b64 	%rd531, %rd530, 1;
	add.s64 	%rd532, %rd2, %rd531;
	shl.b64 	%rd533, %rd529, 1;
	add.s64 	%rd534, %rd4, %rd533;
	ld.local.u16 	%rs140, [%rd534];
	ld.global.u16 	%rs141, [%rd532];
	// begin inline asm
	{add.f16 %rs139,%rs140,%rs141;
}
	// end inline asm
	st.local.u16 	[%rd534], %rs139;
	ld.shared.u64 	%rd535, [%r59+8];
	shl.b64 	%rd536, %rd119, 1;
	add.s64 	%rd537, %rd532, %rd536;
	shl.b64 	%rd538, %rd535, 1;
	add.s64 	%rd539, %rd4, %rd538;
	ld.local.u16 	%rs143, [%rd539];
	ld.global.u16 	%rs144, [%rd537];
	// begin inline asm
	{add.f16 %rs142,%rs143,%rs144;
}
	// end inline asm
	st.local.u16 	[%rd539], %rs142;
	ld.shared.u64 	%rd540, [%r59+16];
	add.s64 	%rd541, %rd537, %rd536;
	shl.b64 	%rd542, %rd540, 1;
	add.s64 	%rd543, %rd4, %rd542;
	ld.local.u16 	%rs146, [%rd543];
	ld.global.u16 	%rs147, [%rd541];
	// begin inline asm
	{add.f16 %rs145,%rs146,%rs147;
}
	// end inline asm
	st.local.u16 	[%rd543], %rs145;
	ld.shared.u64 	%rd544, [%r59+24];
	add.s64 	%rd545, %rd541, %rd536;
	shl.b64 	%rd546, %rd544, 1;
	add.s64 	%rd547, %rd4, %rd546;
	ld.local.u16 	%rs149, [%rd547];
	ld.global.u16 	%rs150, [%rd545];
	// begin inline asm
	{add.f16 %rs148,%rs149,%rs150;
}
	// end inline asm
	st.local.u16 	[%rd547], %rs148;
	add.s64 	%rd980, %rd980, 4;
$L__BB4_64:
	setp.eq.s64 	%p41, %rd73, 0;
	@%p41 bra 	$L__BB4_68;
	setp.eq.s64 	%p42, %rd73, 1;
	cvt.u32.u64 	%r60, %rd980;
	shl.b32 	%r61, %r60, 3;
	add.s32 	%r3, %r62, %r61;
	ld.shared.u64 	%rd548, [%r3];
	mad.lo.s64 	%rd549, %rd980, %rd119, %rd962;
	shl.b64 	%rd550, %rd549, 1;
	add.s64 	%rd82, %rd2, %rd550;
	shl.b64 	%rd551, %rd548, 1;
	add.s64 	%rd552, %rd4, %rd551;
	ld.local.u16 	%rs152, [%rd552];
	ld.global.u16 	%rs153, [%rd82];
	// begin inline asm
	{add.f16 %rs151,%rs152,%rs153;
}
	// end inline asm
	st.local.u16 	[%rd552], %rs151;
	@%p42 bra 	$L__BB4_68;
	setp.eq.s64 	%p43, %rd73, 2;
	ld.shared.u64 	%rd553, [%r3+8];
	shl.b64 	%rd83, %rd119, 1;
	add.s64 	%rd84, %rd82, %rd83;
	shl.b64 	%rd554, %rd553, 1;
	add.s64 	%rd555, %rd4, %rd554;
	ld.local.u16 	%rs155, [%rd555];
	ld.global.u16 	%rs156, [%rd84];
	// begin inline asm
	{add.f16 %rs154,%rs155,%rs156;
}
	// end inline asm
	st.local.u16 	[%rd555], %rs154;
	@%p43 bra 	$L__BB4_68;
	ld.shared.u64 	%rd556, [%r3+16];
	add.s64 	%rd557, %rd84, %rd83;
	shl.b64 	%rd558, %rd556, 1;
	add.s64 	%rd559, %rd4, %rd558;
	ld.local.u16 	%rs158, [%rd559];
	ld.global.u16 	%rs159, [%rd557];
	// begin inline asm
	{add.f16 %rs157,%rs158,%rs159;
}
	// end inline asm
	st.local.u16 	[%rd559], %rs157;
$L__BB4_68:
	add.s64 	%rd962, %rd962, %rd22;
	setp.lt.s64 	%p44, %rd962, %rd119;
	@%p44 bra 	$L__BB4_55;
	bra.uni 	$L__BB4_104;
$L__BB4_69:
	setp.lt.s64 	%p10, %rd117, 1;
	@%p10 bra 	$L__BB4_98;
	and.b64  	%rd86, %rd117, 15;
	add.s64 	%rd87, %rd86, -1;
	and.b64  	%rd88, %rd117, 7;
	add.s64 	%rd89, %rd88, -1;
	and.b64  	%rd90, %rd117, 9223372036854775792;
	and.b64  	%rd91, %rd117, 3;
$L__BB4_71:
	setp.lt.u64 	%p15, %rd117, 16;
	mov.b32 	%r28, 0;
	st.local.v4.b32 	[%rd4+16], {%r28, %r28, %r28, %r28};
	mov.b16 	%rs3, 0;
	mov.b32 	%r29, {%rs2, %rs3};
	st.local.v4.b32 	[%rd4], {%r29, %r28, %r28, %r28};
	mov.b64 	%rd989, 0;
	@%p15 bra 	$L__BB4_74;
	mov.b64 	%rd983, 0;
$L__BB4_73:
	.pragma "nounroll";
	shl.b64 	%rd155, %rd983, 1;
	add.s64 	%rd156, %rd4, %rd155;
	mad.lo.s64 	%rd157, %rd983, %rd119, %rd962;
	shl.b64 	%rd158, %rd157, 1;
	add.s64 	%rd159, %rd3, %rd158;
	ld.global.u16 	%rs4, [%rd159];
	shl.b64 	%rd160, %rd119, 1;
	add.s64 	%rd161, %rd159, %rd160;
	ld.global.u16 	%rs5, [%rd161];
	add.s64 	%rd162, %rd161, %rd160;
	ld.global.u16 	%rs6, [%rd162];
	add.s64 	%rd163, %rd162, %rd160;
	ld.global.u16 	%rs7, [%rd163];
	add.s64 	%rd164, %rd163, %rd160;
	ld.global.u16 	%rs8, [%rd164];
	add.s64 	%rd165, %rd164, %rd160;
	ld.global.u16 	%rs9, [%rd165];
	add.s64 	%rd166, %rd165, %rd160;
	ld.global.u16 	%rs10, [%rd166];
	add.s64 	%rd167, %rd166, %rd160;
	ld.global.u16 	%rs11, [%rd167];
	mov.b32 	%r30, {%rs4, %rs5};
	mov.b32 	%r31, {%rs6, %rs7};
	mov.b32 	%r32, {%rs8, %rs9};
	mov.b32 	%r33, {%rs10, %rs11};
	st.local.v4.b32 	[%rd156], {%r30, %r31, %r32, %r33};
	add.s64 	%rd168, %rd167, %rd160;
	ld.global.u16 	%rs12, [%rd168];
	add.s64 	%rd169, %rd168, %rd160;
	ld.global.u16 	%rs13, [%rd169];
	add.s64 	%rd170, %rd169, %rd160;
	ld.global.u16 	%rs14, [%rd170];
	add.s64 	%rd171, %rd170, %rd160;
	ld.global.u16 	%rs15, [%rd171];
	add.s64 	%rd172, %rd171, %rd160;
	ld.global.u16 	%rs16, [%rd172];
	add.s64 	%rd173, %rd172, %rd160;
	ld.global.u16 	%rs17, [%rd173];
	add.s64 	%rd174, %rd173, %rd160;
	ld.global.u16 	%rs18, [%rd174];
	add.s64 	%rd175, %rd174, %rd160;
	ld.global.u16 	%rs19, [%rd175];
	mov.b32 	%r34, {%rs12, %rs13};
	mov.b32 	%r35, {%rs14, %rs15};
	mov.b32 	%r36, {%rs16, %rs17};
	mov.b32 	%r37, {%rs18, %rs19};
	st.local.v4.b32 	[%rd156+16], {%r34, %r35, %r36, %r37};
	add.s64 	%rd983, %rd983, 16;
	setp.eq.s64 	%p16, %rd983, %rd90;
	mov.u64 	%rd989, %rd90;
	@%p16 bra 	$L__BB4_74;
	bra.uni 	$L__BB4_73;
$L__BB4_74:
	setp.eq.s64 	%p17, %rd86, 0;
	@%p17 bra 	$L__BB4_84;
	setp.lt.u64 	%p18, %rd87, 7;
	@%p18 bra 	$L__BB4_77;
	shl.b64 	%rd176, %rd989, 1;
	add.s64 	%rd177, %rd4, %rd176;
	mad.lo.s64 	%rd178, %rd989, %rd119, %rd962;
	shl.b64 	%rd179, %rd178, 1;
	add.s64 	%rd180, %rd3, %rd179;
	ld.global.u16 	%rs20, [%rd180];
	st.local.u16 	[%rd177], %rs20;
	add.s64 	%rd181, %rd989, 1;
	and.b64  	%rd182, %rd181, 4294967295;
	shl.b64 	%rd183, %rd181, 1;
	and.b64  	%rd184, %rd183, 8589934590;
	add.s64 	%rd185, %rd4, %rd184;
	mad.lo.s64 	%rd186, %rd182, %rd119, %rd962;
	shl.b64 	%rd187, %rd186, 1;
	add.s64 	%rd188, %rd3, %rd187;
	ld.global.u16 	%rs21, [%rd188];
	st.local.u16 	[%rd185], %rs21;
	add.s64 	%rd189, %rd989, 2;
	and.b64  	%rd190, %rd189, 4294967295;
	shl.b64 	%rd191, %rd189, 1;
	and.b64  	%rd192, %rd191, 8589934590;
	add.s64 	%rd193, %rd4, %rd192;
	mad.lo.s64 	%rd194, %rd190, %rd119, %rd962;
	shl.b64 	%rd195, %rd194, 1;
	add.s64 	%rd196, %rd3, %rd195;
	ld.global.u16 	%rs22, [%rd196];
	st.local.u16 	[%rd193], %rs22;
	add.s64 	%rd197, %rd989, 3;
	and.b64  	%rd198, %rd197, 4294967295;
	shl.b64 	%rd199, %rd197, 1;
	and.b64  	%rd200, %rd199, 8589934590;
	add.s64 	%rd201, %rd4, %rd200;
	mad.lo.s64 	%rd202, %rd198, %rd119, %rd962;
	shl.b64 	%rd203, %rd202, 1;
	add.s64 	%rd204, %rd3, %rd203;
	ld.global.u16 	%rs23, [%rd204];
	st.local.u16 	[%rd201], %rs23;
	add.s64 	%rd205, %rd989, 4;
	and.b64  	%rd206, %rd205, 4294967295;
	shl.b64 	%rd207, %rd205, 1;
	and.b64  	%rd208, %rd207, 8589934590;
	add.s64 	%rd209, %rd4, %rd208;
	mad.lo.s64 	%rd210, %rd206, %rd119, %rd962;
	shl.b64 	%rd211, %rd210, 1;
	add.s64 	%rd212, %rd3, %rd211;
	ld.global.u16 	%rs24, [%rd212];
	st.local.u16 	[%rd209], %rs24;
	add.s64 	%rd213, %rd989, 5;
	and.b64  	%rd214, %rd213, 4294967295;
	shl.b64 	%rd215, %rd213, 1;
	and.b64  	%rd216, %rd215, 8589934590;
	add.s64 	%rd217, %rd4, %rd216;
	mad.lo.s64 	%rd218, %rd214, %rd119, %rd962;
	shl.b64 	%rd219, %rd218, 1;
	add.s64 	%rd220, %rd3, %rd219;
	ld.global.u16 	%rs25, [%rd220];
	st.local.u16 	[%rd217], %rs25;
	add.s64 	%rd221, %rd989, 6;
	and.b64  	%rd222, %rd221, 4294967295;
	shl.b64 	%rd223, %rd221, 1;
	and.b64  	%rd224, %rd223, 8589934590;
	add.s64 	%rd225, %rd4, %rd224;
	mad.lo.s64 	%rd226, %rd222, %rd119, %rd962;
	shl.b64 	%rd227, %rd226, 1;
	add.s64 	%rd228, %rd3, %rd227;
	ld.global.u16 	%rs26, [%rd228];
	st.local.u16 	[%rd225], %rs26;
	add.s64 	%rd229, %rd989, 7;
	and.b64  	%rd230, %rd229, 4294967295;
	shl.b64 	%rd231, %rd229, 1;
	and.b64  	%rd232, %rd231, 8589934590;
	add.s64 	%rd233, %rd4, %rd232;
	mad.lo.s64 	%rd234, %rd230, %rd119, %rd962;
	shl.b64 	%rd235, %rd234, 1;
	add.s64 	%rd236, %rd3, %rd235;
	ld.global.u16 	%rs27, [%rd236];
	st.local.u16 	[%rd233], %rs27;
	add.s64 	%rd237, %rd989, 8;
	and.b64  	%rd989, %rd237, 4294967295;
$L__BB4_77:
	setp.eq.s64 	%p19, %rd88, 0;
	@%p19 bra 	$L__BB4_84;
	setp.lt.u64 	%p20, %rd89, 3;
	@%p20 bra 	$L__BB4_80;
	shl.b64 	%rd238, %rd989, 1;
	add.s64 	%rd239, %rd4, %rd238;
	mad.lo.s64 	%rd240, %rd989, %rd119, %rd962;
	shl.b64 	%rd241, %rd240, 1;
	add.s64 	%rd242, %rd3, %rd241;
	ld.global.u16 	%rs28, [%rd242];
	st.local.u16 	[%rd239], %rs28;
	add.s64 	%rd243, %rd989, 1;
	and.b64  	%rd244, %rd243, 4294967295;
	shl.b64 	%rd245, %rd243, 1;
	and.b64  	%rd246, %rd245, 8589934590;
	add.s64 	%rd247, %rd4, %rd246;
	mad.lo.s64 	%rd248, %rd244, %rd119, %rd962;
	shl.b64 	%rd249, %rd248, 1;
	add.s64 	%rd250, %rd3, %rd249;
	ld.global.u16 	%rs29, [%rd250];
	st.local.u16 	[%rd247], %rs29;
	add.s64 	%rd251, %rd989, 2;
	and.b64  	%rd252, %rd251, 4294967295;
	shl.b64 	%rd253, %rd251, 1;
	and.b64  	%rd254, %rd253, 8589934590;
	add.s64 	%rd255, %rd4, %rd254;
	mad.lo.s64 	%rd256, %rd252, %rd119, %rd962;
	shl.b64 	%rd257, %rd256, 1;
	add.s64 	%rd258, %rd3, %rd257;
	ld.global.u16 	%rs30, [%rd258];
	st.local.u16 	[%rd255], %rs30;
	add.s64 	%rd259, %rd989, 3;
	and.b64  	%rd260, %rd259, 4294967295;
	shl.b64 	%rd261, %rd259, 1;
	and.b64  	%rd262, %rd261, 8589934590;
	add.s64 	%rd263, %rd4, %rd262;
	mad.lo.s64 	%rd264, %rd260, %rd119, %rd962;
	shl.b64 	%rd265, %rd264, 1;
	add.s64 	%rd266, %rd3, %rd265;
	ld.global.u16 	%rs31, [%rd266];
	st.local.u16 	[%rd263], %rs31;
	add.s64 	%rd267, %rd989, 4;
	and.b64  	%rd989, %rd267, 4294967295;
$L__BB4_80:
	setp.eq.s64 	%p21, %rd91, 0;
	@%p21 bra 	$L__BB4_84;
	setp.eq.s64 	%p22, %rd91, 1;
	shl.b64 	%rd268, %rd989, 1;
	add.s64 	%rd269, %rd4, %rd268;
	mad.lo.s64 	%rd270, %rd989, %rd119, %rd962;
	shl.b64 	%rd271, %rd270, 1;
	add.s64 	%rd272, %rd3, %rd271;
	ld.global.u16 	%rs32, [%rd272];
	st.local.u16 	[%rd269], %rs32;
	@%p22 bra 	$L__BB4_84;
	setp.eq.s64 	%p23, %rd91, 2;
	add.s64 	%rd273, %rd989, 1;
	and.b64  	%rd274, %rd273, 4294967295;
	shl.b64 	%rd275, %rd273, 1;
	and.b64  	%rd276, %rd275, 8589934590;
	add.s64 	%rd277, %rd4, %rd276;
	mad.lo.s64 	%rd278, %rd274, %rd119, %rd962;
	shl.b64 	%rd279, %rd278, 1;
	add.s64 	%rd280, %rd3, %rd279;
	ld.global.u16 	%rs33, [%rd280];
	st.local.u16 	[%rd277], %rs33;
	@%p23 bra 	$L__BB4_84;
	add.s64 	%rd281, %rd989, 2;
	and.b64  	%rd282, %rd281, 4294967295;
	shl.b64 	%rd283, %rd281, 1;
	and.b64  	%rd284, %rd283, 8589934590;
	add.s64 	%rd285, %rd4, %rd284;
	mad.lo.s64 	%rd286, %rd282, %rd119, %rd962;
	shl.b64 	%rd287, %rd286, 1;
	add.s64 	%rd288, %rd3, %rd287;
	ld.global.u16 	%rs34, [%rd288];
	st.local.u16 	[%rd285], %rs34;
$L__BB4_84:
	setp.lt.u64 	%p24, %rd117, 16;
	mov.b64 	%rd986, 0;
	@%p24 bra 	$L__BB4_87;
	mov.b64 	%rd984, 0;
$L__BB4_86:
	.pragma "nounroll";
	mad.lo.s64 	%rd291, %rd984, %rd119, %rd962;
	shl.b64 	%rd292, %rd291, 1;
	add.s64 	%rd293, %rd3, %rd292;
	shl.b64 	%rd294, %rd984, 1;
	add.s64 	%rd295, %rd4, %rd294;
	ld.local.v4.b32 	{%r38, %r39, %r40, %r41}, [%rd295];
	mov.b32 	{%rs35, %rs36}, %r41;
	mov.b32 	{%rs37, %rs38}, %r40;
	mov.b32 	{%rs39, %rs40}, %r39;
	mov.b32 	{%rs41, %rs42}, %r38;
	st.global.u16 	[%rd293], %rs41;
	shl.b64 	%rd296, %rd119, 1;
	add.s64 	%rd297, %rd293, %rd296;
	st.global.u16 	[%rd297], %rs42;
	add.s64 	%rd298, %rd297, %rd296;
	st.global.u16 	[%rd298], %rs39;
	add.s64 	%rd299, %rd298, %rd296;
	st.global.u16 	[%rd299], %rs40;
	add.s64 	%rd300, %rd299, %rd296;
	st.global.u16 	[%rd300], %rs37;
	add.s64 	%rd301, %rd300, %rd296;
	st.global.u16 	[%rd301], %rs38;
	add.s64 	%rd302, %rd301, %rd296;
	st.global.u16 	[%rd302], %rs35;
	add.s64 	%rd303, %rd302, %rd296;
	st.global.u16 	[%rd303], %rs36;
	add.s64 	%rd304, %rd303, %rd296;
	ld.local.v4.b32 	{%r42, %r43, %r44, %r45}, [%rd295+16];
	mov.b32 	{%rs43, %rs44}, %r45;
	mov.b32 	{%rs45, %rs46}, %r44;
	mov.b32 	{%rs47, %rs48}, %r43;
	mov.b32 	{%rs49, %rs50}, %r42;
	st.global.u16 	[%rd304], %rs49;
	add.s64 	%rd305, %rd304, %rd296;
	st.global.u16 	[%rd305], %rs50;
	add.s64 	%rd306, %rd305, %rd296;
	st.global.u16 	[%rd306], %rs47;
	add.s64 	%rd307, %rd306, %rd296;
	st.global.u16 	[%rd307], %rs48;
	add.s64 	%rd308, %rd307, %rd296;
	st.global.u16 	[%rd308], %rs45;
	add.s64 	%rd309, %rd308, %rd296;
	st.global.u16 	[%rd309], %rs46;
	add.s64 	%rd310, %rd309, %rd296;
	st.global.u16 	[%rd310], %rs43;
	add.s64 	%rd311, %rd310, %rd296;
	st.global.u16 	[%rd311], %rs44;
	add.s64 	%rd984, %rd984, 16;
	setp.ne.s64 	%p25, %rd984, %rd90;
	mov.u64 	%rd986, %rd90;
	@%p25 bra 	$L__BB4_86;
$L__BB4_87:
	setp.eq.s64 	%p26, %rd86, 0;
	@%p26 bra 	$L__BB4_97;
	setp.lt.u64 	%p27, %rd87, 7;
	@%p27 bra 	$L__BB4_90;
	mad.lo.s64 	%rd312, %rd986, %rd119, %rd962;
	shl.b64 	%rd313, %rd312, 1;
	add.s64 	%rd314, %rd3, %rd313;
	shl.b64 	%rd315, %rd986, 1;
	add.s64 	%rd316, %rd4, %rd315;
	ld.local.u16 	%rs51, [%rd316];
	st.global.u16 	[%rd314], %rs51;
	add.s64 	%rd317, %rd986, 1;
	and.b64  	%rd318, %rd317, 4294967295;
	mad.lo.s64 	%rd319, %rd318, %rd119, %rd962;
	shl.b64 	%rd320, %rd319, 1;
	add.s64 	%rd321, %rd3, %rd320;
	shl.b64 	%rd322, %rd317, 1;
	and.b64  	%rd323, %rd322, 8589934590;
	add.s64 	%rd324, %rd4, %rd323;
	ld.local.u16 	%rs52, [%rd324];
	st.global.u16 	[%rd321], %rs52;
	add.s64 	%rd325, %rd986, 2;
	and.b64  	%rd326, %rd325, 4294967295;
	mad.lo.s64 	%rd327, %rd326, %rd119, %rd962;
	shl.b64 	%rd328, %rd327, 1;
	add.s64 	%rd329, %rd3, %rd328;
	shl.b64 	%rd330, %rd325, 1;
	and.b64  	%rd331, %rd330, 8589934590;
	add.s64 	%rd332, %rd4, %rd331;
	ld.local.u16 	%rs53, [%rd332];
	st.global.u16 	[%rd329], %rs53;
	add.s64 	%rd333, %rd986, 3;
	and.b64  	%rd334, %rd333, 4294967295;
	mad.lo.s64 	%rd335, %rd334, %rd119, %rd962;
	shl.b64 	%rd336, %rd335, 1;
	add.s64 	%rd337, %rd3, %rd336;
	shl.b64 	%rd338, %rd333, 1;
	and.b64  	%rd339, %rd338, 8589934590;
	add.s64 	%rd340, %rd4, %rd339;
	ld.local.u16 	%rs54, [%rd340];
	st.global.u16 	[%rd337], %rs54;
	add.s64 	%rd341, %rd986, 4;
	and.b64  	%rd342, %rd341, 4294967295;
	mad.lo.s64 	%rd343, %rd342, %rd119, %rd962;
	shl.b64 	%rd344, %rd343, 1;
	add.s64 	%rd345, %rd3, %rd344;
	shl.b64 	%rd346, %rd341, 1;
	and.b64  	%rd347, %rd346, 8589934590;
	add.s64 	%rd348, %rd4, %rd347;
	ld.local.u16 	%rs55, [%rd348];
	st.global.u16 	[%rd345], %rs55;
	add.s64 	%rd349, %rd986, 5;
	and.b64  	%rd350, %rd349, 4294967295;
	mad.lo.s64 	%rd351, %rd350, %rd119, %rd962;
	shl.b64 	%rd352, %rd351, 1;
	add.s64 	%rd353, %rd3, %rd352;
	shl.b64 	%rd354, %rd349, 1;
	and.b64  	%rd355, %rd354, 8589934590;
	add.s64 	%rd356, %rd4, %rd355;
	ld.local.u16 	%rs56, [%rd356];
	st.global.u16 	[%rd353], %rs56;
	add.s64 	%rd357, %rd986, 6;
	and.b64  	%rd358, %rd357, 4294967295;
	mad.lo.s64 	%rd359, %rd358, %rd119, %rd962;
	shl.b64 	%rd360, %rd359, 1;
	add.s64 	%rd361, %rd3, %rd360;
	shl.b64 	%rd362, %rd357, 1;
	and.b64  	%rd363, %rd362, 8589934590;
	add.s64 	%rd364, %rd4, %rd363;
	ld.local.u16 	%rs57, [%rd364];
	st.global.u16 	[%rd361], %rs57;
	add.s64 	%rd365, %rd986, 7;
	and.b64  	%rd366, %rd365, 4294967295;
	mad.lo.s64 	%rd367, %rd366, %rd119, %rd962;
	shl.b64 	%rd368, %rd367, 1;
	add.s64 	%rd369, %rd3, %rd368;
	shl.b64 	%rd370, %rd365, 1;
	and.b64  	%rd371, %rd370, 8589934590;
	add.s64 	%rd372, %rd4, %rd371;
	ld.local.u16 	%rs58, [%rd372];
	st.global.u16 	[%rd369], %rs58;
	add.s64 	%rd373, %rd986, 8;
	and.b64  	%rd986, %rd373, 4294967295;
$L__BB4_90:
	setp.eq.s64 	%p28, %rd88, 0;
	@%p28 bra 	$L__BB4_97;
	setp.lt.u64 	%p29, %rd89, 3;
	@%p29 bra 	$L__BB4_93;
	mad.lo.s64 	%rd374, %rd986, %rd119, %rd962;
	shl.b64 	%rd375, %rd374, 1;
	add.s64 	%rd376, %rd3, %rd375;
	shl.b64 	%rd377, %rd986, 1;
	add.s64 	%rd378, %rd4, %rd377;
	ld.local.u16 	%rs59, [%rd378];
	st.global.u16 	[%rd376], %rs59;
	add.s64 	%rd379, %rd986, 1;
	and.b64  	%rd380, %rd379, 4294967295;
	mad.lo.s64 	%rd381, %rd380, %rd119, %rd962;
	shl.b64 	%rd382, %rd381, 1;
	add.s64 	%rd383, %rd3, %rd382;
	shl.b64 	%rd384, %rd379, 1;
	and.b64  	%rd385, %rd384, 8589934590;
	add.s64 	%rd386, %rd4, %rd385;
	ld.local.u16 	%rs60, [%rd386];
	st.global.u16 	[%rd383], %rs60;
	add.s64 	%rd387, %rd986, 2;
	and.b64  	%rd388, %rd387, 4294967295;
	mad.lo.s64 	%rd389, %rd388, %rd119, %rd962;
	shl.b64 	%rd390, %rd389, 1;
	add.s64 	%rd391, %rd3, %rd390;
	shl.b64 	%rd392, %rd387, 1;
	and.b64  	%rd393, %rd392, 8589934590;
	add.s64 	%rd394, %rd4, %rd393;
	ld.local.u16 	%rs61, [%rd394];
	st.global.u16 	[%rd391], %rs61;
	add.s64 	%rd395, %rd986, 3;
	and.b64  	%rd396, %rd395, 4294967295;
	mad.lo.s64 	%rd397, %rd396, %rd119, %rd962;
	shl.b64 	%rd398, %rd397, 1;
	add.s64 	%rd399, %rd3, %rd398;
	shl.b64 	%rd400, %rd395, 1;
	and.b64  	%rd401, %rd400, 8589934590;
	add.s64 	%rd402, %rd4, %rd401;
	ld.local.u16 	%rs62, [%rd402];
	st.global.u16 	[%rd399], %rs62;
	add.s64 	%rd403, %rd986, 4;
	and.b64  	%rd986, %rd403, 4294967295;
$L__BB4_93:
	setp.eq.s64 	%p30, %rd91, 0;
	@%p30 bra 	$L__BB4_97;
	setp.eq.s64 	%p31, %rd91, 1;
	mad.lo.s64 	%rd404, %rd986, %rd119, %rd962;
	shl.b64 	%rd405, %rd404, 1;
	add.s64 	%rd406, %rd3, %rd405;
	shl.b64 	%rd407, %rd986, 1;
	add.s64 	%rd408, %rd4, %rd407;
	ld.local.u16 	%rs63, [%rd408];
	st.global.u16 	[%rd406], %rs63;
	@%p31 bra 	$L__BB4_97;
	setp.eq.s64 	%p32, %rd91, 2;
	add.s64 	%rd409, %rd986, 1;
	and.b64  	%rd410, %rd409, 4294967295;
	mad.lo.s64 	%rd411, %rd410, %rd119, %rd962;
	shl.b64 	%rd412, %rd411, 1;
	add.s64 	%rd413, %rd3, %rd412;
	shl.b64 	%rd414, %rd409, 1;
	and.b64  	%rd415, %rd414, 8589934590;
	add.s64 	%rd416, %rd4, %rd415;
	ld.local.u16 	%rs64, [%rd416];
	st.global.u16 	[%rd413], %rs64;
	@%p32 bra 	$L__BB4_97;
	add.s64 	%rd417, %rd986, 2;
	and.b64  	%rd418, %rd417, 4294967295;
	mad.lo.s64 	%rd419, %rd418, %rd119, %rd962;
	shl.b64 	%rd420, %rd419, 1;
	add.s64 	%rd421, %rd3, %rd420;
	shl.b64 	%rd422, %rd417, 1;
	and.b64  	%rd423, %rd422, 8589934590;
	add.s64 	%rd424, %rd4, %rd423;
	ld.local.u16 	%rs65, [%rd424];
	st.global.u16 	[%rd421], %rs65;
$L__BB4_97:
	add.s64 	%rd962, %rd962, %rd22;
	setp.lt.s64 	%p33, %rd962, %rd119;
	@%p33 bra 	$L__BB4_71;
	bra.uni 	$L__BB4_104;
$L__BB4_98:
	add.s64 	%rd145, %rd22, %rd962;
	max.s64 	%rd146, %rd119, %rd145;
	setp.lt.s64 	%p11, %rd145, %rd119;
	selp.u64 	%rd108, 1, 0, %p11;
	add.s64 	%rd147, %rd145, %rd108;
	sub.s64 	%rd109, %rd146, %rd147;
	or.b64  	%rd148, %rd109, %rd22;
	and.b64  	%rd149, %rd148, -4294967296;
	setp.ne.s64 	%p12, %rd149, 0;
	@%p12 bra 	$L__BB4_100;
	cvt.u32.u64 	%r25, %rd22;
	cvt.u32.u64 	%r26, %rd109;
	div.u32 	%r27, %r26, %r25;
	cvt.u64.u32 	%rd991, %r27;
	bra.uni 	$L__BB4_101;
$L__BB4_100:
	div.u64 	%rd991, %rd109, %rd22;
$L__BB4_101:
	add.s64 	%rd150, %rd991, %rd108;
	add.s64 	%rd113, %rd150, 1;
	and.b64  	%rd151, %rd150, 3;
	setp.eq.s64 	%p13, %rd151, 3;
	@%p13 bra 	$L__BB4_104;
	and.b64  	%rd114, %rd113, 3;
	mov.b64 	%rd992, 0;
$L__BB4_103:
	.pragma "nounroll";
	add.s64 	%rd992, %rd992, 1;
	setp.ne.s64 	%p14, %rd992, %rd114;
	@%p14 bra 	$L__BB4_103;
$L__BB4_104:
	ret;

}
	// .globl	_Z18LookupTableV2Grad2I6__halfEvPT_PKS1_PKlllll
.visible .entry _Z18LookupTableV2Grad2I6__halfEvPT_PKS1_PKlllll(
	.param .u64 .ptr .align 1 _Z18LookupTableV2Grad2I6__halfEvPT_PKS1_PKlllll_param_0,
	.param .u64 .ptr .align 1 _Z18LookupTableV2Grad2I6__halfEvPT_PKS1_PKlllll_param_1,
	.param .u64 .ptr .align 1 _Z18LookupTableV2Grad2I6__halfEvPT_PKS1_PKlllll_param_2,
	.param .u64 _Z18LookupTableV2Grad2I6__halfEvPT_PKS1_PKlllll_param_3,
	.param .u64 _Z18LookupTableV2Grad2I6__halfEvPT_PKS1_PKlllll_param_4,
	.param .u64 _Z18LookupTableV2Grad2I6__halfEvPT_PKS1_PKlllll_param_5,
	.param .u64 _Z18LookupTableV2Grad2I6__halfEvPT_PKS1_PKlllll_param_6
)
{
	.reg .pred 	%p<34>;
	.reg .b16 	%rs<154>;
	.reg .b32 	%r<39>;
	.reg .b64 	%rd<206>;

	ld.param.u64 	%rd70, [_Z18LookupTableV2Grad2I6__halfEvPT_PKS1_PKlllll_param_0];
	ld.param.u64 	%rd71, [_Z18LookupTableV2Grad2I6__halfEvPT_PKS1_PKlllll_param_1];
	ld.param.u64 	%rd72, [_Z18LookupTableV2Grad2I6__halfEvPT_PKS1_PKlllll_param_2];
	ld.param.u64 	%rd67, [_Z18LookupTableV2Grad2I6__halfEvPT_PKS1_PKlllll_param_4];
	ld.param.u64 	%rd68, [_Z18LookupTableV2Grad2I6__halfEvPT_PKS1_PKlllll_param_5];
	ld.param.u64 	%rd69, [_Z18LookupTableV2Grad2I6__halfEvPT_PKS1_PKlllll_param_6];
	cvta.to.global.u64 	%rd1, %rd72;
	cvta.to.global.u64 	%rd2, %rd71;
	cvta.to.global.u64 	%rd3, %rd70;
	mov.u32 	%r1, %ntid.x;
	mov.u32 	%r7, %tid.x;
	mov.u32 	%r8, %ctaid.x;
	mad.lo.s32 	%r9, %r8, %r1, %r7;
	cvt.u64.u32 	%rd200, %r9;
	cvt.u64.u32 	%rd198, %r7;
	setp.le.s64 	%p1, %rd67, %rd198;
	@%p1 bra 	$L__BB5_10;
	cvt.u64.u32 	%rd6, %r1;
	add.s64 	%rd73, %rd198, %rd6;
	max.u64 	%rd74, %rd67, %rd73;
	setp.lt.u64 	%p2, %rd73, %rd67;
	selp.u64 	%rd7, 1, 0, %p2;
	add.s64 	%rd75, %rd73, %rd7;
	sub.s64 	%rd8, %rd74, %rd75;
	and.b64  	%rd76, %rd8, -4294967296;
	setp.ne.s64 	%p3, %rd76, 0;
	@%p3 bra 	$L__BB5_3;
	cvt.u32.u64 	%r10, %rd6;
	cvt.u32.u64 	%r11, %rd8;
	div.u32 	%r12, %r11, %r10;
	cvt.u64.u32 	%rd195, %r12;
	bra.uni 	$L__BB5_4;
$L__BB5_3:
	div.u64 	%rd195, %rd8, %rd6;
$L__BB5_4:
	add.s64 	%rd12, %rd195, %rd7;
	and.b64  	%rd77, %rd12, 3;
	setp.eq.s64 	%p4, %rd77, 3;
	@%p4 bra 	$L__BB5_7;
	add.s64 	%rd79, %rd12, 1;
	and.b64  	%rd13, %rd79, 3;
	mov.b64 	%rd197, 0;
	mov.u32 	%r15, s_ids;
$L__BB5_6:
	.pragma "nounroll";
	shl.b64 	%rd80, %rd198, 3;
	add.s64 	%rd81, %rd1, %rd80;
	ld.global.u64 	%rd82, [%rd81];
	cvt.u32.u64 	%r13, %rd198;
	shl.b32 	%r14, %r13, 3;
	add.s32 	%r16, %r15, %r14;
	st.shared.u64 	[%r16], %rd82;
	add.s64 	%rd198, %rd198, %rd6;
	add.s64 	%rd197, %rd197, 1;
	setp.ne.s64 	%p5, %rd197, %rd13;
	@%p5 bra 	$L__BB5_6;
$L__BB5_7:
	setp.lt.u64 	%p6, %rd12, 3;
	@%p6 bra 	$L__BB5_10;
	mov.u32 	%r19, s_ids;
	shl.b64 	%rd86, %rd6, 3;
	shl.b32 	%r21, %r1, 3;
	shl.b64 	%rd93, %rd6, 2;
$L__BB5_9:
	.pragma "nounroll";
	shl.b64 	%rd83, %rd198, 3;
	add.s64 	%rd84, %rd1, %rd83;
	ld.global.u64 	%rd85, [%rd84];
	cvt.u32.u64 	%r17, %rd198;
	shl.b32 	%r18, %r17, 3;
	add.s32 	%r20, %r19, %r18;
	st.shared.u64 	[%r20], %rd85;
	add.s64 	%rd87, %rd84, %rd86;
	ld.global.u64 	%rd88, [%rd87];
	add.s32 	%r22, %r20, %r21;
	st.shared.u64 	[%r22], %rd88;
	add.s64 	%rd89, %rd87, %rd86;
	ld.global.u64 	%rd90, [%rd89];
	add.s32 	%r23, %r22, %r21;
	st.shared.u64 	[%r23], %rd90;
	add.s64 	%rd91, %rd89, %rd86;
	ld.global.u64 	%rd92, [%rd91];
	add.s32 	%r24, %r23, %r21;
	st.shared.u64 	[%r24], %rd92;
	add.s64 	%rd198, %rd93, %rd198;
	setp.lt.s64 	%p7, %rd198, %rd67;
	@%p7 bra 	$L__BB5_9;
$L__BB5_10:
	bar.sync 	0;
	setp.le.s64 	%p8, %rd68, %rd200;
	@%p8 bra 	$L__BB5_69;
	setp.lt.s64 	%p9, %rd67, 1;
	mov.u32 	%r25, %nctaid.x;
	mul.lo.s32 	%r2, %r25, %r1;
	@%p9 bra 	$L__BB5_69;
	and.b64  	%rd21, %rd67, 7;
	and.b64  	%rd22, %rd67, 9223372036854775800;
	shl.b64 	%rd23, %rd68, 1;
	shl.b64 	%rd24, %rd68, 2;
	mul.lo.s64 	%rd25, %rd68, 6;
	shl.b64 	%rd26, %rd68, 3;
	mul.lo.s64 	%rd27, %rd68, 10;
	mul.lo.s64 	%rd28, %rd68, 12;
	mul.lo.s64 	%rd29, %rd68, 14;
	mul.lo.s64 	%rd30, %rd69, %rd68;
	cvt.s64.s32 	%rd31, %r2;
	mov.u32 	%r36, s_ids;
	add.s32 	%r26, %r36, 32;
$L__BB5_13:
	setp.lt.u64 	%p10, %rd67, 8;
	add.s64 	%rd95, %rd200, %rd30;
	shl.b64 	%rd96, %rd95, 1;
	add.s64 	%rd33, %rd3, %rd96;
	ld.global.u16 	%rs132, [%rd33];
	mov.b64 	%rd204, 0;
	@%p10 bra 	$L__BB5_40;
	shl.b64 	%rd97, %rd200, 1;
	add.s64 	%rd201, %rd2, %rd97;
	mov.u32 	%r38, %r26;
	mov.u64 	%rd202, %rd22;
$L__BB5_15:
	.pragma "nounroll";
	ld.shared.u64 	%rd37, [%r38+-32];
	setp.eq.s64 	%p11, %rd37, %rd69;
	@%p11 bra 	$L__BB5_17;
	mad.lo.s64 	%rd98, %rd37, %rd68, %rd200;
	shl.b64 	%rd99, %rd98, 1;
	add.s64 	%rd100, %rd3, %rd99;
	ld.global.u16 	%rs41, [%rd100];
	ld.global.u16 	%rs42, [%rd201];
	// begin inline asm
	{add.f16 %rs40,%rs41,%rs42;
}
	// end inline asm
	st.global.u16 	[%rd100], %rs40;
	bra.uni 	$L__BB5_18;
$L__BB5_17:
	ld.global.u16 	%rs45, [%rd201];
	// begin inline asm
	{add.f16 %rs132,%rs132,%rs45;
}
	// end inline asm
$L__BB5_18:
	ld.shared.u64 	%rd38, [%r38+-24];
	setp.eq.s64 	%p12, %rd38, %rd69;
	@%p12 bra 	$L__BB5_20;
	add.s64 	%rd101, %rd201, %rd23;
	mad.lo.s64 	%rd102, %rd38, %rd68, %rd200;
	shl.b64 	%rd103, %rd102, 1;
	add.s64 	%rd104, %rd3, %rd103;
	ld.global.u16 	%rs47, [%rd104];
	ld.global.u16 	%rs48, [%rd101];
	// begin inline asm
	{add.f16 %rs46,%rs47,%rs48;
}
	// end inline asm
	st.global.u16 	[%rd104], %rs46;
	bra.uni 	$L__BB5_21;
$L__BB5_20:
	add.s64 	%rd105, %rd201, %rd23;
	ld.global.u16 	%rs51, [%rd105];
	// begin inline asm
	{add.f16 %rs132,%rs132,%rs51;
}
	// end inline asm
$L__BB5_21:
	ld.shared.u64 	%rd39, [%r38+-16];
	setp.eq.s64 	%p13, %rd39, %rd69;
	@%p13 bra 	$L__BB5_23;
	add.s64 	%rd106, %rd201, %rd24;
	mad.lo.s64 	%rd107, %rd39, %rd68, %rd200;
	shl.b64 	%rd108, %rd107, 1;
	add.s64 	%rd109, %rd3, %rd108;
	ld.global.u16 	%rs53, [%rd109];
	ld.global.u16 	%rs54, [%rd106];
	// begin inline asm
	{add.f16 %rs52,%rs53,%rs54;
}
	// end inline asm
	st.global.u16 	[%rd109], %rs52;
	bra.uni 	$L__BB5_24;
$L__BB5_23:
	add.s64 	%rd110, %rd201, %rd24;
	ld.global.u16 	%rs57, [%rd110];
	// begin inline asm
	{add.f16 %rs132,%rs132,%rs57;
}
	// end inline asm
$L__BB5_24:
	ld.shared.u64 	%rd40, [%r38+-8];
	setp.eq.s64 	%p14, %rd40, %rd69;
	@%p14 bra 	$L__BB5_26;
	add.s64 	%rd111, %rd201, %rd25;
	mad.lo.s64 	%rd112, %rd40, %rd68, %rd200;
	shl.b64 	%rd113, %rd112, 1;
	add.s64 	%rd114, %rd3, %rd113;
	ld.global.u16 	%rs59, [%rd114];
	ld.global.u16 	%rs60, [%rd111];
	// begin inline asm
	{add.f16 %rs58,%rs59,%rs60;
}
	// end inline asm
	st.global.u16 	[%rd114], %rs58;
	bra.uni 	$L__BB5_27;
$L__BB5_26:
	add.s64 	%rd115, %rd201, %rd25;
	ld.global.u16 	%rs63, [%rd115];
	// begin inline asm
	{add.f16 %rs132,%rs132,%rs63;
}
	// end inline asm
$L__BB5_27:
	ld.shared.u64 	%rd41, [%r38];
	setp.eq.s64 	%p15, %rd41, %rd69;
	@%p15 bra 	$L__BB5_29;
	add.s64 	%rd116, %rd201, %rd26;
	mad.lo.s64 	%rd117, %rd41, %rd68, %rd200;
	shl.b64 	%rd118, %rd117, 1;
	add.s64 	%rd119, %rd3, %rd118;
	ld.global.u16 	%rs65, [%rd119];
	ld.global.u16 	%rs66, [%rd116];
	// begin inline asm
	{add.f16 %rs64,%rs65,%rs66;
}
	// end inline asm
	st.global.u16 	[%rd119], %rs64;
	bra.uni 	$L__BB5_30;
$L__BB5_29:
	add.s64 	%rd120, %rd201, %rd26;
	ld.global.u16 	%rs69, [%rd120];
	// begin inline asm
	{add.f16 %rs132,%rs132,%rs69;
}
	// end inline asm
$L__BB5_30:
	ld.shared.u64 	%rd42, [%r38+8];
	setp.eq.s64 	%p16, %rd42, %rd69;
	@%p16 bra 	$L__BB5_32;
	add.s64 	%rd121, %rd201, %rd27;
	mad.lo.s64 	%rd122, %rd42, %rd68, %rd200;
	shl.b64 	%rd123, %rd122, 1;
	add.s64 	%rd124, %rd3, %rd123;
	ld.global.u16 	%rs71, [%rd124];
	ld.global.u16 	%rs72, [%rd121];
	// begin inline asm
	{add.f16 %rs70,%rs71,%rs72;
}
	// end inline asm
	st.global.u16 	[%rd124], %rs70;
	bra.uni 	$L__BB5_33;
$L__BB5_32:
	add.s64 	%rd125, %rd201, %rd27;
	ld.global.u16 	%rs75, [%rd125];
	// begin inline asm
	{add.f16 %rs132,%rs132,%rs75;
}
	// end inline asm
$L__BB5_33:
	ld.shared.u64 	%rd43, [%r38+16];
	setp.eq.s64 	%p17, %rd43, %rd69;
	@%p17 bra 	$L__BB5_35;
	add.s64 	%rd126, %rd201, %rd28;
	mad.lo.s64 	%rd127, %rd43, %rd68, %rd200;
	shl.b64 	%rd128, %rd127, 1;
	add.s64 	%rd129, %rd3, %rd128;
	ld.global.u16 	%rs77, [%rd129];
	ld.global.u16 	%rs78, [%rd126];
	// begin inline asm
	{add.f16 %rs76,%rs77,%rs78;
}
	// end inline asm
	st.global.u16 	[%rd129], %rs76;
	bra.uni 	$L__BB5_36;
$L__BB5_35:
	add.s64 	%rd130, %rd201, %rd28;
	ld.global.u16 	%rs81, [%rd130];
	// begin inline asm
	{add.f16 %rs132,%rs132,%rs81;
}
	// end inline asm
$L__BB5_36:
	ld.shared.u64 	%rd44, [%r38+24];
	setp.eq.s64 	%p18, %rd44, %rd69;
	@%p18 bra 	$L__BB5_38;
	add.s64 	%rd131, %rd201, %rd29;
	mad.lo.s64 	%rd132, %rd44, %rd68, %rd200;
	shl.b64 	%rd133, %rd132, 1;
	add.s64 	%rd134, %rd3, %rd133;
	ld.global.u16 	%rs83, [%rd134];
	ld.global.u16 	%rs84, [%rd131];
	// begin inline asm
	{add.f16 %rs82,%rs83,%rs84;
}
	// end inline asm
	st.global.u16 	[%rd134], %rs82;
	bra.uni 	$L__BB5_39;
$L__BB5_38:
	add.s64 	%rd135, %rd201, %rd29;
	ld.global.u16 	%rs87, [%rd135];
	// begin inline asm
	{add.f16 %rs132,%rs132,%rs87;
}
	// end inline asm
$L__BB5_39:
	add.s64 	%rd202, %rd202, -8;
	shl.b64 	%rd136, %rd68, 4;
	add.s64 	%rd201, %rd201, %rd136;
	add.s32 	%r38, %r38, 64;
	setp.ne.s64 	%p19, %rd202, 0;
	mov.u64 	%rd204, %rd22;
	@%p19 bra 	$L__BB5_15;
$L__BB5_40:
	setp.eq.s64 	%p20, %rd21, 0;
	@%p20 bra 	$L__BB5_68;
	add.s64 	%rd137, %rd21, -1;
	setp.lt.u64 	%p21, %rd137, 3;
	@%p21 bra 	$L__BB5_55;
	cvt.u32.u64 	%r28, %rd204;
	shl.b32 	%r29, %r28, 3;
	add.s32 	%r5, %r36, %r29;
	ld.shared.u64 	%rd48, [%r5];
	mul.lo.s64 	%rd138, %rd204, %rd68;
	shl.b64 	%rd139, %rd138, 1;
	add.s64 	%rd49, %rd2, %rd139;
	setp.eq.s64 	%p22, %rd48, %rd69;
	@%p22 bra 	$L__BB5_44;
	shl.b64 	%rd140, %rd200, 1;
	add.s64 	%rd141, %rd49, %rd140;
	mad.lo.s64 	%rd142, %rd48, %rd68, %rd200;
	shl.b64 	%rd143, %rd142, 1;
	add.s64 	%rd144, %rd3, %rd143;
	ld.global.u16 	%rs90, [%rd144];
	ld.global.u16 	%rs91, [%rd141];
	// begin inline asm
	{add.f16 %rs89,%rs90,%rs91;
}
	// end inline asm
	st.global.u16 	[%rd144], %rs89;
	bra.uni 	$L__BB5_45;
$L__BB5_44:
	shl.b64 	%rd145, %rd200, 1;
	add.s64 	%rd146, %rd49, %rd145;
	ld.global.u16 	%rs94, [%rd146];
	// begin inline asm
	{add.f16 %rs132,%rs132,%rs94;
}
	// end inline asm
$L__BB5_45:
	ld.shared.u64 	%rd50, [%r5+8];
	add.s64 	%rd51, %rd49, %rd23;
	setp.eq.s64 	%p23, %rd50, %rd69;
	@%p23 bra 	$L__BB5_47;
	shl.b64 	%rd147, %rd200, 1;
	add.s64 	%rd148, %rd51, %rd147;
	mad.lo.s64 	%rd149, %rd50, %rd68, %rd200;
	shl.b64 	%rd150, %rd149, 1;
	add.s64 	%rd151, %rd3, %rd150;
	ld.global.u16 	%rs96, [%rd151];
	ld.global.u16 	%rs97, [%rd148];
	// begin inline asm
	{add.f16 %rs95,%rs96,%rs97;
}
	// end inline asm
	st.global.u16 	[%rd151], %rs95;
	bra.uni 	$L__BB5_48;
$L__BB5_47:
	shl.b64 	%rd152, %rd200, 1;
	add.s64 	%rd153, %rd51, %rd152;
	ld.global.u16 	%rs100, [%rd153];
	// begin inline asm
	{add.f16 %rs132,%rs132,%rs100;
}
	// end inline asm
$L__BB5_48:
	ld.shared.u64 	%rd52, [%r5+16];
	add.s64 	%rd53, %rd51, %rd23;
	setp.eq.s64 	%p24, %rd52, %rd69;
	@%p24 bra 	$L__BB5_50;
	shl.b64 	%rd154, %rd200, 1;
	add.s64 	%rd155, %rd53, %rd154;
	mad.lo.s64 	%rd156, %rd52, %rd68, %rd200;
	shl.b64 	%rd157, %rd156, 1;
	add.s64 	%rd158, %rd3, %rd157;
	ld.global.u16 	%rs102, [%rd158];
	ld.global.u16 	%rs103, [%rd155];
	// begin inline asm
	{add.f16 %rs101,%rs102,%rs103;
}
	// end inline asm
	st.global.u16 	[%rd158], %rs101;
	bra.uni 	$L__BB5_51;
$L__BB5_50:
	shl.b64 	%rd159, %rd200, 1;
	add.s64 	%rd160, %rd53, %rd159;
	ld.global.u16 	%rs106, [%rd160];
	// begin inline asm
	{add.f16 %rs132,%rs132,%rs106;
}
	// end inline asm
$L__BB5_51:
	ld.shared.u64 	%rd54, [%r5+24];
	add.s64 	%rd55, %rd53, %rd23;
	setp.eq.s64 	%p25, %rd54, %rd69;
	@%p25 bra 	$L__BB5_53;
	shl.b64 	%rd161, %rd200, 1;
	add.s64 	%rd162, %rd55, %rd161;
	mad.lo.s64 	%rd163, %rd54, %rd68, %rd200;
	shl.b64 	%rd164, %rd163, 1;
	add.s64 	%rd165, %rd3, %rd164;
	ld.global.u16 	%rs108, [%rd165];
	ld.global.u16 	%rs109, [%rd162];
	// begin inline asm
	{add.f16 %rs107,%rs108,%rs109;
}
	// end inline asm
	st.global.u16 	[%rd165], %rs107;
	bra.uni 	$L__BB5_54;
$L__BB5_53:
	shl.b64 	%rd166, %rd200, 1;
	add.s64 	%rd167, %rd55, %rd166;
	ld.global.u16 	%rs112, [%rd167];
	// begin inline asm
	{add.f16 %rs132,%rs132,%rs112;
}
	// end inline asm
$L__BB5_54:
	add.s64 	%rd204, %rd204, 4;
$L__BB5_55:
	and.b64  	%rd168, %rd67, 3;
	setp.eq.s64 	%p26, %rd168, 0;
	@%p26 bra 	$L__BB5_68;
	setp.eq.s64 	%p27, %rd168, 1;
	@%p27 bra 	$L__BB5_64;
	cvt.u32.u64 	%r31, %rd204;
	shl.b32 	%r32, %r31, 3;
	add.s32 	%r6, %r36, %r32;
	ld.shared.u64 	%rd58, [%r6];
	mul.lo.s64 	%rd169, %rd204, %rd68;
	shl.b64 	%rd170, %rd169, 1;
	add.s64 	%rd59, %rd2, %rd170;
	setp.eq.s64 	%p28, %rd58, %rd69;
	@%p28 bra 	$L__BB5_59;
	shl.b64 	%rd171, %rd200, 1;
	add.s64 	%rd172, %rd59, %rd171;
	mad.lo.s64 	%rd173, %rd58, %rd68, %rd200;
	shl.b64 	%rd174, %rd173, 1;
	add.s64 	%rd175, %rd3, %rd174;
	ld.global.u16 	%rs115, [%rd175];
	ld.global.u16 	%rs116, [%rd172];
	// begin inline asm
	{add.f16 %rs114,%rs115,%rs116;
}
	// end inline asm
	st.global.u16 	[%rd175], %rs114;
	bra.uni 	$L__BB5_60;
$L__BB5_59:
	shl.b64 	%rd176, %rd200, 1;
	add.s64 	%rd177, %rd59, %rd176;
	ld.global.u16 	%rs119, [%rd177];
	// begin inline asm
	{add.f16 %rs132,%rs132,%rs119;
}
	// end inline asm
$L__BB5_60:
	ld.shared.u64 	%rd60, [%r6+8];
	add.s64 	%rd61, %rd59, %rd23;
	setp.eq.s64 	%p29, %rd60, %rd69;
	@%p29 bra 	$L__BB5_62;
	shl.b64 	%rd178, %rd200, 1;
	add.s64 	%rd179, %rd61, %rd178;
	mad.lo.s64 	%rd180, %rd60, %rd68, %rd200;
	shl.b64 	%rd181, %rd180, 1;
	add.s64 	%rd182, %rd3, %rd181;
	ld.global.u16 	%rs121, [%rd182];
	ld.global.u16 	%rs122, [%rd179];
	// begin inline asm
	{add.f16 %rs120,%rs121,%rs122;
}
	// end inline asm
	st.global.u16 	[%rd182], %rs120;
	bra.uni 	$L__BB5_63;
$L__BB5_62:
	shl.b64 	%rd183, %rd200, 1;
	add.s64 	%rd184, %rd61, %rd183;
	ld.global.u16 	%rs125, [%rd184];
	// begin inline asm
	{add.f16 %rs132,%rs132,%rs125;
}
	// end inline asm
$L__BB5_63:
	add.s64 	%rd204, %rd204, 2;
$L__BB5_64:
	and.b64  	%rd185, %rd67, 1;
	setp.eq.b64 	%p30, %rd185, 1;
	not.pred 	%p31, %p30;
	@%p31 bra 	$L__BB5_68;
	cvt.u32.u64 	%r34, %rd204;
	shl.b32 	%r35, %r34, 3;
	add.s32 	%r37, %r36, %r35;
	ld.shared.u64 	%rd64, [%r37];
	mul.lo.s64 	%rd186, %rd204, %rd68;
	shl.b64 	%rd187, %rd186, 1;
	add.s64 	%rd65, %rd2, %rd187;
	setp.eq.s64 	%p32, %rd64, %rd69;
	@%p32 bra 	$L__BB5_67;
	shl.b64 	%rd188, %rd200, 1;
	add.s64 	%rd189, %rd65, %rd188;
	mad.lo.s64 	%rd190, %rd64, %rd68, %rd200;
	shl.b64 	%rd191, %rd190, 1;
	add.s64 	%rd192, %rd3, %rd191;
	ld.global.u16 	%rs127, [%rd192];
	ld.global.u16 	%rs128, [%rd189];
	// begin inline asm
	{add.f16 %rs126,%rs127,%rs128;
}
	// end inline asm
	st.global.u16 	[%rd192], %rs126;
	bra.uni 	$L__BB5_68;
$L__BB5_67:
	shl.b64 	%rd193, %rd200, 1;
	add.s64 	%rd194, %rd65, %rd193;
	ld.global.u16 	%rs131, [%rd194];
	// begin inline asm
	{add.f16 %rs132,%rs132,%rs131;
}
	// end inline asm
$L__BB5_68:
	st.global.u16 	[%rd33], %rs132;
	add.s64 	%rd200, %rd200, %rd31;
	setp.lt.s64 	%p33, %rd200, %rd68;
	@%p33 bra 	$L__BB5_13;
$L__BB5_69:
	ret;

}


// ===== COMPILED SASS (sm_100) =====

	.target	sm_100

	.elftype	@"ET_EXEC"


//--------------------- .note.nv.tkinfo           --------------------------
	.section	.note.nv.tkinfo,"",@"SHT_NOTE"
	.sectionflags	@"SHF_NOTE_NV_TKINFO"
	.tkinfo
        /*0018*/ 	.word	0x00000002
        /*0030*/ 	.string	""
        /*0030*/ 	.string	"ptxas"
        /*0030*/ 	.string	"Cuda compilation tools, release 13.0, V13.0.88"
        /*0030*/ 	.string	"Build cuda_13.0.r13.0/compiler.36424714_0"
        /*0030*/ 	.string	"-arch sm_100 -m 64 "



//--------------------- .note.nv.cuinfo           --------------------------
	.section	.note.nv.cuinfo,"",@"SHT_NOTE"
	.sectionflags	@"SHF_NOTE_NV_CUINFO"
        /*0018*/ 	.short	0x0002
        /*001a*/ 	.short	0x0064
        /*001c*/ 	.short	0x0082
	.zero		2


//--------------------- .nv.info                  --------------------------
	.section	.nv.info,"",@"SHT_CUDA_INFO"
	.align	4


	//----- nvinfo : EIATTR_REGCOUNT
	.align		4
        /*0000*/ 	.byte	0x04, 0x2f
        /*0002*/ 	.short	(.L_1 - .L_0)
	.align		4
.L_0:
        /*0004*/ 	.word	index@(_Z17LookupTableV2GradIfLi128ELi8ELi8EEvPT_PKS0_PKllll)
        /*0008*/ 	.word	0x00000020


	//----- nvinfo : EIATTR_FRAME_SIZE
	.align		4
.L_1:
        /*000c*/ 	.byte	0x04, 0x11
        /*000e*/ 	.short	(.L_3 - .L_2)
	.align		4
.L_2:
        /*0010*/ 	.word	index@(_Z17LookupTableV2GradIfLi128ELi8ELi8EEvPT_PKS0_PKllll)
        /*0014*/ 	.word	0x00000000


	//----- nvinfo : EIATTR_REGCOUNT
	.align		4
.L_3:
        /*0018*/ 	.byte	0x04, 0x2f
        /*001a*/ 	.short	(.L_5 - .L_4)
	.align		4
.L_4:
        /*001c*/ 	.word	index@(_Z21LookupTableV2Grad_N16IfEvPT_PKS0_PKllll)
        /*0020*/ 	.word	0x00000020


	//----- nvinfo : EIATTR_FRAME_SIZE
	.align		4
.L_5:
        /*0024*/ 	.byte	0x04, 0x11
        /*0026*/ 	.short	(.L_7 - .L_6)
	.align		4
.L_6:
        /*0028*/ 	.word	index@($__internal_3_$__cuda_sm20_div_u64)
        /*002c*/ 	.word	0x00000040


	//----- nvinfo : EIATTR_FRAME_SIZE
	.align		4
.L_7:
        /*0030*/ 	.byte	0x04, 0x11
        /*0032*/ 	.short	(.L_9 - .L_8)
	.align		4
.L_8:
        /*0034*/ 	.word	index@(_Z21LookupTableV2Grad_N16IfEvPT_PKS0_PKllll)
        /*0038*/ 	.word	0x00000040


	//----- nvinfo : EIATTR_REGCOUNT
	.align		4
.L_9:
        /*003c*/ 	.byte	0x04, 0x2f
        /*003e*/ 	.short	(.L_11 - .L_10)
	.align		4
.L_10:
        /*0040*/ 	.word	index@(_Z18LookupTableV2Grad2IfEvPT_PKS0_PKlllll)
        /*0044*/ 	.word	0x00000020


	//----- nvinfo : EIATTR_FRAME_SIZE
	.align		4
.L_11:
        /*0048*/ 	.byte	0x04, 0x11
        /*004a*/ 	.short	(.L_13 - .L_12)
	.align		4
.L_12:
        /*004c*/ 	.word	index@($__internal_2_$__cuda_sm20_div_u64)
        /*0050*/ 	.word	0x00000000


	//----- nvinfo : EIATTR_FRAME_SIZE
	.align		4
.L_13:
        /*0054*/ 	.byte	0x04, 0x11
        /*0056*/ 	.short	(.L_15 - .L_14)
	.align		4
.L_14:
        /*0058*/ 	.word	index@(_Z18LookupTableV2Grad2IfEvPT_PKS0_PKlllll)
        /*005c*/ 	.word	0x00000000


	//----- nvinfo : EIATTR_REGCOUNT
	.align		4
.L_15:
        /*0060*/ 	.byte	0x04, 0x2f
        /*0062*/ 	.short	(.L_17 - .L_16)
	.align		4
.L_16:
        /*0064*/ 	.word	index@(_Z17LookupTableV2GradI6__halfLi128ELi8ELi8EEvPT_PKS1_PKllll)
        /*0068*/ 	.word	0x00000023


	//----- nvinfo : EIATTR_FRAME_SIZE
	.align		4
.L_17:
        /*006c*/ 	.byte	0x04, 0x11
        /*006e*/ 	.short	(.L_19 - .L_18)
	.align		4
.L_18:
        /*0070*/ 	.word	index@(_Z17LookupTableV2GradI6__halfLi128ELi8ELi8EEvPT_PKS1_PKllll)
        /*0074*/ 	.word	0x00000000


	//----- nvinfo : EIATTR_REGCOUNT
	.align		4
.L_19:
        /*0078*/ 	.byte	0x04, 0x2f
        /*007a*/ 	.short	(.L_21 - .L_20)
	.align		4
.L_20:
        /*007c*/ 	.word	index@(_Z21LookupTableV2Grad_N16I6__halfEvPT_PKS1_PKllll)
        /*0080*/ 	.word	0x00000020


	//----- nvinfo : EIATTR_FRAME_SIZE
	.align		4
.L_21:
        /*0084*/ 	.byte	0x04, 0x11
        /*0086*/ 	.short	(.L_23 - .L_22)
	.align		4
.L_22:
        /*0088*/ 	.word	index@($__internal_1_$__cuda_sm20_div_u64)
        /*008c*/ 	.word	0x00000020


	//----- nvinfo : EIATTR_FRAME_SIZE
	.align		4
.L_23:
        /*0090*/ 	.byte	0x04, 0x11
        /*0092*/ 	.short	(.L_25 - .L_24)
	.align		4
.L_24:
        /*0094*/ 	.word	index@(_Z21LookupTableV2Grad_N16I6__halfEvPT_PKS1_PKllll)
        /*0098*/ 	.word	0x00000020


	//----- nvinfo : EIATTR_REGCOUNT
	.align		4
.L_25:
        /*009c*/ 	.byte	0x04, 0x2f
        /*009e*/ 	.short	(.L_27 - .L_26)
	.align		4
.L_26:
        /*00a0*/ 	.word	index@(_Z18LookupTableV2Grad2I6__halfEvPT_PKS1_PKlllll)
        /*00a4*/ 	.word	0x00000020


	//----- nvinfo : EIATTR_FRAME_SIZE
	.align		4
.L_27:
        /*00a8*/ 	.byte	0x04, 0x11
        /*00aa*/ 	.short	(.L_29 - .L_28)
	.align		4
.L_28:
        /*00ac*/ 	.word	index@($__internal_0_$__cuda_sm20_div_u64)
        /*00b0*/ 	.word	0x00000000


	//----- nvinfo : EIATTR_FRAME_SIZE
	.align		4
.L_29:
        /*00b4*/ 	.byte	0x04, 0x11
        /*00b6*/ 	.short	(.L_31 - .L_30)
	.align		4
.L_30:
        /*00b8*/ 	.word	index@(_Z18LookupTableV2Grad2I6__halfEvPT_PKS1_PKlllll)
        /*00bc*/ 	.word	0x00000000


	//----- nvinfo : EIATTR_MIN_STACK_SIZE
	.align		4
.L_31:
        /*00c0*/ 	.byte	0x04, 0x12
        /*00c2*/ 	.short	(.L_33 - .L_32)
	.align		4
.L_32:
        /*00c4*/ 	.word	index@(_Z18LookupTableV2Grad2I6__halfEvPT_PKS1_PKlllll)
        /*00c8*/ 	.word	0x00000000


	//----- nvinfo : EIATTR_MIN_STACK_SIZE
	.align		4
.L_33:
        /*00cc*/ 	.byte	0x04, 0x12
        /*00ce*/ 	.short	(.L_35 - .L_34)
	.align		4
.L_34:
        /*00d0*/ 	.word	index@(_Z21LookupTableV2Grad_N16I6__halfEvPT_PKS1_PKllll)
        /*00d4*/ 	.word	0x00000020


	//----- nvinfo : EIATTR_MIN_STACK_SIZE
	.align		4
.L_35:
        /*00d8*/ 	.byte	0x04, 0x12
        /*00da*/ 	.short	(.L_37 - .L_36)
	.align		4
.L_36:
        /*00dc*/ 	.word	index@(_Z17LookupTableV2GradI6__halfLi128ELi8ELi8EEvPT_PKS1_PKllll)
        /*00e0*/ 	.word	0x00000000


	//----- nvinfo : EIATTR_MIN_STACK_SIZE
	.align		4
.L_37:
        /*00e4*/ 	.byte	0x04, 0x12
        /*00e6*/ 	.short	(.L_39 - .L_38)
	.align		4
.L_38:
        /*00e8*/ 	.word	index@(_Z18LookupTableV2Grad2IfEvPT_PKS0_PKlllll)
        /*00ec*/ 	.word	0x00000000


	//----- nvinfo : EIATTR_MIN_STACK_SIZE
	.align		4
.L_39:
        /*00f0*/ 	.byte	0x04, 0x12
        /*00f2*/ 	.short	(.L_41 - .L_40)
	.align		4
.L_40:
        /*00f4*/ 	.word	index@(_Z21LookupTableV2Grad_N16IfEvPT_PKS0_PKllll)
        /*00f8*/ 	.word	0x00000040


	//----- nvinfo : EIATTR_MIN_STACK_SIZE
	.align		4
.L_41:
        /*00fc*/ 	.byte	0x04, 0x12
        /*00fe*/ 	.short	(.L_43 - .L_42)
	.align		4
.L_42:
        /*0100*/ 	.word	index@(_Z17LookupTableV2GradIfLi128ELi8ELi8EEvPT_PKS0_PKllll)
        /*0104*/ 	.word	0x00000000
.L_43:


//--------------------- .nv.compat                --------------------------
	.section	.nv.compat,"",@"SHT_CUDA_COMPAT_INFO"
	.align	4
        /*0000*/ 	.byte	0x02, 0x09, 0x00, 0x00, 0x02, 0x02, 0x01, 0x00, 0x02, 0x05, 0x05, 0x00, 0x03, 0x07, 0x01, 0x01
        /*0010*/ 	.byte	0x02, 0x03, 0x00, 0x00, 0x02, 0x06, 0x01, 0x00, 0x04, 0x0b, 0x08, 0x00, 0x09, 0x00, 0x00, 0x00
        /*0020*/ 	.byte	0x00, 0x00, 0x00, 0x00


//--------------------- .nv.info._Z18LookupTableV2Grad2I6__halfEvPT_PKS1_PKlllll --------------------------
	.section	.nv.info._Z18LookupTableV2Grad2I6__halfEvPT_PKS1_PKlllll,"",@"SHT_CUDA_INFO"
	.sectionflags	@""
	.align	4


	//----- nvinfo : EIATTR_CUDA_API_VERSION
	.align		4
        /*0000*/ 	.byte	0x04, 0x37
        /*0002*/ 	.short	(.L_45 - .L_44)
.L_44:
        /*0004*/ 	.word	0x00000082


	//----- nvinfo : EIATTR_KPARAM_INFO
	.align		4
.L_45:
        /*0008*/ 	.byte	0x04, 0x17
        /*000a*/ 	.short	(.L_47 - .L_46)
.L_46:
        /*000c*/ 	.word	0x00000000
        /*0010*/ 	.short	0x0006
        /*0012*/ 	.short	0x0030
        /*0014*/ 	.byte	0x00, 0xf0, 0x21, 0x00


	//----- nvinfo : EIATTR_KPARAM_INFO
	.align		4
.L_47:
        /*0018*/ 	.byte	0x04, 0x17
        /*001a*/ 	.short	(.L_49 - .L_48)
.L_48:
        /*001c*/ 	.word	0x00000000
        /*0020*/ 	.short	0x0005
        /*0022*/ 	.short	0x0028
        /*0024*/ 	.byte	0x00, 0xf0, 0x21, 0x00


	//----- nvinfo : EIATTR_KPARAM_INFO
	.align		4
.L_49:
        /*0028*/ 	.byte	0x04, 0x17
        /*002a*/ 	.short	(.L_51 - .L_50)
.L_50:
        /*002c*/ 	.word	0x00000000
        /*0030*/ 	.short	0x0004
        /*0032*/ 	.short	0x0020
        /*0034*/ 	.byte	0x00, 0xf0, 0x21, 0x00


	//----- nvinfo : EIATTR_KPARAM_INFO
	.align		4
.L_51:
        /*0038*/ 	.byte	0x04, 0x17
        /*003a*/ 	.short	(.L_53 - .L_52)
.L_52:
        /*003c*/ 	.word	0x00000000
        /*0040*/ 	.short	0x0003
        /*0042*/ 	.short	0x0018
        /*0044*/ 	.byte	0x00, 0xf0, 0x21, 0x00


	//----- nvinfo : EIATTR_KPARAM_INFO
	.align		4
.L_53:
        /*0048*/ 	.byte	0x04, 0x17
        /*004a*/ 	.short	(.L_55 - .L_54)
.L_54:
        /*004c*/ 	.word	0x00000000
        /*0050*/ 	.short	0x0002
        /*0052*/ 	.short	0x0010
        /*0054*/ 	.byte	0x00, 0xf5, 0x21, 0x00


	//----- nvinfo : EIATTR_KPARAM_INFO
	.align		4
.L_55:
        /*0058*/ 	.byte	0x04, 0x17
        /*005a*/ 	.short	(.L_57 - .L_56)
.L_56:
        /*005c*/ 	.word	0x00000000
        /*0060*/ 	.short	0x0001
        /*0062*/ 	.short	0x0008
        /*0064*/ 	.byte	0x00, 0xf5, 0x21, 0x00


	//----- nvinfo : EIATTR_KPARAM_INFO
	.align		4
.L_57:
        /*0068*/ 	.byte	0x04, 0x17
        /*006a*/ 	.short	(.L_59 - .L_58)
.L_58:
        /*006c*/ 	.word	0x00000000
        /*0070*/ 	.short	0x0000
        /*0072*/ 	.short	0x0000
        /*0074*/ 	.byte	0x00, 0xf5, 0x21, 0x00


	//----- nvinfo : EIATTR_SPARSE_MMA_MASK
	.align		4
.L_59:
        /*0078*/ 	.byte	0x03, 0x50
        /*007a*/ 	.short	0x0000


	//----- nvinfo : EIATTR_MAXREG_COUNT
	.align		4
        /*007c*/ 	.byte	0x03, 0x1b
        /*007e*/ 	.short	0x00ff


	//----- nvinfo : EIATTR_NUM_BARRIERS
	.align		4
        /*0080*/ 	.byte	0x02, 0x4c
        /*0082*/ 	.byte	0x01
	.zero		1


	//----- nvinfo : EIATTR_MERCURY_ISA_VERSION
	.align		4
        /*0084*/ 	.byte	0x03, 0x5f
        /*0086*/ 	.short	0x0101


	//----- nvinfo : EIATTR_VRC_CTA_INIT_COUNT
	.align		4
        /*0088*/ 	.byte	0x02, 0x4a
	.zero		1
	.zero		1


	//----- nvinfo : EIATTR_EXIT_INSTR_OFFSETS
	.align		4
        /*008c*/ 	.byte	0x04, 0x1c
        /*008e*/ 	.short	(.L_61 - .L_60)


	//   ....[0]....
.L_60:
        /*0090*/ 	.word	0x00000780


	//   ....[1]....
        /*0094*/ 	.word	0x000007e0


	//   ....[2]....
        /*0098*/ 	.word	0x00002590


	//----- nvinfo : EIATTR_CRS_STACK_SIZE
	.align		4
.L_61:
        /*009c*/ 	.byte	0x04, 0x1e
        /*009e*/ 	.short	(.L_63 - .L_62)
.L_62:
        /*00a0*/ 	.word	0x00000000


	//----- nvinfo : EIATTR_CBANK_PARAM_SIZE
	.align		4
.L_63:
        /*00a4*/ 	.byte	0x03, 0x19
        /*00a6*/ 	.short	0x0038


	//----- nvinfo : EIATTR_PARAM_CBANK
	.align		4
        /*00a8*/ 	.byte	0x04, 0x0a
        /*00aa*/ 	.short	(.L_65 - .L_64)
	.align		4
.L_64:
        /*00ac*/ 	.word	index@(.nv.constant0._Z18LookupTableV2Grad2I6__halfEvPT_PKS1_PKlllll)
        /*00b0*/ 	.short	0x0380
        /*00b2*/ 	.short	0x0038


	//----- nvinfo : EIATTR_SW_WAR
	.align		4
.L_65:
        /*00b4*/ 	.byte	0x04, 0x36
        /*00b6*/ 	.short	(.L_67 - .L_66)
.L_66:
        /*00b8*/ 	.word	0x00000008
.L_67:


//--------------------- .nv.info._Z21LookupTableV2Grad_N16I6__halfEvPT_PKS1_PKllll --------------------------
	.section	.nv.info._Z21LookupTableV2Grad_N16I6__halfEvPT_PKS1_PKllll,"",@"SHT_CUDA_INFO"
	.sectionflags	@""
	.align	4


	//----- nvinfo : EIATTR_CUDA_API_VERSION
	.align		4
        /*0000*/ 	.byte	0x04, 0x37
        /*0002*/ 	.short	(.L_69 - .L_68)
.L_68:
        /*0004*/ 	.word	0x00000082


	//----- nvinfo : EIATTR_KPARAM_INFO
	.align		4
.L_69:
        /*0008*/ 	.byte	0x04, 0x17
        /*000a*/ 	.short	(.L_71 - .L_70)
.L_70:
        /*000c*/ 	.word	0x00000000
        /*0010*/ 	.short	0x0005
        /*0012*/ 	.short	0x0028
        /*0014*/ 	.byte	0x00, 0xf0, 0x21, 0x00


	//----- nvinfo : EIATTR_KPARAM_INFO
	.align		4
.L_71:
        /*0018*/ 	.byte	0x04, 0x17
        /*001a*/ 	.short	(.L_73 - .L_72)
.L_72:
        /*001c*/ 	.word	0x00000000
        /*0020*/ 	.short	0x0004
        /*0022*/ 	.short	0x0020
        /*0024*/ 	.byte	0x00, 0xf0, 0x21, 0x00


	//----- nvinfo : EIATTR_KPARAM_INFO
	.align		4
.L_73:
        /*0028*/ 	.byte	0x04, 0x17
        /*002a*/ 	.short	(.L_75 - .L_74)
.L_74:
        /*002c*/ 	.word	0x00000000
        /*0030*/ 	.short	0x0003
        /*0032*/ 	.short	0x0018
        /*0034*/ 	.byte	0x00, 0xf0, 0x21, 0x00


	//----- nvinfo : EIATTR_KPARAM_INFO
	.align		4
.L_75:
        /*0038*/ 	.byte	0x04, 0x17
        /*003a*/ 	.short	(.L_77 - .L_76)
.L_76:
        /*003c*/ 	.word	0x00000000
        /*0040*/ 	.short	0x0002
        /*0042*/ 	.short	0x0010
        /*0044*/ 	.byte	0x00, 0xf5, 0x21, 0x00


	//----- nvinfo : EIATTR_KPARAM_INFO
	.align		4
.L_77:
        /*0048*/ 	.byte	0x04, 0x17
        /*004a*/ 	.short	(.L_79 - .L_78)
.L_78:
        /*004c*/ 	.word	0x00000000
        /*0050*/ 	.short	0x0001
        /*0052*/ 	.short	0x0008
        /*0054*/ 	.byte	0x00, 0xf5, 0x21, 0x00


	//----- nvinfo : EIATTR_KPARAM_INFO
	.align		4
.L_79:
        /*0058*/ 	.byte	0x04, 0x17
        /*005a*/ 	.short	(.L_81 - .L_80)
.L_80:
        /*005c*/ 	.word	0x00000000
        /*0060*/ 	.short	0x0000
        /*0062*/ 	.short	0x0000
        /*0064*/ 	.byte	0x00, 0xf5, 0x21, 0x00


	//----- nvinfo : EIATTR_SPARSE_MMA_MASK
	.align		4
.L_81:
        /*0068*/ 	.byte	0x03, 0x50
        /*006a*/ 	.short	0x0000


	//----- nvinfo : EIATTR_MAXREG_COUNT
	.align		4
        /*006c*/ 	.byte	0x03, 0x1b
        /*006e*/ 	.short	0x00ff


	//----- nvinfo : EIATTR_NUM_BARRIERS
	.align		4
        /*0070*/ 	.byte	0x02, 0x4c
        /*0072*/ 	.byte	0x01
	.zero		1


	//----- nvinfo : EIATTR_MERCURY_ISA_VERSION
	.align		4
        /*0074*/ 	.byte	0x03, 0x5f
        /*0076*/ 	.short	0x0101


	//----- nvinfo : EIATTR_VRC_CTA_INIT_COUNT
	.align		4
        /*0078*/ 	.byte	0x02, 0x4a
	.zero		1
	.zero		1


	//----- nvinfo : EIATTR_EXIT_INSTR_OFFSETS
	.align		4
        /*007c*/ 	.byte	0x04, 0x1c
        /*007e*/ 	.short	(.L_83 - .L_82)


	//   ....[0]....
.L_82:
        /*0080*/ 	.word	0x000007b0


	//   ....[1]....
        /*0084*/ 	.word	0x00003f00


	//   ....[2]....
        /*0088*/ 	.word	0x00005520


	//   ....[3]....
        /*008c*/ 	.word	0x00007750


	//   ....[4]....
        /*0090*/ 	.word	0x00007830


	//   ....[5]....
        /*0094*/ 	.word	0x00007880


	//----- nvinfo : EIATTR_CRS_STACK_SIZE
	.align		4
.L_83:
        /*0098*/ 	.byte	0x04, 0x1e
        /*009a*/ 	.short	(.L_85 - .L_84)
.L_84:
        /*009c*/ 	.word	0x00000000


	//----- nvinfo : EIATTR_CBANK_PARAM_SIZE
	.align		4
.L_85:
        /*00a0*/ 	.byte	0x03, 0x19
        /*00a2*/ 	.short	0x0030


	//----- nvinfo : EIATTR_PARAM_CBANK
	.align		4
        /*00a4*/ 	.byte	0x04, 0x0a
        /*00a6*/ 	.short	(.L_87 - .L_86)
	.align		4
.L_86:
        /*00a8*/ 	.word	index@(.nv.constant0._Z21LookupTableV2Grad_N16I6__halfEvPT_PKS1_PKllll)
        /*00ac*/ 	.short	0x0380
        /*00ae*/ 	.short	0x0030


	//----- nvinfo : EIATTR_SW_WAR
	.align		4
.L_87:
        /*00b0*/ 	.byte	0x04, 0x36
        /*00b2*/ 	.short	(.L_89 - .L_88)
.L_88:
        /*00b4*/ 	.word	0x00000008
.L_89:


//--------------------- .nv.info._Z17LookupTableV2GradI6__halfLi128ELi8ELi8EEvPT_PKS1_PKllll --------------------------
	.section	.nv.info._Z17LookupTableV2GradI6__halfLi128ELi8ELi8EEvPT_PKS1_PKllll,"",@"SHT_CUDA_INFO"
	.sectionflags	@""
	.align	4


	//----- nvinfo : EIATTR_CUDA_API_VERSION
	.align		4
        /*0000*/ 	.byte	0x04, 0x37
        /*0002*/ 	.short	(.L_91 - .L_90)
.L_90:
        /*0004*/ 	.word	0x00000082


	//----- nvinfo : EIATTR_KPARAM_INFO
	.align		4
.L_91:
        /*0008*/ 	.byte	0x04, 0x17
        /*000a*/ 	.short	(.L_93 - .L_92)
.L_92:
        /*000c*/ 	.word	0x00000000
        /*0010*/ 	.short	0x0005
        /*0012*/ 	.short	0x0028
        /*0014*/ 	.byte	0x00, 0xf0, 0x21, 0x00


	//----- nvinfo : EIATTR_KPARAM_INFO
	.align		4
.L_93:
        /*0018*/ 	.byte	0x04, 0x17
        /*001a*/ 	.short	(.L_95 - .L_94)
.L_94:
        /*001c*/ 	.word	0x00000000
        /*0020*/ 	.short	0x0004
        /*0022*/ 	.short	0x0020
        /*0024*/ 	.byte	0x00, 0xf0, 0x21, 0x00


	//----- nvinfo : EIATTR_KPARAM_INFO
	.align		4
.L_95:
        /*0028*/ 	.byte	0x04, 0x17
        /*002a*/ 	.short	(.L_97 - .L_96)
.L_96:
        /*002c*/ 	.word	0x00000000
        /*0030*/ 	.short	0x0003
        /*0032*/ 	.short	0x0018
        /*0034*/ 	.byte	0x00, 0xf0, 0x21, 0x00


	//----- nvinfo : EIATTR_KPARAM_INFO
	.align		4
.L_97:
        /*0038*/ 	.byte	0x04, 0x17
        /*003a*/ 	.short	(.L_99 - .L_98)
.L_98:
        /*003c*/ 	.word	0x00000000
        /*0040*/ 	.short	0x0002
        /*0042*/ 	.short	0x0010
        /*0044*/ 	.byte	0x00, 0xf5, 0x21, 0x00


	//----- nvinfo : EIATTR_KPARAM_INFO
	.align		4
.L_99:
        /*0048*/ 	.byte	0x04, 0x17
        /*004a*/ 	.short	(.L_101 - .L_100)
.L_100:
        /*004c*/ 	.word	0x00000000
        /*0050*/ 	.short	0x0001
        /*0052*/ 	.short	0x0008
        /*0054*/ 	.byte	0x00, 0xf5, 0x21, 0x00


	//----- nvinfo : EIATTR_KPARAM_INFO
	.align		4
.L_101:
        /*0058*/ 	.byte	0x04, 0x17
        /*005a*/ 	.short	(.L_103 - .L_102)
.L_102:
        /*005c*/ 	.word	0x00000000
        /*0060*/ 	.short	0x0000
        /*0062*/ 	.short	0x0000
        /*0064*/ 	.byte	0x00, 0xf5, 0x21, 0x00


	//----- nvinfo : EIATTR_SPARSE_MMA_MASK
	.align		4
.L_103:
        /*0068*/ 	.byte	0x03, 0x50
        /*006a*/ 	.short	0x0000


	//----- nvinfo : EIATTR_MAXREG_COUNT
	.align		4
        /*006c*/ 	.byte	0x03, 0x1b
        /*006e*/ 	.short	0x00ff


	//----- nvinfo : EIATTR_MERCURY_ISA_VERSION
	.align		4
        /*0070*/ 	.byte	0x03, 0x5f
        /*0072*/ 	.short	0x0101


	//----- nvinfo : EIATTR_VRC_CTA_INIT_COUNT
	.align		4
        /*0074*/ 	.byte	0x02, 0x4a
	.zero		1
	.zero		1


	//----- nvinfo : EIATTR_ATOM16_EMUL_INSTR_REG_MAP
	.align		4
        /*0078*/ 	.byte	0x04, 0x2e
        /*007a*/ 	.short	(.L_105 - .L_104)


	//   ....[0]....
.L_104:
        /*007c*/ 	.word	0x00000460
        /*0080*/ 	.short	0x0002
        /*0082*/ 	.short	0x0000


	//   ....[1]....
        /*0084*/ 	.word	0x000004c0
        /*0088*/ 	.short	0x0002
        /*008a*/ 	.short	0x0000


	//   ....[2]....
        /*008c*/ 	.word	0x00000550
        /*0090*/ 	.short	0x001f
        /*0092*/ 	.short	0x0000


	//   ....[3]....
        /*0094*/ 	.word	0x000005c0
        /*0098*/ 	.short	0x001f
        /*009a*/ 	.short	0x0000


	//   ....[4]....
        /*009c*/ 	.word	0x00000650
        /*00a0*/ 	.short	0x001f
        /*00a2*/ 	.short	0x0000


	//   ....[5]....
        /*00a4*/ 	.word	0x000006c0
        /*00a8*/ 	.short	0x001f
        /*00aa*/ 	.short	0x0000


	//   ....[6]....
        /*00ac*/ 	.word	0x00000750
        /*00b0*/ 	.short	0x001f
        /*00b2*/ 	.short	0x0000


	//   ....[7]....
        /*00b4*/ 	.word	0x000007c0
        /*00b8*/ 	.short	0x001f
        /*00ba*/ 	.short	0x0000


	//   ....[8]....
        /*00bc*/ 	.word	0x00000850
        /*00c0*/ 	.short	0x001f
        /*00c2*/ 	.short	0x0000


	//   ....[9]....
        /*00c4*/ 	.word	0x000008c0
        /*00c8*/ 	.short	0x001f
        /*00ca*/ 	.short	0x0000


	//   ....[10]....
        /*00cc*/ 	.word	0x00000950
        /*00d0*/ 	.short	0x001f
        /*00d2*/ 	.short	0x0000


	//   ....[11]....
        /*00d4*/ 	.word	0x000009c0
        /*00d8*/ 	.short	0x001f
        /*00da*/ 	.short	0x0000


	//   ....[12]....
        /*00dc*/ 	.word	0x00000a50
        /*00e0*/ 	.short	0x001f
        /*00e2*/ 	.short	0x0000


	//   ....[13]....
        /*00e4*/ 	.word	0x00000ac0
        /*00e8*/ 	.short	0x001f
        /*00ea*/ 	.short	0x0000


	//   ....[14]....
        /*00ec*/ 	.word	0x00000b50
        /*00f0*/ 	.short	0x001f
        /*00f2*/ 	.short	0x0000


	//   ....[15]....
        /*00f4*/ 	.word	0x00000bc0
        /*00f8*/ 	.short	0x001f
        /*00fa*/ 	.short	0x0000


	//   ....[16]....
        /*00fc*/ 	.word	0x00000c50
        /*0100*/ 	.short	0x001f
        /*0102*/ 	.short	0x0000


	//   ....[17]....
        /*0104*/ 	.word	0x00000cc0
        /*0108*/ 	.short	0x001f
        /*010a*/ 	.short	0x0000


	//   ....[18]....
        /*010c*/ 	.word	0x00000d50
        /*0110*/ 	.short	0x001f
        /*0112*/ 	.short	0x0000


	//   ....[19]....
        /*0114*/ 	.word	0x00000dc0
        /*0118*/ 	.short	0x001f
        /*011a*/ 	.short	0x0000


	//   ....[20]....
        /*011c*/ 	.word	0x00000e50
        /*0120*/ 	.short	0x001f
        /*0122*/ 	.short	0x0000


	//   ....[21]....
        /*0124*/ 	.word	0x00000ec0
        /*0128*/ 	.short	0x001f
        /*012a*/ 	.short	0x0000


	//   ....[22]....
        /*012c*/ 	.word	0x00000f50
        /*0130*/ 	.short	0x001f
        /*0132*/ 	.short	0x0000


	//   ....[23]....
        /*0134*/ 	.word	0x00000fc0
        /*0138*/ 	.short	0x001f
        /*013a*/ 	.short	0x0000


	//   ....[24]....
        /*013c*/ 	.word	0x00001050
        /*0140*/ 	.short	0x001f
        /*0142*/ 	.short	0x0000


	//   ....[25]....
        /*0144*/ 	.word	0x000010c0
        /*0148*/ 	.short	0x001f
        /*014a*/ 	.short	0x0000


	//   ....[26]....
        /*014c*/ 	.word	0x00001150
        /*0150*/ 	.short	0x001f
        /*0152*/ 	.short	0x0000


	//   ....[27]....
        /*0154*/ 	.word	0x000011c0
        /*0158*/ 	.short	0x001f
        /*015a*/ 	.short	0x0000


	//   ....[28]....
        /*015c*/ 	.word	0x00001250
        /*0160*/ 	.short	0x001f
        /*0162*/ 	.short	0x0000


	//   ....[29]....
        /*0164*/ 	.word	0x000012c0
        /*0168*/ 	.short	0x001f
        /*016a*/ 	.short	0x0000


	//   ....[30]....
        /*016c*/ 	.word	0x00001350
        /*0170*/ 	.short	0x001d
        /*0172*/ 	.short	0x0000


	//   ....[31]....
        /*0174*/ 	.word	0x000013c0
        /*0178*/ 	.short	0x001d
        /*017a*/ 	.short	0x0000


	//   ....[32]....
        /*017c*/ 	.word	0x000016c0
        /*0180*/ 	.short	0x0015
        /*0182*/ 	.short	0x0000


	//   ....[33]....
        /*0184*/ 	.word	0x00001720
        /*0188*/ 	.short	0x0015
        /*018a*/ 	.short	0x0000


	//   ....[34]....
        /*018c*/ 	.word	0x00001890
        /*0190*/ 	.short	0x0015
        /*0192*/ 	.short	0x0000


	//   ....[35]....
        /*0194*/ 	.word	0x000018e0
        /*0198*/ 	.short	0x0015
        /*019a*/ 	.short	0x0000


	//   ....[36]....
        /*019c*/ 	.word	0x00001a50
        /*01a0*/ 	.short	0x0015
        /*01a2*/ 	.short	0x0000


	//   ....[37]....
        /*01a4*/ 	.word	0x00001aa0
        /*01a8*/ 	.short	0x0015
        /*01aa*/ 	.short	0x0000


	//   ....[38]....
        /*01ac*/ 	.word	0x00001c10
        /*01b0*/ 	.short	0x0015
        /*01b2*/ 	.short	0x0000


	//   ....[39]....
        /*01b4*/ 	.word	0x00001c60
        /*01b8*/ 	.short	0x0015
        /*01ba*/ 	.short	0x0000


	//   ....[40]....
        /*01bc*/ 	.word	0x00001dd0
        /*01c0*/ 	.short	0x0015
        /*01c2*/ 	.short	0x0000


	//   ....[41]....
        /*01c4*/ 	.word	0x00001e20
        /*01c8*/ 	.short	0x0015
        /*01ca*/ 	.short	0x0000


	//   ....[42]....
        /*01cc*/ 	.word	0x00001f90
        /*01d0*/ 	.short	0x0015
        /*01d2*/ 	.short	0x0000


	//   ....[43]....
        /*01d4*/ 	.word	0x00001fe0
        /*01d8*/ 	.short	0x0015
        /*01da*/ 	.short	0x0000


	//   ....[44]....
        /*01dc*/ 	.word	0x00002150
        /*01e0*/ 	.short	0x0015
        /*01e2*/ 	.short	0x0000


	//   ....[45]....
        /*01e4*/ 	.word	0x000021a0
        /*01e8*/ 	.short	0x0015
        /*01ea*/ 	.short	0x0000


	//   ....[46]....
        /*01ec*/ 	.word	0x00002310
        /*01f0*/ 	.short	0x000f
        /*01f2*/ 	.short	0x0000


	//   ....[47]....
        /*01f4*/ 	.word	0x00002360
        /*01f8*/ 	.short	0x000f
        /*01fa*/ 	.short	0x0000


	//   ....[48]....
        /*01fc*/ 	.word	0x00002590
        /*0200*/ 	.short	0x0015
        /*0202*/ 	.short	0x0000


	//   ....[49]....
        /*0204*/ 	.word	0x000025f0
        /*0208*/ 	.short	0x0015
        /*020a*/ 	.short	0x0000


	//   ....[50]....
        /*020c*/ 	.word	0x00002760
        /*0210*/ 	.short	0x0015
        /*0212*/ 	.short	0x0000


	//   ....[51]....
        /*0214*/ 	.word	0x000027b0
        /*0218*/ 	.short	0x0015
        /*021a*/ 	.short	0x0000


	//   ....[52]....
        /*021c*/ 	.word	0x00002920
        /*0220*/ 	.short	0x0015
        /*0222*/ 	.short	0x0000


	//   ....[53]....
        /*0224*/ 	.word	0x00002970
        /*0228*/ 	.short	0x0015
        /*022a*/ 	.short	0x0000


	//   ....[54]....
        /*022c*/ 	.word	0x00002ae0
        /*0230*/ 	.short	0x000f
        /*0232*/ 	.short	0x0000


	//   ....[55]....
        /*0234*/ 	.word	0x00002b30
        /*0238*/ 	.short	0x000f
        /*023a*/ 	.short	0x0000


	//   ....[56]....
        /*023c*/ 	.word	0x00002d40
        /*0240*/ 	.short	0x0015
        /*0242*/ 	.short	0x0000


	//   ....[57]....
        /*0244*/ 	.word	0x00002db0
        /*0248*/ 	.short	0x0015
        /*024a*/ 	.short	0x0000


	//   ....[58]....
        /*024c*/ 	.word	0x00002f40
        /*0250*/ 	.short	0x0013
        /*0252*/ 	.short	0x0000


	//   ....[59]....
        /*0254*/ 	.word	0x00002fb0
        /*0258*/ 	.short	0x0013
        /*025a*/ 	.short	0x0000


	//   ....[60]....
        /*025c*/ 	.word	0x00003130
        /*0260*/ 	.short	0x0009
        /*0262*/ 	.short	0x0000


	//   ....[61]....
        /*0264*/ 	.word	0x00003180
        /*0268*/ 	.short	0x0009
        /*026a*/ 	.short	0x0000


	//----- nvinfo : EIATTR_EXIT_INSTR_OFFSETS
	.align		4
.L_105:
        /*026c*/ 	.byte	0x04, 0x1c
        /*026e*/ 	.short	(.L_107 - .L_106)


	//   ....[0]....
.L_106:
        /*0270*/ 	.word	0x00000080


	//   ....[1]....
        /*0274*/ 	.word	0x00003250


	//----- nvinfo : EIATTR_CRS_STACK_SIZE
	.align		4
.L_107:
        /*0278*/ 	.byte	0x04, 0x1e
        /*027a*/ 	.short	(.L_109 - .L_108)
.L_108:
        /*027c*/ 	.word	0x00000000


	//----- nvinfo : EIATTR_CBANK_PARAM_SIZE
	.align		4
.L_109:
        /*0280*/ 	.byte	0x03, 0x19
        /*0282*/ 	.short	0x0030


	//----- nvinfo : EIATTR_PARAM_CBANK
	.align		4
        /*0284*/ 	.byte	0x04, 0x0a
        /*0286*/ 	.short	(.L_111 - .L_110)
	.align		4
.L_110:
        /*0288*/ 	.word	index@(.nv.constant0._Z17LookupTableV2GradI6__halfLi128ELi8ELi8EEvPT_PKS1_PKllll)
        /*028c*/ 	.short	0x0380
        /*028e*/ 	.short	0x0030


	//----- nvinfo : EIATTR_SW_WAR
	.align		4
.L_111:
        /*0290*/ 	.byte	0x04, 0x36
        /*0292*/ 	.short	(.L_113 - .L_112)
.L_112:
        /*0294*/ 	.word	0x00000008
.L_113:


//--------------------- .nv.info._Z18LookupTableV2Grad2IfEvPT_PKS0_PKlllll --------------------------
	.section	.nv.info._Z18LookupTableV2Grad2IfEvPT_PKS0_PKlllll,"",@"SHT_CUDA_INFO"
	.sectionflags	@""
	.align	4


	//----- nvinfo : EIATTR_CUDA_API_VERSION
	.align		4
        /*0000*/ 	.byte	0x04, 0x37
        /*0002*/ 	.short	(.L_115 - .L_114)
.L_114:
        /*0004*/ 	.word	0x00000082


	//----- nvinfo : EIATTR_KPARAM_INFO
	.align		4
.L_115:
        /*0008*/ 	.byte	0x04, 0x17
        /*000a*/ 	.short	(.L_117 - .L_116)
.L_116:
        /*000c*/ 	.word	0x00000000
        /*0010*/ 	.short	0x0006
        /*0012*/ 	.short	0x0030
        /*0014*/ 	.byte	0x00, 0xf0, 0x21, 0x00


	//----- nvinfo : EIATTR_KPARAM_INFO
	.align		4
.L_117:
        /*0018*/ 	.byte	0x04, 0x17
        /*001a*/ 	.short	(.L_119 - .L_118)
.L_118:
        /*001c*/ 	.word	0x00000000
        /*0020*/ 	.short	0x0005
        /*0022*/ 	.short	0x0028
        /*0024*/ 	.byte	0x00, 0xf0, 0x21, 0x00


	//----- nvinfo : EIATTR_KPARAM_INFO
	.align		4
.L_119:
        /*0028*/ 	.byte	0x04, 0x17
        /*002a*/ 	.short	(.L_121 - .L_120)
.L_120:
        /*002c*/ 	.word	0x00000000
        /*0030*/ 	.short	0x0004
        /*0032*/ 	.short	0x0020
        /*0034*/ 	.byte	0x00, 0xf0, 0x21, 0x00


	//----- nvinfo : EIATTR_KPARAM_INFO
	.align		4
.L_121:
        /*0038*/ 	.byte	0x04, 0x17
        /*003a*/ 	.short	(.L_123 - .L_122)
.L_122:
        /*003c*/ 	.word	0x00000000
        /*0040*/ 	.short	0x0003
        /*0042*/ 	.short	0x0018
        /*0044*/ 	.byte	0x00, 0xf0, 0x21, 0x00


	//----- nvinfo : EIATTR_KPARAM_INFO
	.align		4
.L_123:
        /*0048*/ 	.byte	0x04, 0x17
        /*004a*/ 	.short	(.L_125 - .L_124)
.L_124:
        /*004c*/ 	.word	0x00000000
        /*0050*/ 	.short	0x0002
        /*0052*/ 	.short	0x0010
        /*0054*/ 	.byte	0x00, 0xf5, 0x21, 0x00


	//----- nvinfo : EIATTR_KPARAM_INFO
	.align		4
.L_125:
        /*0058*/ 	.byte	0x04, 0x17
        /*005a*/ 	.short	(.L_127 - .L_126)
.L_126:
        /*005c*/ 	.word	0x00000000
        /*0060*/ 	.short	0x0001
        /*0062*/ 	.short	0x0008
        /*0064*/ 	.byte	0x00, 0xf5, 0x21, 0x00


	//----- nvinfo : EIATTR_KPARAM_INFO
	.align		4
.L_127:
        /*0068*/ 	.byte	0x04, 0x17
        /*006a*/ 	.short	(.L_129 - .L_128)
.L_128:
        /*006c*/ 	.word	0x00000000
        /*0070*/ 	.short	0x0000
        /*0072*/ 	.short	0x0000
        /*0074*/ 	.byte	0x00, 0xf5, 0x21, 0x00


	//----- nvinfo : EIATTR_SPARSE_MMA_MASK
	.align		4
.L_129:
        /*0078*/ 	.byte	0x03, 0x50
        /*007a*/ 	.short	0x0000


	//----- nvinfo : EIATTR_MAXREG_COUNT
	.align		4
        /*007c*/ 	.byte	0x03, 0x1b
        /*007e*/ 	.short	0x00ff


	//----- nvinfo : EIATTR_NUM_BARRIERS
	.align		4
        /*0080*/ 	.byte	0x02, 0x4c
        /*0082*/ 	.byte	0x01
	.zero		1


	//----- nvinfo : EIATTR_MERCURY_ISA_VERSION
	.align		4
        /*0084*/ 	.byte	0x03, 0x5f
        /*0086*/ 	.short	0x0101


	//----- nvinfo : EIATTR_VRC_CTA_INIT_COUNT
	.align		4
        /*0088*/ 	.byte	0x02, 0x4a
	.zero		1
	.zero		1


	//----- nvinfo : EIATTR_EXIT_INSTR_OFFSETS
	.align		4
        /*008c*/ 	.byte	0x04, 0x1c
        /*008e*/ 	.short	(.L_131 - .L_130)


	//   ....[0]....
.L_130:
        /*0090*/ 	.word	0x00000780


	//   ....[1]....
        /*0094*/ 	.word	0x000007e0


	//   ....[2]....
        /*0098*/ 	.word	0x00002420


	//----- nvinfo : EIATTR_CRS_STACK_SIZE
	.align		4
.L_131:
        /*009c*/ 	.byte	0x04, 0x1e
        /*009e*/ 	.short	(.L_133 - .L_132)
.L_132:
        /*00a0*/ 	.word	0x00000000


	//----- nvinfo : EIATTR_CBANK_PARAM_SIZE
	.align		4
.L_133:
        /*00a4*/ 	.byte	0x03, 0x19
        /*00a6*/ 	.short	0x0038


	//----- nvinfo : EIATTR_PARAM_CBANK
	.align		4
        /*00a8*/ 	.byte	0x04, 0x0a
        /*00aa*/ 	.short	(.L_135 - .L_134)
	.align		4
.L_134:
        /*00ac*/ 	.word	index@(.nv.constant0._Z18LookupTableV2Grad2IfEvPT_PKS0_PKlllll)
        /*00b0*/ 	.short	0x0380
        /*00b2*/ 	.short	0x0038


	//----- nvinfo : EIATTR_SW_WAR
	.align		4
.L_135:
        /*00b4*/ 	.byte	0x04, 0x36
        /*00b6*/ 	.short	(.L_137 - .L_136)
.L_136:
        /*00b8*/ 	.word	0x00000008
.L_137:


//--------------------- .nv.info._Z21LookupTableV2Grad_N16IfEvPT_PKS0_PKllll --------------------------
	.section	.nv.info._Z21LookupTableV2Grad_N16IfEvPT_PKS0_PKllll,"",@"SHT_CUDA_INFO"
	.sectionflags	@""
	.align	4


	//----- nvinfo : EIATTR_CUDA_API_VERSION
	.align		4
        /*0000*/ 	.byte	0x04, 0x37
        /*0002*/ 	.short	(.L_139 - .L_138)
.L_138:
        /*0004*/ 	.word	0x00000082


	//----- nvinfo : EIATTR_KPARAM_INFO
	.align		4
.L_139:
        /*0008*/ 	.byte	0x04, 0x17
        /*000a*/ 	.short	(.L_141 - .L_140)
.L_140:
        /*000c*/ 	.word	0x00000000
        /*0010*/ 	.short	0x0005
        /*0012*/ 	.short	0x0028
        /*0014*/ 	.byte	0x00, 0xf0, 0x21, 0x00


	//----- nvinfo : EIATTR_KPARAM_INFO
	.align		4
.L_141:
        /*0018*/ 	.byte	0x04, 0x17
        /*001a*/ 	.short	(.L_143 - .L_142)
.L_142:
        /*001c*/ 	.word	0x00000000
        /*0020*/ 	.short	0x0004
        /*0022*/ 	.short	0x0020
        /*0024*/ 	.byte	0x00, 0xf0, 0x21, 0x00


	//----- nvinfo : EIATTR_KPARAM_INFO
	.align		4
.L_143:
        /*0028*/ 	.byte	0x04, 0x17
        /*002a*/ 	.short	(.L_145 - .L_144)
.L_144:
        /*002c*/ 	.word	0x00000000
        /*0030*/ 	.short	0x0003
        /*0032*/ 	.short	0x0018
        /*0034*/ 	.byte	0x00, 0xf0, 0x21, 0x00


	//----- nvinfo : EIATTR_KPARAM_INFO
	.align		4
.L_145:
        /*0038*/ 	.byte	0x04, 0x17
        /*003a*/ 	.short	(.L_147 - .L_146)
.L_146:
        /*003c*/ 	.word	0x00000000
        /*0040*/ 	.short	0x0002
        /*0042*/ 	.short	0x0010
        /*0044*/ 	.byte	0x00, 0xf5, 0x21, 0x00


	//----- nvinfo : EIATTR_KPARAM_INFO
	.align		4
.L_147:
        /*0048*/ 	.byte	0x04, 0x17
        /*004a*/ 	.short	(.L_149 - .L_148)
.L_148:
        /*004c*/ 	.word	0x00000000
        /*0050*/ 	.short	0x0001
        /*0052*/ 	.short	0x0008
        /*0054*/ 	.byte	0x00, 0xf5, 0x21, 0x00


	//----- nvinfo : EIATTR_KPARAM_INFO
	.align		4
.L_149:
        /*0058*/ 	.byte	0x04, 0x17
        /*005a*/ 	.short	(.L_151 - .L_150)
.L_150:
        /*005c*/ 	.word	0x00000000
        /*0060*/ 	.short	0x0000
        /*0062*/ 	.short	0x0000
        /*0064*/ 	.byte	0x00, 0xf5, 0x21, 0x00


	//----- nvinfo : EIATTR_SPARSE_MMA_MASK
	.align		4
.L_151:
        /*0068*/ 	.byte	0x03, 0x50
        /*006a*/ 	.short	0x0000


	//----- nvinfo : EIATTR_MAXREG_COUNT
	.align		4
        /*006c*/ 	.byte	0x03, 0x1b
        /*006e*/ 	.short	0x00ff


	//----- nvinfo : EIATTR_NUM_BARRIERS
	.align		4
        /*0070*/ 	.byte	0x02, 0x4c
        /*0072*/ 	.byte	0x01
	.zero		1


	//----- nvinfo : EIATTR_MERCURY_ISA_VERSION
	.align		4
        /*0074*/ 	.byte	0x03, 0x5f
        /*0076*/ 	.short	0x0101


	//----- nvinfo : EIATTR_VRC_CTA_INIT_COUNT
	.align		4
        /*0078*/ 	.byte	0x02, 0x4a
	.zero		1
	.zero		1


	//----- nvinfo : EIATTR_EXIT_INSTR_OFFSETS
	.align		4
        /*007c*/ 	.byte	0x04, 0x1c
        /*007e*/ 	.short	(.L_153 - .L_152)


	//   ....[0]....
.L_152:
        /*0080*/ 	.word	0x00000790


	//   ....[1]....
        /*0084*/ 	.word	0x00003730


	//   ....[2]....
        /*0088*/ 	.word	0x00004400


	//   ....[3]....
        /*008c*/ 	.word	0x000065b0


	//   ....[4]....
        /*0090*/ 	.word	0x00006690


	//   ....[5]....
        /*0094*/ 	.word	0x000066c0


	//----- nvinfo : EIATTR_CRS_STACK_SIZE
	.align		4
.L_153:
        /*0098*/ 	.byte	0x04, 0x1e
        /*009a*/ 	.short	(.L_155 - .L_154)
.L_154:
        /*009c*/ 	.word	0x00000000


	//----- nvinfo : EIATTR_CBANK_PARAM_SIZE
	.align		4
.L_155:
        /*00a0*/ 	.byte	0x03, 0x19
        /*00a2*/ 	.short	0x0030


	//----- nvinfo : EIATTR_PARAM_CBANK
	.align		4
        /*00a4*/ 	.byte	0x04, 0x0a
        /*00a6*/ 	.short	(.L_157 - .L_156)
	.align		4
.L_156:
        /*00a8*/ 	.word	index@(.nv.constant0._Z21LookupTableV2Grad_N16IfEvPT_PKS0_PKllll)
        /*00ac*/ 	.short	0x0380
        /*00ae*/ 	.short	0x0030


	//----- nvinfo : EIATTR_SW_WAR
	.align		4
.L_157:
        /*00b0*/ 	.byte	0x04, 0x36
        /*00b2*/ 	.short	(.L_159 - .L_158)
.L_158:
        /*00b4*/ 	.word	0x00000008
.L_159:


//--------------------- .nv.info._Z17LookupTableV2GradIfLi128ELi8ELi8EEvPT_PKS0_PKllll --------------------------
	.section	.nv.info._Z17LookupTableV2GradIfLi128ELi8ELi8EEvPT_PKS0_PKllll,"",@"SHT_CUDA_INFO"
	.sectionflags	@""
	.align	4


	//----- nvinfo : EIATTR_CUDA_API_VERSION
	.align		4
        /*0000*/ 	.byte	0x04, 0x37
        /*0002*/ 	.short	(.L_161 - .L_160)
.L_160:
        /*0004*/ 	.word	0x00000082


	//----- nvinfo : EIATTR_KPARAM_INFO
	.align		4
.L_161:
        /*0008*/ 	.byte	0x04, 0x17
        /*000a*/ 	.short	(.L_163 - .L_162)
.L_162:
        /*000c*/ 	.word	0x00000000
        /*0010*/ 	.short	0x0005
        /*0012*/ 	.short	0x0028
        /*0014*/ 	.byte	0x00, 0xf0, 0x21, 0x00


	//----- nvinfo : EIATTR_KPARAM_INFO
	.align		4
.L_163:
        /*0018*/ 	.byte	0x04, 0x17
        /*001a*/ 	.short	(.L_165 - .L_164)
.L_164:
        /*001c*/ 	.word	0x00000000
        /*0020*/ 	.short	0x0004
        /*0022*/ 	.short	0x0020
        /*0024*/ 	.byte	0x00, 0xf0, 0x21, 0x00


	//----- nvinfo : EIATTR_KPARAM_INFO
	.align		4
.L_165:
        /*0028*/ 	.byte	0x04, 0x17
        /*002a*/ 	.short	(.L_167 - .L_166)
.L_166:
        /*002c*/ 	.word	0x00000000
        /*0030*/ 	.short	0x0003
        /*0032*/ 	.short	0x0018
        /*0034*/ 	.byte	0x00, 0xf0, 0x21, 0x00


	//----- nvinfo : EIATTR_KPARAM_INFO
	.align		4
.L_167:
        /*0038*/ 	.byte	0x04, 0x17
        /*003a*/ 	.short	(.L_169 - .L_168)
.L_168:
        /*003c*/ 	.word	0x00000000
        /*0040*/ 	.short	0x0002
        /*0042*/ 	.short	0x0010
        /*0044*/ 	.byte	0x00, 0xf5, 0x21, 0x00


	//----- nvinfo : EIATTR_KPARAM_INFO
	.align		4
.L_169:
        /*0048*/ 	.byte	0x04, 0x17
        /*004a*/ 	.short	(.L_171 - .L_170)
.L_170:
        /*004c*/ 	.word	0x00000000
        /*0050*/ 	.short	0x0001
        /*0052*/ 	.short	0x0008
        /*0054*/ 	.byte	0x00, 0xf5, 0x21, 0x00


	//----- nvinfo : EIATTR_KPARAM_INFO
	.align		4
.L_171:
        /*0058*/ 	.byte	0x04, 0x17
        /*005a*/ 	.short	(.L_173 - .L_172)
.L_172:
        /*005c*/ 	.word	0x00000000
        /*0060*/ 	.short	0x0000
        /*0062*/ 	.short	0x0000
        /*0064*/ 	.byte	0x00, 0xf5, 0x21, 0x00


	//----- nvinfo : EIATTR_SPARSE_MMA_MASK
	.align		4
.L_173:
        /*0068*/ 	.byte	0x03, 0x50
        /*006a*/ 	.short	0x0000


	//----- nvinfo : EIATTR_MAXREG_COUNT
	.align		4
        /*006c*/ 	.byte	0x03, 0x1b
        /*006e*/ 	.short	0x00ff


	//----- nvinfo : EIATTR_MERCURY_ISA_VERSION
	.align		4
        /*0070*/ 	.byte	0x03, 0x5f
        /*0072*/ 	.short	0x0101


	//----- nvinfo : EIATTR_VRC_CTA_INIT_COUNT
	.align		4
        /*0074*/ 	.byte	0x02, 0x4a
	.zero		1
	.zero		1


	//----- nvinfo : EIATTR_EXIT_INSTR_OFFSETS
	.align		4
        /*0078*/ 	.byte	0x04, 0x1c
        /*007a*/ 	.short	(.L_175 - .L_174)


	//   ....[0]....
.L_174:
        /*007c*/ 	.word	0x00000080


	//   ....[1]....
        /*0080*/ 	.word	0x00001570


	//----- nvinfo : EIATTR_CRS_STACK_SIZE
	.align		4
.L_175:
        /*0084*/ 	.byte	0x04, 0x1e
        /*0086*/ 	.short	(.L_177 - .L_176)
.L_176:
        /*0088*/ 	.word	0x00000000


	//----- nvinfo : EIATTR_CBANK_PARAM_SIZE
	.align		4
.L_177:
        /*008c*/ 	.byte	0x03, 0x19
        /*008e*/ 	.short	0x0030


	//----- nvinfo : EIATTR_PARAM_CBANK
	.align		4
        /*0090*/ 	.byte	0x04, 0x0a
        /*0092*/ 	.short	(.L_179 - .L_178)
	.align		4
.L_178:
        /*0094*/ 	.word	index@(.nv.constant0._Z17LookupTableV2GradIfLi128ELi8ELi8EEvPT_PKS0_PKllll)
        /*0098*/ 	.short	0x0380
        /*009a*/ 	.short	0x0030


	//----- nvinfo : EIATTR_SW_WAR
	.align		4
.L_179:
        /*009c*/ 	.byte	0x04, 0x36
        /*009e*/ 	.short	(.L_181 - .L_180)
.L_180:
        /*00a0*/ 	.word	0x00000008
.L_181:


//--------------------- .nv.callgraph             --------------------------
	.section	.nv.callgraph,"",@"SHT_CUDA_CALLGRAPH"
	.align	4
	.sectionentsize	8
	.align		4
        /*0000*/ 	.word	0x00000000
	.align		4
        /*0004*/ 	.word	0xffffffff
	.align		4
        /*0008*/ 	.word	0x00000000
	.align		4
        /*000c*/ 	.word	0xfffffffe
	.align		4
        /*0010*/ 	.word	0x00000000
	.align		4
        /*0014*/ 	.word	0xfffffffd
	.align		4
        /*0018*/ 	.word	0x00000000
	.align		4
        /*001c*/ 	.word	0xfffffffc


//--------------------- .text._Z18LookupTableV2Grad2I6__halfEvPT_PKS1_PKlllll --------------------------
	.section	.text._Z18LookupTableV2Grad2I6__halfEvPT_PKS1_PKlllll,"ax",@progbits
	.align	128
        .global         _Z18LookupTableV2Grad2I6__halfEvPT_PKS1_PKlllll
        .type           _Z18LookupTableV2Grad2I6__halfEvPT_PKS1_PKlllll,@function
        .size           _Z18LookupTableV2Grad2I6__halfEvPT_PKS1_PKlllll,(.L_x_212 - _Z18LookupTableV2Grad2I6__halfEvPT_PKS1_PKlllll)
        .other          _Z18LookupTableV2Grad2I6__halfEvPT_PKS1_PKlllll,@"STO_CUDA_ENTRY STV_DEFAULT"
_Z18LookupTableV2Grad2I6__halfEvPT_PKS1_PKlllll:
.text._Z18LookupTableV2Grad2I6__halfEvPT_PKS1_PKlllll:
[----:B------:R-:W-:Y:S01]  /*0000*/  LDC R1, c[0x0][0x37c] ;  /* 0x0000df00ff017b82 */ /* 0x000fe20000000800 */
[----:B------:R-:W0:Y:S01]  /*0010*/  S2R R3, SR_TID.X ;  /* 0x0000000000037919 */ /* 0x000e220000002100 */
[----:B------:R-:W0:Y:S06]  /*0020*/  LDCU.64 UR6, c[0x0][0x3a0] ;  /* 0x00007400ff0677ac */ /* 0x000e2c0008000a00 */
[----:B------:R-:W1:Y:S01]  /*0030*/  S2UR UR4, SR_CTAID.X ;  /* 0x00000000000479c3 */ /* 0x000e620000002500 */
[----:B------:R-:W-:Y:S01]  /*0040*/  BSSY.RECONVERGENT B0, `(.L_x_0) ;  /* 0x000006f000007945 */ /* 0x000fe20003800200 */
[----:B------:R-:W-:Y:S01]  /*0050*/  IMAD.MOV.U32 R0, RZ, RZ, RZ ;  /* 0x000000ffff007224 */ /* 0x000fe200078e00ff */
[----:B------:R-:W2:Y:S01]  /*0060*/  LDCU.64 UR8, c[0x0][0x358] ;  /* 0x00006b00ff0877ac */ /* 0x000ea20008000a00 */
[----:B------:R-:W3:Y:S04]  /*0070*/  LDCU.64 UR14, c[0x0][0x3a0] ;  /* 0x00007400ff0e77ac */ /* 0x000ee80008000a00 */
[----:B------:R-:W1:Y:S01]  /*0080*/  LDC R6, c[0x0][0x360] ;  /* 0x0000d800ff067b82 */ /* 0x000e620000000800 */
[----:B------:R-:W4:Y:S01]  /*0090*/  LDCU.64 UR10, c[0x0][0x390] ;  /* 0x00007200ff0a77ac */ /* 0x000f220008000a00 */
[----:B------:R-:W1:Y:S01]  /*00a0*/  LDCU.64 UR12, c[0x0][0x390] ;  /* 0x00007200ff0c77ac */ /* 0x000e620008000a00 */
[----:B0-----:R-:W-:Y:S01]  /*00b0*/  ISETP.GE.U32.AND P0, PT, R3, UR6, PT ;  /* 0x0000000603007c0c */ /* 0x001fe2000bf06070 */
[----:B-1----:R-:W-:-:S03]  /*00c0*/  IMAD R2, R6, UR4, R3 ;  /* 0x0000000406027c24 */ /* 0x002fc6000f8e0203 */
[----:B------:R-:W-:-:S13]  /*00d0*/  ISETP.GE.AND.EX P0, PT, RZ, UR7, PT, P0 ;  /* 0x00000007ff007c0c */ /* 0x000fda000bf06300 */
[----:B--234-:R-:W-:Y:S05]  /*00e0*/  @P0 BRA `(.L_x_1) ;  /* 0x0000000400900947 */ /* 0x01cfea0003800000 */
[----:B------:R-:W-:Y:S01]  /*00f0*/  IADD3 R7, P1, PT, R6, R3, RZ ;  /* 0x0000000306077210 */ /* 0x000fe20007f3e0ff */
[----:B------:R-:W-:Y:S01]  /*0100*/  IMAD.MOV.U32 R4, RZ, RZ, RZ ;  /* 0x000000ffff047224 */ /* 0x000fe200078e00ff */
[----:B------:R-:W-:Y:S02]  /*0110*/  BSSY.RECONVERGENT B1, `(.L_x_2) ;  /* 0x0000025000017945 */ /* 0x000fe40003800200 */
[C---:B------:R-:W-:Y:S01]  /*0120*/  ISETP.GE.U32.AND P0, PT, R7.reuse, UR6, PT ;  /* 0x0000000607007c0c */ /* 0x040fe2000bf06070 */
[----:B------:R-:W-:Y:S01]  /*0130*/  IMAD.X R10, RZ, RZ, R4, P1 ;  /* 0x000000ffff0a7224 */ /* 0x000fe200008e0604 */
[----:B------:R-:W-:-:S04]  /*0140*/  ISETP.GT.U32.AND P1, PT, R7, UR6, PT ;  /* 0x0000000607007c0c */ /* 0x000fc8000bf24070 */
[C---:B------:R-:W-:Y:S02]  /*0150*/  ISETP.GE.U32.AND.EX P0, PT, R10.reuse, UR7, PT, P0 ;  /* 0x000000070a007c0c */ /* 0x040fe4000bf06100 */
[C---:B------:R-:W-:Y:S02]  /*0160*/  ISETP.GT.U32.AND.EX P1, PT, R10.reuse, UR7, PT, P1 ;  /* 0x000000070a007c0c */ /* 0x040fe4000bf24110 */
[----:B------:R-:W-:Y:S02]  /*0170*/  SEL R5, RZ, 0x1, P0 ;  /* 0x00000001ff057807 */ /* 0x000fe40000000000 */
[----:B------:R-:W-:Y:S02]  /*0180*/  SEL R8, R7, UR6, P1 ;  /* 0x0000000607087c07 */ /* 0x000fe40008800000 */
[----:B------:R-:W-:Y:S02]  /*0190*/  SEL R9, R10, UR7, P1 ;  /* 0x000000070a097c07 */ /* 0x000fe40008800000 */
[----:B------:R-:W-:-:S04]  /*01a0*/  IADD3 R7, P0, P1, R8, -R7, -R5 ;  /* 0x8000000708077210 */ /* 0x000fc8000791e805 */
[----:B------:R-:W-:-:S04]  /*01b0*/  IADD3.X R9, PT, PT, R9, -0x1, ~R10, P0, P1 ;  /* 0xffffffff09097810 */ /* 0x000fc800007e2c0a */
[----:B------:R-:W-:-:S13]  /*01c0*/  ISETP.NE.U32.AND P0, PT, R9, RZ, PT ;  /* 0x000000ff0900720c */ /* 0x000fda0003f05070 */
[----:B------:R-:W-:Y:S05]  /*01d0*/  @P0 BRA `(.L_x_3) ;  /* 0x0000000000500947 */ /* 0x000fea0003800000 */
[----:B------:R-:W0:Y:S01]  /*01e0*/  I2F.U32.RP R10, R6 ;  /* 0x00000006000a7306 */ /* 0x000e220000209000 */
[----:B------:R-:W-:-:S07]  /*01f0*/  ISETP.NE.U32.AND P2, PT, R6, RZ, PT ;  /* 0x000000ff0600720c */ /* 0x000fce0003f45070 */
[----:B0-----:R-:W0:Y:S02]  /*0200*/  MUFU.RCP R10, R10 ;  /* 0x0000000a000a7308 */ /* 0x001e240000001000 */
[----:B0-----:R-:W-:-:S06]  /*0210*/  VIADD R8, R10, 0xffffffe ;  /* 0x0ffffffe0a087836 */ /* 0x001fcc0000000000 */
[----:B------:R0:W1:Y:S02]  /*0220*/  F2I.FTZ.U32.TRUNC.NTZ R9, R8 ;  /* 0x0000000800097305 */ /* 0x000064000021f000 */
[----:B0-----:R-:W-:Y:S02]  /*0230*/  HFMA2 R8, -RZ, RZ, 0, 0 ;  /* 0x00000000ff087431 */ /* 0x001fe400000001ff */
[----:B-1----:R-:W-:-:S04]  /*0240*/  IMAD.MOV R11, RZ, RZ, -R9 ;  /* 0x000000ffff0b7224 */ /* 0x002fc800078e0a09 */
[----:B------:R-:W-:-:S04]  /*0250*/  IMAD R11, R11, R6, RZ ;  /* 0x000000060b0b7224 */ /* 0x000fc800078e02ff */
[----:B------:R-:W-:-:S06]  /*0260*/  IMAD.HI.U32 R12, R9, R11, R8 ;  /* 0x0000000b090c7227 */ /* 0x000fcc00078e0008 */
[----:B------:R-:W-:-:S04]  /*0270*/  IMAD.HI.U32 R8, R12, R7, RZ ;  /* 0x000000070c087227 */ /* 0x000fc800078e00ff */
[----:B------:R-:W-:-:S04]  /*0280*/  IMAD.MOV R9, RZ, RZ, -R8 ;  /* 0x000000ffff097224 */ /* 0x000fc800078e0a08 */
[----:B------:R-:W-:Y:S02]  /*0290*/  IMAD R7, R6, R9, R7 ;  /* 0x0000000906077224 */ /* 0x000fe400078e0207 */
[----:B------:R-:W-:-:S03]  /*02a0*/  IMAD.MOV.U32 R9, RZ, RZ, RZ ;  /* 0x000000ffff097224 */ /* 0x000fc600078e00ff */
[----:B------:R-:W-:-:S13]  /*02b0*/  ISETP.GE.U32.AND P0, PT, R7, R6, PT ;  /* 0x000000060700720c */ /* 0x000fda0003f06070 */
[----:B------:R-:W-:Y:S02]  /*02c0*/  @P0 IMAD.IADD R7, R7, 0x1, -R6 ;  /* 0x0000000107070824 */ /* 0x000fe400078e0a06 */
[----:B------:R-:W-:-:S03]  /*02d0*/  @P0 VIADD R8, R8, 0x1 ;  /* 0x0000000108080836 */ /* 0x000fc60000000000 */
[----:B------:R-:W-:-:S13]  /*02e0*/  ISETP.GE.U32.AND P1, PT, R7, R6, PT ;  /* 0x000000060700720c */ /* 0x000fda0003f26070 */
[----:B------:R-:W-:Y:S01]  /*02f0*/  @P1 VIADD R8, R8, 0x1 ;  /* 0x0000000108081836 */ /* 0x000fe20000000000 */
[----:B------:R-:W-:Y:S01]  /*0300*/  @!P2 LOP3.LUT R8, RZ, R6, RZ, 0x33, !PT ;  /* 0x00000006ff08a212 */ /* 0x000fe200078e33ff */
[----:B------:R-:W-:Y:S06]  /*0310*/  BRA `(.L_x_4) ;  /* 0x0000000000107947 */ /* 0x000fec0003800000 */
.L_x_3:
[----:B------:R-:W-:-:S07]  /*0320*/  MOV R8, 0x340 ;  /* 0x0000034000087802 */ /* 0x000fce0000000f00 */
[----:B------:R-:W-:Y:S05]  /*0330*/  CALL.REL.NOINC `($__internal_0_$__cuda_sm20_div_u64) ;  /* 0x0000002000987944 */ /* 0x000fea0003c00000 */
[----:B------:R-:W-:Y:S01]  /*0340*/  MOV R8, R7 ;  /* 0x0000000700087202 */ /* 0x000fe20000000f00 */
[----:B------:R-:W-:-:S07]  /*0350*/  IMAD.MOV.U32 R9, RZ, RZ, R10 ;  /* 0x000000ffff097224 */ /* 0x000fce00078e000a */
.L_x_4:
[----:B------:R-:W-:Y:S05]  /*0360*/  BSYNC.RECONVERGENT B1 ;  /* 0x0000000000017941 */ /* 0x000fea0003800200 */
.L_x_2:
[----:B------:R-:W-:Y:S01]  /*0370*/  IADD3 R8, P0, PT, R8, R5, RZ ;  /* 0x0000000508087210 */ /* 0x000fe20007f1e0ff */
[----:B------:R-:W-:Y:S03]  /*0380*/  BSSY.RECONVERGENT B1, `(.L_x_5) ;  /* 0x000001b000017945 */ /* 0x000fe60003800200 */
[C---:B------:R-:W-:Y:S01]  /*0390*/  LOP3.LUT R5, R8.reuse, 0x3, RZ, 0xc0, !PT ;  /* 0x0000000308057812 */ /* 0x040fe200078ec0ff */
[----:B------:R-:W-:Y:S01]  /*03a0*/  IMAD.X R9, RZ, RZ, R9, P0 ;  /* 0x000000ffff097224 */ /* 0x000fe200000e0609 */
[----:B------:R-:W-:Y:S02]  /*03b0*/  ISETP.GE.U32.AND P0, PT, R8, 0x3, PT ;  /* 0x000000030800780c */ /* 0x000fe40003f06070 */
[----:B------:R-:W-:Y:S02]  /*03c0*/  ISETP.NE.U32.AND P1, PT, R5, 0x3, PT ;  /* 0x000000030500780c */ /* 0x000fe40003f25070 */
[----:B------:R-:W-:-:S02]  /*03d0*/  ISETP.GE.U32.AND.EX P0, PT, R9, RZ, PT, P0 ;  /* 0x000000ff0900720c */ /* 0x000fc40003f06100 */
[----:B------:R-:W-:-:S13]  /*03e0*/  ISETP.NE.AND.EX P1, PT, RZ, RZ, PT, P1 ;  /* 0x000000ffff00720c */ /* 0x000fda0003f25310 */
[----:B------:R-:W-:Y:S05]  /*03f0*/  @!P1 BRA `(.L_x_6) ;  /* 0x00000000004c9947 */ /* 0x000fea0003800000 */
[----:B------:R-:W0:Y:S01]  /*0400*/  S2R R10, SR_CgaCtaId ;  /* 0x00000000000a7919 */ /* 0x000e220000008800 */
[----:B------:R-:W-:Y:S01]  /*0410*/  VIADD R8, R8, 0x1 ;  /* 0x0000000108087836 */ /* 0x000fe20000000000 */
[----:B------:R-:W-:Y:S01]  /*0420*/  MOV R5, 0x400 ;  /* 0x0000040000057802 */ /* 0x000fe20000000f00 */
[----:B------:R-:W-:Y:S02]  /*0430*/  IMAD.MOV.U32 R7, RZ, RZ, RZ ;  /* 0x000000ffff077224 */ /* 0x000fe400078e00ff */
[----:B------:R-:W-:Y:S01]  /*0440*/  IMAD.MOV.U32 R11, RZ, RZ, RZ ;  /* 0x000000ffff0b7224 */ /* 0x000fe200078e00ff */
[----:B------:R-:W-:Y:S02]  /*0450*/  LOP3.LUT R12, R8, 0x3, RZ, 0xc0, !PT ;  /* 0x00000003080c7812 */ /* 0x000fe400078ec0ff */
[----:B0-----:R-:W-:-:S07]  /*0460*/  LEA R10, R10, R5, 0x18 ;  /* 0x000000050a0a7211 */ /* 0x001fce00078ec0ff */
.L_x_7:
[----:B0-----:R-:W-:-:S04]  /*0470*/  LEA R8, P1, R3, UR10, 0x3 ;  /* 0x0000000a03087c11 */ /* 0x001fc8000f8218ff */
[----:B------:R-:W-:-:S06]  /*0480*/  LEA.HI.X R9, R3, UR11, R4, 0x3, P1 ;  /* 0x0000000b03097c11 */ /* 0x000fcc00088f1c04 */
[----:B------:R-:W2:Y:S01]  /*0490*/  LDG.E.64 R8, desc[UR8][R8.64] ;  /* 0x0000000808087981 */ /* 0x000ea2000c1e1b00 */
[----:B------:R-:W-:Y:S02]  /*04a0*/  LEA R5, R3, R10, 0x3 ;  /* 0x0000000a03057211 */ /* 0x000fe400078e18ff */
[----:B------:R-:W-:Y:S02]  /*04b0*/  IADD3 R7, P1, PT, R7, 0x1, RZ ;  /* 0x0000000107077810 */ /* 0x000fe40007f3e0ff */
[----:B------:R-:W-:-:S03]  /*04c0*/  IADD3 R3, P2, PT, R6, R3, RZ ;  /* 0x0000000306037210 */ /* 0x000fc60007f5e0ff */
[----:B------:R-:W-:Y:S01]  /*04d0*/  IMAD.X R11, RZ, RZ, R11, P1 ;  /* 0x000000ffff0b7224 */ /* 0x000fe200008e060b */
[----:B------:R-:W-:Y:S01]  /*04e0*/  ISETP.NE.U32.AND P1, PT, R7, R12, PT ;  /* 0x0000000c0700720c */ /* 0x000fe20003f25070 */
[----:B------:R-:W-:-:S03]  /*04f0*/  IMAD.X R4, RZ, RZ, R4, P2 ;  /* 0x000000ffff047224 */ /* 0x000fc600010e0604 */
[----:B------:R-:W-:Y:S01]  /*0500*/  ISETP.NE.AND.EX P1, PT, R11, RZ, PT, P1 ;  /* 0x000000ff0b00720c */ /* 0x000fe20003f25310 */
[----:B--2---:R0:W-:-:S12]  /*0510*/  STS.64 [R5], R8 ;  /* 0x0000000805007388 */ /* 0x0041d80000000a00 */
[----:B------:R-:W-:Y:S05]  /*0520*/  @P1 BRA `(.L_x_7) ;  /* 0xfffffffc00d01947 */ /* 0x000fea000383ffff */
.L_x_6:
[----:B------:R-:W-:Y:S05]  /*0530*/  BSYNC.RECONVERGENT B1 ;  /* 0x0000000000017941 */ /* 0x000fea0003800200 */
.L_x_5:
[----:B------:R-:W-:Y:S05]  /*0540*/  @!P0 BRA `(.L_x_1) ;  /* 0x0000000000788947 */ /* 0x000fea0003800000 */
[----:B0-----:R-:W0:Y:S01]  /*0550*/  S2R R9, SR_CgaCtaId ;  /* 0x0000000000097919 */ /* 0x001e220000008800 */
[----:B------:R-:W-:Y:S01]  /*0560*/  MOV R8, 0x400 ;  /* 0x0000040000087802 */ /* 0x000fe20000000f00 */
[----:B------:R-:W-:Y:S01]  /*0570*/  IMAD.SHL.U32 R5, R6, 0x8, RZ ;  /* 0x0000000806057824 */ /* 0x000fe200078e00ff */
[----:B------:R-:W-:Y:S02]  /*0580*/  SHF.R.U32.HI R7, RZ, 0x1d, R6 ;  /* 0x0000001dff077819 */ /* 0x000fe40000011606 */
[----:B0-----:R-:W-:-:S07]  /*0590*/  LEA R16, R9, R8, 0x18 ;  /* 0x0000000809107211 */ /* 0x001fce00078ec0ff */
.L_x_8:
[----:B-1----:R-:W-:-:S04]  /*05a0*/  LEA R8, P0, R3, UR12, 0x3 ;  /* 0x0000000c03087c11 */ /* 0x002fc8000f8018ff */
[----:B------:R-:W-:Y:S02]  /*05b0*/  LEA.HI.X R9, R3, UR13, R4, 0x3, P0 ;  /* 0x0000000d03097c11 */ /* 0x000fe400080f1c04 */
[----:B------:R-:W-:-:S05]  /*05c0*/  IADD3 R10, P0, PT, R5, R8, RZ ;  /* 0x00000008050a7210 */ /* 0x000fca0007f1e0ff */
[----:B------:R-:W-:Y:S01]  /*05d0*/  IMAD.X R11, R7, 0x1, R9, P0 ;  /* 0x00000001070b7824 */ /* 0x000fe200000e0609 */
[----:B------:R-:W-:Y:S01]  /*05e0*/  IADD3 R12, P0, PT, R5, R10, RZ ;  /* 0x0000000a050c7210 */ /* 0x000fe20007f1e0ff */
[----:B------:R-:W2:Y:S04]  /*05f0*/  LDG.E.64 R8, desc[UR8][R8.64] ;  /* 0x0000000808087981 */ /* 0x000ea8000c1e1b00 */
[----:B------:R-:W-:Y:S01]  /*0600*/  IMAD.X R13, R7, 0x1, R11, P0 ;  /* 0x00000001070d7824 */ /* 0x000fe200000e060b */
[----:B------:R-:W-:Y:S01]  /*0610*/  IADD3 R14, P0, PT, R5, R12, RZ ;  /* 0x0000000c050e7210 */ /* 0x000fe20007f1e0ff */
[----:B------:R-:W3:Y:S03]  /*0620*/  LDG.E.64 R10, desc[UR8][R10.64] ;  /* 0x000000080a0a7981 */ /* 0x000ee6000c1e1b00 */
[----:B------:R-:W-:-:S02]  /*0630*/  IADD3.X R15, PT, PT, R7, R13, RZ, P0, !PT ;  /* 0x0000000d070f7210 */ /* 0x000fc400007fe4ff */
[----:B------:R-:W4:Y:S04]  /*0640*/  LDG.E.64 R12, desc[UR8][R12.64] ;  /* 0x000000080c0c7981 */ /* 0x000f28000c1e1b00 */
[----:B------:R-:W5:Y:S01]  /*0650*/  LDG.E.64 R14, desc[UR8][R14.64] ;  /* 0x000000080e0e7981 */ /* 0x000f62000c1e1b00 */
[----:B------:R-:W-:-:S04]  /*0660*/  IMAD R23, R3, 0x8, R16 ;  /* 0x0000000803177824 */ /* 0x000fc800078e0210 */
[----:B------:R-:W-:-:S04]  /*0670*/  IMAD R17, R6, 0x8, R23 ;  /* 0x0000000806117824 */ /* 0x000fc800078e0217 */
[C---:B------:R-:W-:Y:S01]  /*0680*/  IMAD R19, R6.reuse, 0x8, R17 ;  /* 0x0000000806137824 */ /* 0x040fe200078e0211 */
[----:B------:R-:W-:-:S03]  /*0690*/  LEA R3, P0, R6, R3, 0x2 ;  /* 0x0000000306037211 */ /* 0x000fc600078010ff */
[C---:B------:R-:W-:Y:S01]  /*06a0*/  IMAD R21, R6.reuse, 0x8, R19 ;  /* 0x0000000806157824 */ /* 0x040fe200078e0213 */
[----:B------:R-:W-:Y:S02]  /*06b0*/  LEA.HI.X R4, R6, R4, RZ, 0x2, P0 ;  /* 0x0000000406047211 */ /* 0x000fe400000f14ff */
[----:B------:R-:W-:-:S04]  /*06c0*/  ISETP.GE.U32.AND P0, PT, R3, UR14, PT ;  /* 0x0000000e03007c0c */ /* 0x000fc8000bf06070 */
[----:B------:R-:W-:Y:S01]  /*06d0*/  ISETP.GE.AND.EX P0, PT, R4, UR15, PT, P0 ;  /* 0x0000000f04007c0c */ /* 0x000fe2000bf06300 */
[----:B--2---:R1:W-:Y:S04]  /*06e0*/  STS.64 [R23], R8 ;  /* 0x0000000817007388 */ /* 0x0043e80000000a00 */
[----:B---3--:R1:W-:Y:S04]  /*06f0*/  STS.64 [R17], R10 ;  /* 0x0000000a11007388 */ /* 0x0083e80000000a00 */
[----:B----4-:R1:W-:Y:S04]  /*0700*/  STS.64 [R19], R12 ;  /* 0x0000000c13007388 */ /* 0x0103e80000000a00 */
[----:B-----5:R1:W-:Y:S01]  /*0710*/  STS.64 [R21], R14 ;  /* 0x0000000e15007388 */ /* 0x0203e20000000a00 */
[----:B------:R-:W-:Y:S05]  /*0720*/  @!P0 BRA `(.L_x_8) ;  /* 0xfffffffc009c8947 */ /* 0x000fea000383ffff */
.L_x_1:
[----:B------:R-:W-:Y:S05]  /*0730*/  BSYNC.RECONVERGENT B0 ;  /* 0x0000000000007941 */ /* 0x000fea0003800200 */
.L_x_0:
[----:B------:R-:W2:Y:S01]  /*0740*/  LDCU.64 UR20, c[0x0][0x3a8] ;  /* 0x00007500ff1477ac */ /* 0x000ea20008000a00 */
[----:B------:R-:W-:Y:S01]  /*0750*/  BAR.SYNC.DEFER_BLOCKING 0x0 ;  /* 0x0000000000007b1d */ /* 0x000fe20000010000 */
[----:B--2---:R-:W-:-:S04]  /*0760*/  ISETP.GE.U32.AND P0, PT, R2, UR20, PT ;  /* 0x0000001402007c0c */ /* 0x004fc8000bf06070 */
[----:B------:R-:W-:-:S13]  /*0770*/  ISETP.GE.AND.EX P0, PT, R0, UR21, PT, P0 ;  /* 0x0000001500007c0c */ /* 0x000fda000bf06300 */
[----:B------:R-:W-:Y:S05]  /*0780*/  @P0 EXIT ;  /* 0x000000000000094d */ /* 0x000fea0003800000 */
[----:B0-----:R-:W0:Y:S01]  /*0790*/  LDC.64 R4, c[0x0][0x3a0] ;  /* 0x0000e800ff047b82 */ /* 0x001e220000000a00 */
[----:B------:R-:W2:Y:S02]  /*07a0*/  LDCU UR4, c[0x0][0x370] ;  /* 0x00006e00ff0477ac */ /* 0x000ea40008000800 */
[----:B--2---:R-:W-:Y:S01]  /*07b0*/  IMAD R6, R6, UR4, RZ ;  /* 0x0000000406067c24 */ /* 0x004fe2000f8e02ff */
[----:B0-----:R-:W-:-:S04]  /*07c0*/  ISETP.GE.U32.AND P0, PT, R4, 0x1, PT ;  /* 0x000000010400780c */ /* 0x001fc80003f06070 */
[----:B------:R-:W-:-:S13]  /*07d0*/  ISETP.GE.AND.EX P0, PT, R5, RZ, PT, P0 ;  /* 0x000000ff0500720c */ /* 0x000fda0003f06300 */
[----:B------:R-:W-:Y:S05]  /*07e0*/  @!P0 EXIT ;  /* 0x000000000000894d */ /* 0x000fea0003800000 */
[----:B------:R-:W-:Y:S01]  /*07f0*/  BSSY.RECONVERGENT B0, `(.L_x_9) ;  /* 0x00001d9000007945 */ /* 0x000fe20003800200 */
[----:B------:R-:W-:Y:S01]  /*0800*/  USHF.L.U64.HI UR19, UR20, 0x1, UR21 ;  /* 0x0000000114137899 */ /* 0x000fe20008010215 */
[----:B------:R-:W0:Y:S01]  /*0810*/  LDCU.64 UR10, c[0x0][0x3b0] ;  /* 0x00007600ff0a77ac */ /* 0x000e220008000a00 */
[----:B------:R-:W2:Y:S01]  /*0820*/  LDCU.64 UR12, c[0x0][0x3a8] ;  /* 0x00007500ff0c77ac */ /* 0x000ea20008000a00 */
[----:B------:R-:W-:Y:S02]  /*0830*/  USHF.L.U32 UR18, UR20, 0x1, URZ ;  /* 0x0000000114127899 */ /* 0x000fe400080006ff */
[----:B------:R-:W-:Y:S02]  /*0840*/  USHF.L.U64.HI UR17, UR20, 0x2, UR21 ;  /* 0x0000000214117899 */ /* 0x000fe40008010215 */
[----:B------:R-:W-:Y:S02]  /*0850*/  USHF.L.U32 UR16, UR20, 0x2, URZ ;  /* 0x0000000214107899 */ /* 0x000fe400080006ff */
[----:B------:R-:W-:-:S02]  /*0860*/  USHF.L.U64.HI UR15, UR20, 0x3, UR21 ;  /* 0x00000003140f7899 */ /* 0x000fc40008010215 */
[----:B------:R-:W-:-:S12]  /*0870*/  USHF.L.U32 UR14, UR20, 0x3, URZ ;  /* 0x00000003140e7899 */ /* 0x000fd800080006ff */
.L_x_15:
[----:B------:R-:W3:Y:S01]  /*0880*/  LDCU.128 UR20, c[0x0][0x3a0] ;  /* 0x00007400ff1477ac */ /* 0x000ee20008000c00 */
[----:B-1----:R-:W-:Y:S01]  /*0890*/  MOV R9, R0 ;  /* 0x0000000000097202 */ /* 0x002fe20000000f00 */
[----:B------:R-:W-:Y:S01]  /*08a0*/  IMAD.MOV.U32 R8, RZ, RZ, R2 ;  /* 0x000000ffff087224 */ /* 0x000fe200078e0002 */
[----:B------:R-:W1:Y:S01]  /*08b0*/  LDCU.64 UR6, c[0x0][0x3b0] ;  /* 0x00007600ff0677ac */ /* 0x000e620008000a00 */
[----:B------:R-:W4:Y:S01]  /*08c0*/  LDCU.64 UR4, c[0x0][0x380] ;  /* 0x00007000ff0477ac */ /* 0x000f220008000a00 */
[----:B---3--:R-:W-:Y:S01]  /*08d0*/  MOV R17, UR22 ;  /* 0x0000001600117c02 */ /* 0x008fe20008000f00 */
[----:B------:R-:W-:Y:S02]  /*08e0*/  IMAD.U32 R16, RZ, RZ, UR23 ;  /* 0x00000017ff107e24 */ /* 0x000fe4000f8e00ff */
[----:B-1----:R-:W-:Y:S02]  /*08f0*/  IMAD.U32 R3, RZ, RZ, UR7 ;  /* 0x00000007ff037e24 */ /* 0x002fe4000f8e00ff */
[----:B------:R-:W-:-:S02]  /*0900*/  IMAD.U32 R4, RZ, RZ, UR6 ;  /* 0x00000006ff047e24 */ /* 0x000fc4000f8e00ff */
[----:B------:R-:W-:Y:S02]  /*0910*/  IMAD R5, R3, R17, RZ ;  /* 0x0000001103057224 */ /* 0x000fe400078e02ff */
[----:B------:R-:W-:-:S04]  /*0920*/  IMAD.WIDE.U32 R8, R17, R4, R8 ;  /* 0x0000000411087225 */ /* 0x000fc800078e0008 */
[----:B------:R-:W-:Y:S01]  /*0930*/  IMAD R5, R16, R4, R5 ;  /* 0x0000000410057224 */ /* 0x000fe200078e0205 */
[----:B----4-:R-:W-:-:S03]  /*0940*/  LEA R22, P0, R8, UR4, 0x1 ;  /* 0x0000000408167c11 */ /* 0x010fc6000f8008ff */
[----:B------:R-:W-:-:S05]  /*0950*/  IMAD.IADD R5, R9, 0x1, R5 ;  /* 0x0000000109057824 */ /* 0x000fca00078e0205 */
[----:B------:R-:W-:-:S05]  /*0960*/  LEA.HI.X R23, R8, UR5, R5, 0x1, P0 ;  /* 0x0000000508177c11 */ /* 0x000fca00080f0c05 */
[----:B------:R1:W5:Y:S01]  /*0970*/  LDG.E.U16 R5, desc[UR8][R22.64] ;  /* 0x0000000816057981 */ /* 0x000362000c1e1500 */
[----:B------:R-:W-:Y:S01]  /*0980*/  UISETP.GE.U32.AND UP0, UPT, UR20, 0x8, UPT ;  /* 0x000000081400788c */ /* 0x000fe2000bf06070 */
[----:B------:R-:W-:Y:S02]  /*0990*/  IMAD.MOV.U32 R18, RZ, RZ, RZ ;  /* 0x000000ffff127224 */ /* 0x000fe400078e00ff */
[----:B------:R-:W-:Y:S01]  /*09a0*/  IMAD.MOV.U32 R7, RZ, RZ, RZ ;  /* 0x000000ffff077224 */ /* 0x000fe200078e00ff */
[----:B------:R-:W-:-:S09]  /*09b0*/  UISETP.GE.U32.AND.EX UP0, UPT, UR21, URZ, UPT, UP0 ;  /* 0x000000ff1500728c */ /* 0x000fd2000bf06100 */
[----:B-1----:R-:W-:Y:S05]  /*09c0*/  BRA.U !UP0, `(.L_x_10) ;  /* 0x0000000d08807547 */ /* 0x002fea000b800000 */
[----:B------:R-:W1:Y:S01]  /*09d0*/  S2UR UR5, SR_CgaCtaId ;  /* 0x00000000000579c3 */ /* 0x000e620000008800 */
[----:B------:R-:W3:Y:S01]  /*09e0*/  LDCU.64 UR6, c[0x0][0x3a0] ;  /* 0x00007400ff0677ac */ /* 0x000ee20008000a00 */
[C---:B------:R-:W-:Y:S01]  /*09f0*/  SHF.L.U64.HI R15, R17.reuse, 0x4, R16 ;  /* 0x00000004110f7819 */ /* 0x040fe20000010210 */
[----:B------:R-:W-:Y:S01]  /*0a00*/  IMAD.SHL.U32 R20, R17, 0x10, RZ ;  /* 0x0000001011147824 */ /* 0x000fe200078e00ff */
[----:B------:R-:W4:Y:S01]  /*0a10*/  LDCU.64 UR20, c[0x0][0x388] ;  /* 0x00007100ff1477ac */ /* 0x000f220008000a00 */
[----:B------:R-:W-:Y:S01]  /*0a20*/  UMOV UR4, 0x400 ;  /* 0x0000040000047882 */ /* 0x000fe20000000000 */
[----:B---3--:R-:W-:Y:S02]  /*0a30*/  ULOP3.LUT UR6, UR6, 0xfffffff8, URZ, 0xc0, !UPT ;  /* 0xfffffff806067892 */ /* 0x008fe4000f8ec0ff */
[----:B------:R-:W-:Y:S01]  /*0a40*/  ULOP3.LUT UR7, UR7, 0x7fffffff, URZ, 0xc0, !UPT ;  /* 0x7fffffff07077892 */ /* 0x000fe2000f8ec0ff */
[----:B----4-:R-:W-:Y:S01]  /*0a50*/  LEA R7, P0, R2, UR20, 0x1 ;  /* 0x0000001402077c11 */ /* 0x010fe2000f8008ff */
[----:B-1----:R-:W-:-:S02]  /*0a60*/  ULEA UR4, UR5, UR4, 0x18 ;  /* 0x0000000405047291 */ /* 0x002fc4000f8ec0ff */
[----:B------:R-:W-:Y:S02]  /*0a70*/  MOV R13, UR6 ;  /* 0x00000006000d7c02 */ /* 0x000fe40008000f00 */
[----:B------:R-:W-:Y:S01]  /*0a80*/  LEA.HI.X R12, R2, UR21, R0, 0x1, P0 ;  /* 0x00000015020c7c11 */ /* 0x000fe200080f0c00 */
[----:B------:R-:W-:Y:S01]  /*0a90*/  UIADD3 UR4, UPT, UPT, UR4, 0x20, URZ ;  /* 0x0000002004047890 */ /* 0x000fe2000fffe0ff */
[----:B------:R-:W-:-:S05]  /*0aa0*/  IMAD.U32 R14, RZ, RZ, UR7 ;  /* 0x00000007ff0e7e24 */ /* 0x000fca000f8e00ff */
[----:B------:R-:W-:-:S07]  /*0ab0*/  IMAD.U32 R21, RZ, RZ, UR4 ;  /* 0x00000004ff157e24 */ /* 0x000fce000f8e00ff */
.L_x_11:
[----:B------:R-:W1:Y:S01]  /*0ac0*/  LDS.128 R8, [R21+-0x20] ;  /* 0xffffe00015087984 */ /* 0x000e620000000c00 */
[----:B0-----:R-:W-:Y:S02]  /*0ad0*/  IMAD.U32 R4, RZ, RZ, UR10 ;  /* 0x0000000aff047e24 */ /* 0x001fe4000f8e00ff */
[----:B------:R-:W-:-:S03]  /*0ae0*/  IMAD.U32 R3, RZ, RZ, UR11 ;  /* 0x0000000bff037e24 */ /* 0x000fc6000f8e00ff */
[----:B-1----:R-:W-:-:S04]  /*0af0*/  ISETP.NE.U32.AND P1, PT, R8, R4, PT ;  /* 0x000000040800720c */ /* 0x002fc80003f25070 */
[----:B------:R-:W-:-:S13]  /*0b00*/  ISETP.NE.AND.EX P1, PT, R9, R3, PT, P1 ;  /* 0x000000030900720c */ /* 0x000fda0003f25310 */
[----:B------:R-:W0:Y:S01]  /*0b10*/  @P1 LDC.64 R16, c[0x0][0x3a8] ;  /* 0x0000ea00ff101b82 */ /* 0x000e220000000a00 */
[----:B------:R-:W-:Y:S01]  /*0b20*/  @P1 MOV R24, R2 ;  /* 0x0000000200181202 */ /* 0x000fe20000000f00 */
[----:B------:R-:W-:-:S06]  /*0b30*/  @P1 IMAD.MOV.U32 R25, RZ, RZ, R0 ;  /* 0x000000ffff191224 */ /* 0x000fcc00078e0000 */
[----:B------:R-:W1:Y:S01]  /*0b40*/  @P1 LDC.64 R18, c[0x0][0x380] ;  /* 0x0000e000ff121b82 */ /* 0x000e620000000a00 */
[-C--:B0-----:R-:W-:Y:S02]  /*0b50*/  @P1 IMAD R9, R9, R16.reuse, RZ ;  /* 0x0000001009091224 */ /* 0x081fe400078e02ff */
[----:B------:R-:W-:-:S04]  /*0b60*/  @P1 IMAD.WIDE.U32 R24, R8, R16, R24 ;  /* 0x0000001008181225 */ /* 0x000fc800078e0018 */
[----:B------:R-:W-:Y:S01]  /*0b70*/  @P1 IMAD R9, R8, R17, R9 ;  /* 0x0000001108091224 */ /* 0x000fe200078e0209 */
[----:B-1----:R-:W-:Y:S01]  /*0b80*/  @P1 LEA R16, P0, R24, R18, 0x1 ;  /* 0x0000001218101211 */ /* 0x002fe200078008ff */
[----:B------:R-:W-:Y:S02]  /*0b90*/  @P1 IMAD.MOV.U32 R18, RZ, RZ, R7 ;  /* 0x000000ffff121224 */ /* 0x000fe400078e0007 */
[----:B------:R-:W-:-:S05]  /*0ba0*/  @P1 IMAD.IADD R8, R25, 0x1, R9 ;  /* 0x0000000119081824 */ /* 0x000fca00078e0209 */
[----:B------:R-:W-:Y:S01]  /*0bb0*/  @P1 LEA.HI.X R17, R24, R19, R8, 0x1, P0 ;  /* 0x0000001318111211 */ /* 0x000fe200000f0c08 */
[----:B------:R-:W-:-:S04]  /*0bc0*/  @P1 IMAD.MOV.U32 R19, RZ, RZ, R12 ;  /* 0x000000ffff131224 */ /* 0x000fc800078e000c */
[----:B------:R-:W3:Y:S04]  /*0bd0*/  @P1 LDG.E.U16 R26, desc[UR8][R16.64] ;  /* 0x00000008101a1981 */ /* 0x000ee8000c1e1500 */
[----:B------:R-:W3:Y:S01]  /*0be0*/  @P1 LDG.E.U16 R25, desc[UR8][R18.64] ;  /* 0x0000000812191981 */ /* 0x000ee2000c1e1500 */
[----:B------:R-:W-:-:S04]  /*0bf0*/  ISETP.NE.U32.AND P2, PT, R10, R4, PT ;  /* 0x000000040a00720c */ /* 0x000fc80003f45070 */
[----:B------:R-:W-:-:S13]  /*0c00*/  ISETP.NE.AND.EX P2, PT, R11, R3, PT, P2 ;  /* 0x000000030b00720c */ /* 0x000fda0003f45320 */
[----:B------:R-:W0:Y:S01]  /*0c10*/  @P2 LDC.64 R8, c[0x0][0x3a8] ;  /* 0x0000ea00ff082b82 */ /* 0x000e220000000a00 */
[----:B------:R-:W-:Y:S01]  /*0c20*/  @P2 MOV R24, R2 ;  /* 0x0000000200182202 */ /* 0x000fe20000000f00 */
[----:B------:R-:W-:Y:S02]  /*0c30*/  @!P1 IMAD.MOV.U32 R18, RZ, RZ, R7 ;  /* 0x000000ffff129224 */ /* 0x000fe400078e0007 */
[----:B------:R-:W-:Y:S02]  /*0c40*/  @!P1 IMAD.MOV.U32 R19, RZ, RZ, R12 ;  /* 0x000000ffff139224 */ /* 0x000fe400078e000c */
[----:B---3--:R-:W-:Y:S02]  /*0c50*/  @P1 HADD2 R26, R26.H0_H0, R25.H0_H0 ;  /* 0x200000191a1a1230 */ /* 0x008fe40000000800 */
[----:B------:R-:W-:Y:S02]  /*0c60*/  @P2 IMAD.MOV.U32 R25, RZ, RZ, R0 ;  /* 0x000000ffff192224 */ /* 0x000fe400078e0000 */
[----:B0-----:R-:W-:-:S04]  /*0c70*/  @P2 IMAD.WIDE.U32 R24, R10, R8, R24 ;  /* 0x000000080a182225 */ /* 0x001fc800078e0018 */
[----:B------:R-:W-:-:S04]  /*0c80*/  @P2 IMAD R8, R11, R8, RZ ;  /* 0x000000080b082224 */ /* 0x000fc800078e02ff */
[----:B------:R-:W-:Y:S02]  /*0c90*/  @P2 IMAD R11, R10, R9, R8 ;  /* 0x000000090a0b2224 */ /* 0x000fe400078e0208 */
[----:B------:R-:W0:Y:S02]  /*0ca0*/  @P2 LDC.64 R8, c[0x0][0x380] ;  /* 0x0000e000ff082b82 */ /* 0x000e240000000a00 */
[----:B------:R-:W-:Y:S01]  /*0cb0*/  @P2 IMAD.IADD R10, R25, 0x1, R11 ;  /* 0x00000001190a2824 */ /* 0x000fe200078e020b */
[----:B------:R-:W-:-:S05]  /*0cc0*/  PRMT R27, R26, 0x7610, R27 ;  /* 0x000076101a1b7816 */ /* 0x000fca000000001b */
[----:B------:R-:W-:Y:S04]  /*0cd0*/  @P1 STG.E.U16 desc[UR8][R16.64], R27 ;  /* 0x0000001b10001986 */ /* 0x000fe8000c101508 */
[----:B------:R-:W3:Y:S01]  /*0ce0*/  @!P1 LDG.E.U16 R26, desc[UR8][R18.64] ;  /* 0x00000008121a9981 */ /* 0x000ee2000c1e1500 */
[----:B0-----:R-:W-:-:S04]  /*0cf0*/  @P2 LEA R8, P0, R24, R8, 0x1 ;  /* 0x0000000818082211 */ /* 0x001fc800078008ff */
[----:B------:R-:W-:Y:S02]  /*0d00*/  @P2 LEA.HI.X R9, R24, R9, R10, 0x1, P0 ;  /* 0x0000000918092211 */ /* 0x000fe400000f0c0a */
[----:B------:R-:W-:-:S03]  /*0d10*/  IADD3 R24, P0, PT, R7, UR18, RZ ;  /* 0x0000001207187c10 */ /* 0x000fc6000ff1e0ff */
[----:B------:R-:W4:Y:S01]  /*0d20*/  @P2 LDG.E.U16 R10, desc[UR8][R8.64] ;  /* 0x00000008080a2981 */ /* 0x000f22000c1e1500 */
[----:B------:R-:W-:-:S05]  /*0d30*/  IADD3.X R25, PT, PT, R12, UR19, RZ, P0, !PT ;  /* 0x000000130c197c10 */ /* 0x000fca00087fe4ff */
[----:B------:R-:W4:Y:S02]  /*0d40*/  @P2 LDG.E.U16 R11, desc[UR8][R24.64] ;  /* 0x00000008180b2981 */ /* 0x000f24000c1e1500 */
[----:B----4-:R-:W-:-:S05]  /*0d50*/  @P2 HADD2 R10, R10.H0_H0, R11.H0_H0 ;  /* 0x2000000b0a0a2230 */ /* 0x010fca0000000800 */
[----:B------:R-:W-:-:S05]  /*0d60*/  PRMT R11, R10, 0x7610, R11 ;  /* 0x000076100a0b7816 */ /* 0x000fca000000000b */
[----:B------:R-:W-:Y:S04]  /*0d70*/  @P2 STG.E.U16 desc[UR8][R8.64], R11 ;  /* 0x0000000b08002986 */ /* 0x000fe8000c101508 */
[----:B------:R-:W0:Y:S01]  /*0d80*/  LDS.128 R8, [R21+-0x10] ;  /* 0xfffff00015087984 */ /* 0x000e220000000c00 */
[----:B---3-5:R-:W-:-:S03]  /*0d90*/  @!P1 HADD2 R26, R5.H0_H0, R26.H0_H0 ;  /* 0x2000001a051a9230 */ /* 0x028fc60000000800 */
[----:B------:R-:W3:Y:S01]  /*0da0*/  @!P2 LDG.E.U16 R24, desc[UR8][R24.64] ;  /* 0x000000081818a981 */ /* 0x000ee2000c1e1500 */
[----:B0-----:R-:W-:-:S04]  /*0db0*/  ISETP.NE.U32.AND P0, PT, R8, R4, PT ;  /* 0x000000040800720c */ /* 0x001fc80003f05070 */
[----:B------:R-:W-:-:S13]  /*0dc0*/  ISETP.NE.AND.EX P0, PT, R9, R3, PT, P0 ;  /* 0x000000030900720c */ /* 0x000fda0003f05300 */
[----:B------:R-:W0:Y:S01]  /*0dd0*/  @P0 LDC.64 R16, c[0x0][0x3a8] ;  /* 0x0000ea00ff100b82 */ /* 0x000e220000000a00 */
[----:B------:R-:W-:Y:S01]  /*0de0*/  @!P1 PRMT R5, R26, 0x7610, R5 ;  /* 0x000076101a059816 */ /* 0x000fe20000000005 */
[----:B------:R-:W-:Y:S01]  /*0df0*/  @P0 IMAD.MOV.U32 R27, RZ, RZ, R0 ;  /* 0x000000ffff1b0224 */ /* 0x000fe200078e0000 */
[----:B------:R-:W-:-:S05]  /*0e00*/  @P0 MOV R26, R2 ;  /* 0x00000002001a0202 */ /* 0x000fca0000000f00 */
[----:B0-----:R-:W-:-:S04]  /*0e10*/  @P0 IMAD.WIDE.U32 R26, R8, R16, R26 ;  /* 0x00000010081a0225 */ /* 0x001fc800078e001a */
[----:B------:R-:W-:-:S04]  /*0e20*/  @P0 IMAD R16, R9, R16, RZ ;  /* 0x0000001009100224 */ /* 0x000fc800078e02ff */
[----:B------:R-:W-:Y:S02]  /*0e30*/  @P0 IMAD R17, R8, R17, R16 ;  /* 0x0000001108110224 */ /* 0x000fe400078e0210 */
[----:B------:R-:W0:Y:S02]  /*0e40*/  @P0 LDC.64 R8, c[0x0][0x380] ;  /* 0x0000e000ff080b82 */ /* 0x000e240000000a00 */
[----:B------:R-:W-:Y:S01]  /*0e50*/  @P0 IMAD.IADD R16, R27, 0x1, R17 ;  /* 0x000000011b100824 */ /* 0x000fe200078e0211 */
[----:B0-----:R-:W-:-:S04]  /*0e60*/  @P0 LEA R8, P1, R26, R8, 0x1 ;  /* 0x000000081a080211 */ /* 0x001fc800078208ff */
[----:B------:R-:W-:Y:S02]  /*0e70*/  @P0 LEA.HI.X R9, R26, R9, R16, 0x1, P1 ;  /* 0x000000091a090211 */ /* 0x000fe400008f0c10 */
[----:B------:R-:W-:-:S03]  /*0e80*/  IADD3 R26, P1, PT, R7, UR16, RZ ;  /* 0x00000010071a7c10 */ /* 0x000fc6000ff3e0ff */
[----:B------:R-:W4:Y:S01]  /*0e90*/  @P0 LDG.E.U16 R16, desc[UR8][R8.64] ;  /* 0x0000000808100981 */ /* 0x000f22000c1e1500 */
[----:B------:R-:W-:-:S05]  /*0ea0*/  IADD3.X R27, PT, PT, R12, UR17, RZ, P1, !PT ;  /* 0x000000110c1b7c10 */ /* 0x000fca0008ffe4ff */
[----:B------:R-:W4:Y:S01]  /*0eb0*/  @P0 LDG.E.U16 R17, desc[UR8][R26.64] ;  /* 0x000000081a110981 */ /* 0x000f22000c1e1500 */
[----:B------:R-:W-:-:S04]  /*0ec0*/  ISETP.NE.U32.AND P3, PT, R10, R4, PT ;  /* 0x000000040a00720c */ /* 0x000fc80003f65070 */
[----:B------:R-:W-:Y:S01]  /*0ed0*/  ISETP.NE.AND.EX P3, PT, R11, R3, PT, P3 ;  /* 0x000000030b00720c */ /* 0x000fe20003f65330 */
[----:B----4-:R-:W-:-:S05]  /*0ee0*/  @P0 HADD2 R16, R16.H0_H0, R17.H0_H0 ;  /* 0x2000001110100230 */ /* 0x010fca0000000800 */
[----:B------:R-:W-:-:S07]  /*0ef0*/  PRMT R28, R16, 0x7610, R28 ;  /* 0x00007610101c7816 */ /* 0x000fce000000001c */
[----:B--2---:R-:W-:Y:S01]  /*0f00*/  @P3 IMAD.U32 R17, RZ, RZ, UR12 ;  /* 0x0000000cff113e24 */ /* 0x004fe2000f8e00ff */
[----:B------:R0:W-:Y:S04]  /*0f10*/  @P0 STG.E.U16 desc[UR8][R8.64], R28 ;  /* 0x0000001c08000986 */ /* 0x0001e8000c101508 */
[----:B------:R1:W2:Y:S01]  /*0f20*/  @!P0 LDG.E.U16 R25, desc[UR8][R26.64] ;  /* 0x000000081a198981 */ /* 0x0002a2000c1e1500 */
[----:B0-----:R-:W-:Y:S01]  /*0f30*/  @P3 MOV R8, R2 ;  /* 0x0000000200083202 */ /* 0x001fe20000000f00 */
[----:B------:R-:W-:-:S04]  /*0f40*/  @P3 IMAD.MOV.U32 R9, RZ, RZ, R0 ;  /* 0x000000ffff093224 */ /* 0x000fc800078e0000 */
[-C--:B-1----:R-:W-:Y:S02]  /*0f50*/  @P3 IMAD.WIDE.U32 R26, R10, R17.reuse, R8 ;  /* 0x000000110a1a3225 */ /* 0x082fe400078e0008 */
[----:B------:R-:W0:Y:S02]  /*0f60*/  @P3 LDC.64 R8, c[0x0][0x380] ;  /* 0x0000e000ff083b82 */ /* 0x000e240000000a00 */
[----:B------:R-:W-:Y:S02]  /*0f70*/  @P3 IMAD.U32 R16, RZ, RZ, UR13 ;  /* 0x0000000dff103e24 */ /* 0x000fe4000f8e00ff */
[----:B------:R-:W-:-:S04]  /*0f80*/  @P3 IMAD R11, R11, R17, RZ ;  /* 0x000000110b0b3224 */ /* 0x000fc800078e02ff */
[----:B------:R-:W-:-:S04]  /*0f90*/  @P3 IMAD R11, R10, R16, R11 ;  /* 0x000000100a0b3224 */ /* 0x000fc800078e020b */
[----:B------:R-:W-:Y:S02]  /*0fa0*/  @P3 IMAD.IADD R10, R27, 0x1, R11 ;  /* 0x000000011b0a3824 */ /* 0x000fe400078e020b */
[----:B------:R-:W-:Y:S01]  /*0fb0*/  @P3 IMAD R29, R16, 0x6, RZ ;  /* 0x00000006101d3824 */ /* 0x000fe200078e02ff */
[----:B0-----:R-:W-:-:S04]  /*0fc0*/  @P3 LEA R8, P1, R26, R8, 0x1 ;  /* 0x000000081a083211 */ /* 0x001fc800078208ff */
[----:B------:R-:W-:Y:S01]  /*0fd0*/  @P3 LEA.HI.X R9, R26, R9, R10, 0x1, P1 ;  /* 0x000000091a093211 */ /* 0x000fe200008f0c0a */
[----:B------:R-:W-:-:S04]  /*0fe0*/  @P3 IMAD.WIDE.U32 R10, R17, 0x6, R18 ;  /* 0x00000006110a3825 */ /* 0x000fc800078e0012 */
[----:B------:R-:W-:Y:S01]  /*0ff0*/  @P3 IMAD.IADD R11, R11, 0x1, R29 ;  /* 0x000000010b0b3824 */ /* 0x000fe200078e021d */
[----:B------:R-:W4:Y:S05]  /*1000*/  @P3 LDG.E.U16 R26, desc[UR8][R8.64] ;  /* 0x00000008081a3981 */ /* 0x000f2a000c1e1500 */
[----:B------:R-:W4:Y:S01]  /*1010*/  @P3 LDG.E.U16 R11, desc[UR8][R10.64] ;  /* 0x000000080a0b3981 */ /* 0x000f22000c1e1500 */
[----:B------:R-:W-:Y:S01]  /*1020*/  @!P3 MOV R17, UR12 ;  /* 0x0000000c0011bc02 */ /* 0x000fe20008000f00 */
[----:B------:R-:W-:-:S04]  /*1030*/  @!P3 IMAD.U32 R16, RZ, RZ, UR13 ;  /* 0x0000000dff10be24 */ /* 0x000fc8000f8e00ff */
[----:B------:R-:W-:Y:S02]  /*1040*/  @!P3 IMAD R27, R16, 0x6, RZ ;  /* 0x00000006101bb824 */ /* 0x000fe400078e02ff */
[----:B----4-:R-:W-:-:S05]  /*1050*/  @P3 HADD2 R11, R26.H0_H0, R11.H0_H0 ;  /* 0x2000000b1a0b3230 */ /* 0x010fca0000000800 */
[----:B------:R-:W-:Y:S01]  /*1060*/  @P3 STG.E.U16 desc[UR8][R8.64], R11 ;  /* 0x0000000b08003986 */ /* 0x000fe2000c101508 */
[----:B------:R-:W-:-:S04]  /*1070*/  @!P3 IMAD.WIDE.U32 R8, R17, 0x6, R18 ;  /* 0x000000061108b825 */ /* 0x000fc800078e0012 */
[----:B------:R-:W-:-:S05]  /*1080*/  @!P3 IMAD.IADD R9, R9, 0x1, R27 ;  /* 0x000000010909b824 */ /* 0x000fca00078e021b */
[----:B------:R0:W4:Y:S04]  /*1090*/  @!P3 LDG.E.U16 R26, desc[UR8][R8.64] ;  /* 0x00000008081ab981 */ /* 0x000128000c1e1500 */
[----:B0-----:R-:W0:Y:S01]  /*10a0*/  LDS.128 R8, [R21] ;  /* 0x0000000015087984 */ /* 0x001e220000000c00 */
[----:B---3--:R-:W-:-:S05]  /*10b0*/  @!P2 HADD2 R24, R5.H0_H0, R24.H0_H0 ;  /* 0x200000180518a230 */ /* 0x008fca0000000800 */
[----:B------:R-:W-:-:S05]  /*10c0*/  @!P2 PRMT R5, R24, 0x7610, R5 ;  /* 0x000076101805a816 */ /* 0x000fca0000000005 */
[----:B--2---:R-:W-:-:S05]  /*10d0*/  @!P0 HADD2 R25, R5.H0_H0, R25.H0_H0 ;  /* 0x2000001905198230 */ /* 0x004fca0000000800 */
[----:B------:R-:W-:Y:S02]  /*10e0*/  @!P0 PRMT R5, R25, 0x7610, R5 ;  /* 0x0000761019058816 */ /* 0x000fe40000000005 */
[----:B0-----:R-:W-:-:S04]  /*10f0*/  ISETP.NE.U32.AND P1, PT, R8, R4, PT ;  /* 0x000000040800720c */ /* 0x001fc80003f25070 */
[----:B------:R-:W-:-:S13]  /*1100*/  ISETP.NE.AND.EX P1, PT, R9, R3, PT, P1 ;  /* 0x000000030900720c */ /* 0x000fda0003f25310 */
[----:B------:R-:W-:Y:S02]  /*1110*/  @P1 IMAD R25, R9, R17, RZ ;  /* 0x0000001109191224 */ /* 0x000fe400078e02ff */
[----:B------:R-:W-:Y:S02]  /*1120*/  @P1 IMAD.MOV.U32 R24, RZ, RZ, R2 ;  /* 0x000000ffff181224 */ /* 0x000fe400078e0002 */
[----:B----4-:R-:W-:-:S05]  /*1130*/  @!P3 HADD2 R26, R5.H0_H0, R26.H0_H0 ;  /* 0x2000001a051ab230 */ /* 0x010fca0000000800 */
[----:B------:R-:W-:Y:S01]  /*1140*/  @!P3 PRMT R5, R26, 0x7610, R5 ;  /* 0x000076101a05b816 */ /* 0x000fe20000000005 */
[C---:B------:R-:W-:Y:S02]  /*1150*/  @P1 IMAD R26, R8.reuse, R16, R25 ;  /* 0x00000010081a1224 */ /* 0x040fe400078e0219 */
[----:B------:R-:W-:Y:S02]  /*1160*/  @P1 IMAD.MOV.U32 R25, RZ, RZ, R0 ;  /* 0x000000ffff191224 */ /* 0x000fe400078e0000 */
[----:B------:R-:W-:Y:S02]  /*1170*/  @P1 IMAD.WIDE.U32 R24, R8, R17, R24 ;  /* 0x0000001108181225 */ /* 0x000fe400078e0018 */
[----:B------:R-:W0:Y:S02]  /*1180*/  @P1 LDC.64 R8, c[0x0][0x380] ;  /* 0x0000e000ff081b82 */ /* 0x000e240000000a00 */
[----:B------:R-:W-:Y:S01]  /*1190*/  @P1 IMAD.IADD R26, R25, 0x1, R26 ;  /* 0x00000001191a1824 */ /* 0x000fe200078e021a */
[----:B0-----:R-:W-:-:S04]  /*11a0*/  @P1 LEA R8, P0, R24, R8, 0x1 ;  /* 0x0000000818081211 */ /* 0x001fc800078008ff */
[----:B------:R-:W-:Y:S02]  /*11b0*/  @P1 LEA.HI.X R9, R24, R9, R26, 0x1, P0 ;  /* 0x0000000918091211 */ /* 0x000fe400000f0c1a */
[----:B------:R-:W-:-:S03]  /*11c0*/  IADD3 R24, P0, PT, R7, UR14, RZ ;  /* 0x0000000e07187c10 */ /* 0x000fc6000ff1e0ff */
[----:B------:R-:W2:Y:S01]  /*11d0*/  @P1 LDG.E.U16 R26, desc[UR8][R8.64] ;  /* 0x00000008081a1981 */ /* 0x000ea2000c1e1500 */
[----:B------:R-:W-:-:S05]  /*11e0*/  IADD3.X R25, PT, PT, R12, UR15, RZ, P0, !PT ;  /* 0x0000000f0c197c10 */ /* 0x000fca00087fe4ff */
[----:B------:R-:W2:Y:S01]  /*11f0*/  @P1 LDG.E.U16 R27, desc[UR8][R24.64] ;  /* 0x00000008181b1981 */ /* 0x000ea2000c1e1500 */
[----:B------:R-:W-:-:S04]  /*1200*/  ISETP.NE.U32.AND P2, PT, R10, R4, PT ;  /* 0x000000040a00720c */ /* 0x000fc80003f45070 */
[----:B------:R-:W-:-:S13]  /*1210*/  ISETP.NE.AND.EX P2, PT, R11, R3, PT, P2 ;  /* 0x000000030b00720c */ /* 0x000fda0003f45320 */
[----:B------:R-:W-:Y:S02]  /*1220*/  @P2 IMAD R11, R11, R17, RZ ;  /* 0x000000110b0b2224 */ /* 0x000fe400078e02ff */
[----:B--2---:R-:W-:-:S05]  /*1230*/  @P1 HADD2 R26, R26.H0_H0, R27.H0_H0 ;  /* 0x2000001b1a1a1230 */ /* 0x004fca0000000800 */
[----:B------:R-:W-:-:S05]  /*1240*/  PRMT R28, R26, 0x7610, R28 ;  /* 0x000076101a1c7816 */ /* 0x000fca000000001c */
[----:B------:R0:W-:Y:S01]  /*1250*/  @P1 STG.E.U16 desc[UR8][R8.64], R28 ;  /* 0x0000001c08001986 */ /* 0x0001e2000c101508 */
[----:B------:R-:W-:Y:S02]  /*1260*/  @P2 IMAD R26, R10, R16, R11 ;  /* 0x000000100a1a2224 */ /* 0x000fe400078e020b */
[----:B------:R-:W-:Y:S01]  /*1270*/  @P2 IMAD R27, R16, 0xa, RZ ;  /* 0x0000000a101b2824 */ /* 0x000fe200078e02ff */
[----:B------:R-:W2:Y:S01]  /*1280*/  @!P1 LDG.E.U16 R24, desc[UR8][R24.64] ;  /* 0x0000000818189981 */ /* 0x000ea2000c1e1500 */
[----:B0-----:R-:W-:Y:S01]  /*1290*/  @P2 MOV R8, R2 ;  /* 0x0000000200082202 */ /* 0x001fe20000000f00 */
[----:B------:R-:W-:-:S04]  /*12a0*/  @P2 IMAD.MOV.U32 R9, RZ, RZ, R0 ;  /* 0x000000ffff092224 */ /* 0x000fc800078e0000 */
[----:B------:R-:W-:Y:S02]  /*12b0*/  @P2 IMAD.WIDE.U32 R10, R10, R17, R8 ;  /* 0x000000110a0a2225 */ /* 0x000fe400078e0008 */
[----:B------:R-:W0:Y:S02]  /*12c0*/  @P2 LDC.64 R8, c[0x0][0x380] ;  /* 0x0000e000ff082b82 */ /* 0x000e240000000a00 */
[----:B------:R-:W-:Y:S01]  /*12d0*/  @P2 IMAD.IADD R26, R11, 0x1, R26 ;  /* 0x000000010b1a2824 */ /* 0x000fe200078e021a */
[----:B0-----:R-:W-:-:S04]  /*12e0*/  @P2 LEA R8, P0, R10, R8, 0x1 ;  /* 0x000000080a082211 */ /* 0x001fc800078008ff */
[----:B------:R-:W-:Y:S01]  /*12f0*/  @P2 LEA.HI.X R9, R10, R9, R26, 0x1, P0 ;  /* 0x000000090a092211 */ /* 0x000fe200000f0c1a */
[----:B------:R-:W-:-:S04]  /*1300*/  @P2 IMAD.WIDE.U32 R10, R17, 0xa, R18 ;  /* 0x0000000a110a2825 */ /* 0x000fc800078e0012 */
[----:B------:R-:W-:Y:S01]  /*1310*/  @P2 IMAD.IADD R11, R11, 0x1, R27 ;  /* 0x000000010b0b2824 */ /* 0x000fe200078e021b */
[----:B------:R-:W3:Y:S05]  /*1320*/  @P2 LDG.E.U16 R26, desc[UR8][R8.64] ;  /* 0x00000008081a2981 */ /* 0x000eea000c1e1500 */
[----:B------:R-:W3:Y:S01]  /*1330*/  @P2 LDG.E.U16 R11, desc[UR8][R10.64] ;  /* 0x000000080a0b2981 */ /* 0x000ee2000c1e1500 */
[----:B------:R-:W-:Y:S02]  /*1340*/  @!P2 IMAD R27, R16, 0xa, RZ ;  /* 0x0000000a101ba824 */ /* 0x000fe400078e02ff */
[----:B---3--:R-:W-:Y:S02]  /*1350*/  @P2 HADD2 R26, R26.H0_H0, R11.H0_H0 ;  /* 0x2000000b1a1a2230 */ /* 0x008fe40000000800 */
[----:B------:R-:W-:-:S03]  /*1360*/  @!P2 IMAD.WIDE.U32 R10, R17, 0xa, R18 ;  /* 0x0000000a110aa825 */ /* 0x000fc600078e0012 */
[----:B------:R-:W-:Y:S01]  /*1370*/  PRMT R28, R26, 0x7610, R28 ;  /* 0x000076101a1c7816 */ /* 0x000fe2000000001c */
[----:B------:R-:W-:-:S04]  /*1380*/  @!P2 IMAD.IADD R11, R11, 0x1, R27 ;  /* 0x000000010b0ba824 */ /* 0x000fc800078e021b */
[----:B------:R-:W-:Y:S04]  /*1390*/  @P2 STG.E.U16 desc[UR8][R8.64], R28 ;  /* 0x0000001c08002986 */ /* 0x000fe8000c101508 */
[----:B------:R0:W3:Y:S04]  /*13a0*/  @!P2 LDG.E.U16 R26, desc[UR8][R10.64] ;  /* 0x000000080a1aa981 */ /* 0x0000e8000c1e1500 */
[----:B0-----:R-:W0:Y:S01]  /*13b0*/  LDS.128 R8, [R21+0x10] ;  /* 0x0000100015087984 */ /* 0x001e220000000c00 */
[----:B--2---:R-:W-:-:S05]  /*13c0*/  @!P1 HADD2 R24, R5.H0_H0, R24.H0_H0 ;  /* 0x2000001805189230 */ /* 0x004fca0000000800 */
[----:B------:R-:W-:Y:S02]  /*13d0*/  @!P1 PRMT R5, R24, 0x7610, R5 ;  /* 0x0000761018059816 */ /* 0x000fe40000000005 */
[----:B0-----:R-:W-:-:S04]  /*13e0*/  ISETP.NE.U32.AND P0, PT, R8, R4, PT ;  /* 0x000000040800720c */ /* 0x001fc80003f05070 */
[----:B------:R-:W-:-:S13]  /*13f0*/  ISETP.NE.AND.EX P0, PT, R9, R3, PT, P0 ;  /* 0x000000030900720c */ /* 0x000fda0003f05300 */
[----:B------:R-:W-:Y:S01]  /*1400*/  @P0 IMAD R25, R9, R17, RZ ;  /* 0x0000001109190224 */ /* 0x000fe200078e02ff */
[----:B------:R-:W-:Y:S01]  /*1410*/  @P0 MOV R24, R2 ;  /* 0x0000000200180202 */ /* 0x000fe20000000f00 */
[----:B------:R-:W-:Y:S02]  /*1420*/  @P0 IMAD R27, R16, 0xc, RZ ;  /* 0x0000000c101b0824 */ /* 0x000fe400078e02ff */
[----:B---3--:R-:W-:-:S05]  /*1430*/  @!P2 HADD2 R26, R5.H0_H0, R26.H0_H0 ;  /* 0x2000001a051aa230 */ /* 0x008fca0000000800 */
[----:B------:R-:W-:Y:S01]  /*1440*/  @!P2 PRMT R5, R26, 0x7610, R5 ;  /* 0x000076101a05a816 */ /* 0x000fe20000000005 */
[C---:B------:R-:W-:Y:S02]  /*1450*/  @P0 IMAD R26, R8.reuse, R16, R25 ;  /* 0x00000010081a0224 */ /* 0x040fe400078e0219 */
[----:B------:R-:W-:Y:S02]  /*1460*/  @P0 IMAD.MOV.U32 R25, RZ, RZ, R0 ;  /* 0x000000ffff190224 */ /* 0x000fe400078e0000 */
[----:B------:R-:W-:Y:S02]  /*1470*/  @P0 IMAD.WIDE.U32 R24, R8, R17, R24 ;  /* 0x0000001108180225 */ /* 0x000fe400078e0018 */
[----:B------:R-:W0:Y:S02]  /*1480*/  @P0 LDC.64 R8, c[0x0][0x380] ;  /* 0x0000e000ff080b82 */ /* 0x000e240000000a00 */
[----:B------:R-:W-:Y:S01]  /*1490*/  @P0 IMAD.IADD R26, R25, 0x1, R26 ;  /* 0x00000001191a0824 */ /* 0x000fe200078e021a */
[----:B0-----:R-:W-:-:S04]  /*14a0*/  @P0 LEA R8, P1, R24, R8, 0x1 ;  /* 0x0000000818080211 */ /* 0x001fc800078208ff */
[----:B------:R-:W-:Y:S01]  /*14b0*/  @P0 LEA.HI.X R9, R24, R9, R26, 0x1, P1 ;  /* 0x0000000918090211 */ /* 0x000fe200008f0c1a */
[----:B------:R-:W-:-:S04]  /*14c0*/  @P0 IMAD.WIDE.U32 R24, R17, 0xc, R18 ;  /* 0x0000000c11180825 */ /* 0x000fc800078e0012 */
[----:B------:R-:W-:Y:S01]  /*14d0*/  @P0 IMAD.IADD R25, R25, 0x1, R27 ;  /* 0x0000000119190824 */ /* 0x000fe200078e021b */
[----:B------:R-:W2:Y:S05]  /*14e0*/  @P0 LDG.E.U16 R26, desc[UR8][R8.64] ;  /* 0x00000008081a0981 */ /* 0x000eaa000c1e1500 */
[----:B------:R-:W2:Y:S01]  /*14f0*/  @P0 LDG.E.U16 R25, desc[UR8][R24.64] ;  /* 0x0000000818190981 */ /* 0x000ea2000c1e1500 */
[----:B------:R-:W-:-:S04]  /*1500*/  ISETP.NE.U32.AND P1, PT, R10, R4, PT ;  /* 0x000000040a00720c */ /* 0x000fc80003f25070 */
[----:B------:R-:W-:-:S13]  /*1510*/  ISETP.NE.AND.EX P1, PT, R11, R3, PT, P1 ;  /* 0x000000030b00720c */ /* 0x000fda0003f25310 */
[----:B------:R-:W-:Y:S02]  /*1520*/  @P1 IMAD R11, R11, R17, RZ ;  /* 0x000000110b0b1224 */ /* 0x000fe400078e02ff */
[----:B------:R-:W-:Y:S02]  /*1530*/  @!P0 IMAD R27, R16, 0xc, RZ ;  /* 0x0000000c101b8824 */ /* 0x000fe400078e02ff */
[----:B--2---:R-:W-:-:S05]  /*1540*/  @P0 HADD2 R25, R26.H0_H0, R25.H0_H0 ;  /* 0x200000191a190230 */ /* 0x004fca0000000800 */
[----:B------:R0:W-:Y:S01]  /*1550*/  @P0 STG.E.U16 desc[UR8][R8.64], R25 ;  /* 0x0000001908000986 */ /* 0x0001e2000c101508 */
[----:B------:R-:W-:Y:S01]  /*1560*/  @P1 IMAD R26, R10, R16, R11 ;  /* 0x000000100a1a1224 */ /* 0x000fe200078e020b */
[----:B0-----:R-:W-:Y:S01]  /*1570*/  @P1 MOV R8, R2 ;  /* 0x0000000200081202 */ /* 0x001fe20000000f00 */
[----:B------:R-:W-:-:S04]  /*1580*/  @P1 IMAD.MOV.U32 R9, RZ, RZ, R0 ;  /* 0x000000ffff091224 */ /* 0x000fc800078e0000 */
[----:B------:R-:W-:Y:S02]  /*1590*/  @P1 IMAD.WIDE.U32 R10, R10, R17, R8 ;  /* 0x000000110a0a1225 */ /* 0x000fe400078e0008 */
[----:B------:R-:W0:Y:S02]  /*15a0*/  @P1 LDC.64 R8, c[0x0][0x380] ;  /* 0x0000e000ff081b82 */ /* 0x000e240000000a00 */
[----:B------:R-:W-:Y:S02]  /*15b0*/  @P1 IMAD.IADD R26, R11, 0x1, R26 ;  /* 0x000000010b1a1824 */ /* 0x000fe400078e021a */
[----:B------:R-:W-:-:S04]  /*15c0*/  @!P0 IMAD.WIDE.U32 R24, R17, 0xc, R18 ;  /* 0x0000000c11188825 */ /* 0x000fc800078e0012 */
[----:B------:R-:W-:Y:S02]  /*15d0*/  @!P0 IMAD.IADD R25, R25, 0x1, R27 ;  /* 0x0000000119198824 */ /* 0x000fe400078e021b */
[----:B------:R-:W-:-:S03]  /*15e0*/  @P1 IMAD R27, R16, 0xe, RZ ;  /* 0x0000000e101b1824 */ /* 0x000fc600078e02ff */
[----:B------:R-:W2:Y:S01]  /*15f0*/  @!P0 LDG.E.U16 R24, desc[UR8][R24.64] ;  /* 0x0000000818188981 */ /* 0x000ea2000c1e1500 */
[----:B0-----:R-:W-:-:S04]  /*1600*/  @P1 LEA R8, P2, R10, R8, 0x1 ;  /* 0x000000080a081211 */ /* 0x001fc800078408ff */
[----:B------:R-:W-:Y:S01]  /*1610*/  @P1 LEA.HI.X R9, R10, R9, R26, 0x1, P2 ;  /* 0x000000090a091211 */ /* 0x000fe200010f0c1a */
[----:B------:R-:W-:-:S04]  /*1620*/  @P1 IMAD.WIDE.U32 R10, R17, 0xe, R18 ;  /* 0x0000000e110a1825 */ /* 0x000fc800078e0012 */
[----:B------:R-:W-:Y:S01]  /*1630*/  @P1 IMAD.IADD R11, R11, 0x1, R27 ;  /* 0x000000010b0b1824 */ /* 0x000fe200078e021b */
[----:B------:R-:W3:Y:S05]  /*1640*/  @P1 LDG.E.U16 R26, desc[UR8][R8.64] ;  /* 0x00000008081a1981 */ /* 0x000eea000c1e1500 */
[----:B------:R-:W3:Y:S01]  /*1650*/  @P1 LDG.E.U16 R11, desc[UR8][R10.64] ;  /* 0x000000080a0b1981 */ /* 0x000ee2000c1e1500 */
[----:B------:R-:W-:Y:S01]  /*1660*/  @!P1 IMAD R27, R16, 0xe, RZ ;  /* 0x0000000e101b9824 */ /* 0x000fe200078e02ff */
[----:B------:R-:W-:Y:S01]  /*1670*/  IADD3 R13, P2, PT, R13, -0x8, RZ ;  /* 0xfffffff80d0d7810 */ /* 0x000fe20007f5e0ff */
[----:B---3--:R-:W-:Y:S02]  /*1680*/  @P1 HADD2 R26, R26.H0_H0, R11.H0_H0 ;  /* 0x2000000b1a1a1230 */ /* 0x008fe40000000800 */
[----:B------:R-:W-:-:S04]  /*1690*/  @!P1 IMAD.WIDE.U32 R10, R17, 0xe, R18 ;  /* 0x0000000e110a9825 */ /* 0x000fc800078e0012 */
[----:B------:R-:W-:Y:S01]  /*16a0*/  @!P1 IMAD.IADD R11, R11, 0x1, R27 ;  /* 0x000000010b0b9824 */ /* 0x000fe200078e021b */
[----:B------:R2:W-:Y:S04]  /*16b0*/  @P1 STG.E.U16 desc[UR8][R8.64], R26 ;  /* 0x0000001a08001986 */ /* 0x0005e8000c101508 */
[----:B------:R-:W3:Y:S01]  /*16c0*/  @!P1 LDG.E.U16 R18, desc[UR8][R10.64] ;  /* 0x000000080a129981 */ /* 0x000ee2000c1e1500 */
[----:B------:R-:W-:Y:S01]  /*16d0*/  IADD3.X R14, PT, PT, R14, -0x1, RZ, P2, !PT ;  /* 0xffffffff0e0e7810 */ /* 0x000fe200017fe4ff */
[----:B--2---:R-:W-:-:S05]  /*16e0*/  @!P0 HADD2 R9, R5.H0_H0, R24.H0_H0 ;  /* 0x2000001805098230 */ /* 0x004fca0000000800 */
[----:B------:R-:W-:Y:S02]  /*16f0*/  @!P0 PRMT R5, R9, 0x7610, R5 ;  /* 0x0000761009058816 */ /* 0x000fe40000000005 */
[----:B------:R-:W-:-:S04]  /*1700*/  ISETP.NE.U32.AND P0, PT, R13, RZ, PT ;  /* 0x000000ff0d00720c */ /* 0x000fc80003f05070 */
[----:B------:R-:W-:Y:S02]  /*1710*/  ISETP.NE.AND.EX P0, PT, R14, RZ, PT, P0 ;  /* 0x000000ff0e00720c */ /* 0x000fe40003f05300 */
[----:B------:R-:W-:Y:S02]  /*1720*/  IADD3 R7, P2, PT, R7, R20, RZ ;  /* 0x0000001407077210 */ /* 0x000fe40007f5e0ff */
[----:B------:R-:W-:-:S03]  /*1730*/  IADD3 R21, PT, PT, R21, 0x40, RZ ;  /* 0x0000004015157810 */ /* 0x000fc60007ffe0ff */
[----:B------:R-:W-:Y:S02]  /*1740*/  IMAD.X R12, R12, 0x1, R15, P2 ;  /* 0x000000010c0c7824 */ /* 0x000fe400010e060f */
[----:B---3--:R-:W-:-:S05]  /*1750*/  @!P1 HADD2 R18, R5.H0_H0, R18.H0_H0 ;  /* 0x2000001205129230 */ /* 0x008fca0000000800 */
[----:B------:R-:W-:Y:S01]  /*1760*/  @!P1 PRMT R5, R18, 0x7610, R5 ;  /* 0x0000761012059816 */ /* 0x000fe20000000005 */
[----:B------:R-:W-:Y:S06]  /*1770*/  @P0 BRA `(.L_x_11) ;  /* 0xfffffff000d00947 */ /* 0x000fec000383ffff */
[----:B------:R-:W0:Y:S02]  /*1780*/  LDCU.64 UR4, c[0x0][0x3a0] ;  /* 0x00007400ff0477ac */ /* 0x000e240008000a00 */
[----:B0-----:R-:W-:Y:S02]  /*1790*/  ULOP3.LUT UR4, UR4, 0xfffffff8, URZ, 0xc0, !UPT ;  /* 0xfffffff804047892 */ /* 0x001fe4000f8ec0ff */
[----:B------:R-:W-:-:S04]  /*17a0*/  ULOP3.LUT UR5, UR5, 0x7fffffff, URZ, 0xc0, !UPT ;  /* 0x7fffffff05057892 */ /* 0x000fc8000f8ec0ff */
[----:B------:R-:W-:Y:S02]  /*17b0*/  IMAD.U32 R18, RZ, RZ, UR4 ;  /* 0x00000004ff127e24 */ /* 0x000fe4000f8e00ff */
[----:B------:R-:W-:-:S07]  /*17c0*/  IMAD.U32 R7, RZ, RZ, UR5 ;  /* 0x00000005ff077e24 */ /* 0x000fce000f8e00ff */
.L_x_10:
[----:B------:R-:W1:Y:S02]  /*17d0*/  LDCU UR4, c[0x0][0x3a0] ;  /* 0x00007400ff0477ac */ /* 0x000e640008000800 */
[----:B-1----:R-:W-:-:S04]  /*17e0*/  ULOP3.LUT UR4, UR4, 0x7, URZ, 0xc0, !UPT ;  /* 0x0000000704047892 */ /* 0x002fc8000f8ec0ff */
[----:B------:R-:W-:-:S04]  /*17f0*/  UISETP.NE.U32.AND UP0, UPT, UR4, URZ, UPT ;  /* 0x000000ff0400728c */ /* 0x000fc8000bf05070 */
[----:B------:R-:W-:-:S09]  /*1800*/  UISETP.NE.AND.EX UP0, UPT, URZ, URZ, UPT, UP0 ;  /* 0x000000ffff00728c */ /* 0x000fd2000bf05300 */
[----:B------:R-:W-:Y:S05]  /*1810*/  BRA.U !UP0, `(.L_x_12) ;  /* 0x0000000d08407547 */ /* 0x000fea000b800000 */
[----:B------:R-:W1:Y:S01]  /*1820*/  LDCU UR5, c[0x0][0x3a0] ;  /* 0x00007400ff0577ac */ /* 0x000e620008000800 */
[----:B------:R-:W-:-:S04]  /*1830*/  UIADD3 UR4, UP0, UPT, UR4, -0x1, URZ ;  /* 0xffffffff04047890 */ /* 0x000fc8000ff1e0ff */
[----:B------:R-:W-:Y:S02]  /*1840*/  UIADD3.X UR6, UPT, UPT, URZ, -0x1, URZ, UP0, !UPT ;  /* 0xffffffffff067890 */ /* 0x000fe400087fe4ff */
[----:B------:R-:W-:-:S04]  /*1850*/  UISETP.GE.U32.AND UP1, UPT, UR4, 0x3, UPT ;  /* 0x000000030400788c */ /* 0x000fc8000bf26070 */
[----:B------:R-:W-:Y:S02]  /*1860*/  UISETP.GE.U32.AND.EX UP1, UPT, UR6, URZ, UPT, UP1 ;  /* 0x000000ff0600728c */ /* 0x000fe4000bf26110 */
[----:B-1----:R-:W-:-:S04]  /*1870*/  ULOP3.LUT UR7, UR5, 0x3, URZ, 0xc0, !UPT ;  /* 0x0000000305077892 */ /* 0x002fc8000f8ec0ff */
[----:B------:R-:W-:-:S04]  /*1880*/  UISETP.NE.U32.AND UP0, UPT, UR7, URZ, UPT ;  /* 0x000000ff0700728c */ /* 0x000fc8000bf05070 */
[----:B------:R-:W-:Y:S01]  /*1890*/  UISETP.NE.AND.EX UP0, UPT, URZ, URZ, UPT, UP0 ;  /* 0x000000ffff00728c */ /* 0x000fe2000bf05300 */
[----:B------:R-:W-:Y:S10]  /*18a0*/  BRA.U !UP1, `(.L_x_13) ;  /* 0x00000005099c7547 */ /* 0x000ff4000b800000 */
[----:B------:R-:W1:Y:S01]  /*18b0*/  S2UR UR6, SR_CgaCtaId ;  /* 0x00000000000679c3 */ /* 0x000e620000008800 */
[----:B------:R-:W-:Y:S01]  /*18c0*/  UMOV UR4, 0x400 ;  /* 0x0000040000047882 */ /* 0x000fe20000000000 */
[-C--:B------:R-:W-:Y:S02]  /*18d0*/  IMAD R29, R7, R17.reuse, RZ ;  /* 0x00000011071d7224 */ /* 0x080fe400078e02ff */
[----:B------:R-:W-:-:S04]  /*18e0*/  IMAD.WIDE.U32 R26, R18, R17, RZ ;  /* 0x00000011121a7225 */ /* 0x000fc800078e00ff */
[----:B------:R-:W3:Y:S01]  /*18f0*/  LDC.64 R12, c[0x0][0x388] ;  /* 0x0000e200ff0c7b82 */ /* 0x000ee20000000a00 */
[----:B-1----:R-:W-:-:S06]  /*1900*/  ULEA UR4, UR6, UR4, 0x18 ;  /* 0x0000000406047291 */ /* 0x002fcc000f8ec0ff */
[----:B------:R-:W-:-:S05]  /*1910*/  LEA R19, R18, UR4, 0x3 ;  /* 0x0000000412137c11 */ /* 0x000fca000f8e18ff */
[----:B------:R-:W1:Y:S02]  /*1920*/  LDS.128 R8, [R19] ;  /* 0x0000000013087984 */ /* 0x000e640000000c00 */
[----:B-1----:R-:W-:-:S04]  /*1930*/  ISETP.NE.U32.AND P0, PT, R8, R4, PT ;  /* 0x000000040800720c */ /* 0x002fc80003f05070 */
[----:B------:R-:W-:-:S13]  /*1940*/  ISETP.NE.AND.EX P0, PT, R9, R3, PT, P0 ;  /* 0x000000030900720c */ /* 0x000fda0003f05300 */
[----:B------:R-:W1:Y:S01]  /*1950*/  @P0 LDC.64 R14, c[0x0][0x380] ;  /* 0x0000e000ff0e0b82 */ /* 0x000e620000000a00 */
[----:B------:R-:W-:Y:S01]  /*1960*/  @P0 MOV R21, R0 ;  /* 0x0000000000150202 */ /* 0x000fe20000000f00 */
[----:B------:R-:W-:Y:S02]  /*1970*/  @P0 IMAD.MOV.U32 R20, RZ, RZ, R2 ;  /* 0x000000ffff140224 */ /* 0x000fe400078e0002 */
[-C--:B------:R-:W-:Y:S02]  /*1980*/  @P0 IMAD R9, R9, R17.reuse, RZ ;  /* 0x0000001109090224 */ /* 0x080fe400078e02ff */
[----:B------:R-:W-:Y:S01]  /*1990*/  @P0 IMAD.WIDE.U32 R24, R8, R17, R20 ;  /* 0x0000001108180225 */ /* 0x000fe200078e0014 */
[----:B---3--:R-:W-:-:S03]  /*19a0*/  LEA R20, P1, R26, R12, 0x1 ;  /* 0x0000000c1a147211 */ /* 0x008fc600078208ff */
[-C--:B------:R-:W-:Y:S02]  /*19b0*/  IMAD R21, R18, R16.reuse, R29 ;  /* 0x0000001012157224 */ /* 0x080fe400078e021d */
[----:B------:R-:W-:Y:S02]  /*19c0*/  @P0 IMAD R9, R8, R16, R9 ;  /* 0x0000001008090224 */ /* 0x000fe400078e0209 */
[----:B------:R-:W-:Y:S02]  /*19d0*/  IMAD.IADD R21, R27, 0x1, R21 ;  /* 0x000000011b157824 */ /* 0x000fe400078e0215 */
[----:B------:R-:W-:-:S03]  /*19e0*/  @P0 IMAD.IADD R9, R25, 0x1, R9 ;  /* 0x0000000119090824 */ /* 0x000fc600078e0209 */
[----:B------:R-:W-:Y:S02]  /*19f0*/  LEA.HI.X R21, R26, R13, R21, 0x1, P1 ;  /* 0x0000000d1a157211 */ /* 0x000fe400008f0c15 */
[----:B------:R-:W-:Y:S02]  /*1a00*/  LEA R12, P1, R2, R20, 0x1 ;  /* 0x00000014020c7211 */ /* 0x000fe400078208ff */
[----:B-1----:R-:W-:Y:S02]  /*1a10*/  @P0 LEA R8, P2, R24, R14, 0x1 ;  /* 0x0000000e18080211 */ /* 0x002fe400078408ff */
[----:B------:R-:W-:Y:S02]  /*1a20*/  LEA.HI.X R13, R2, R21, R0, 0x1, P1 ;  /* 0x00000015020d7211 */ /* 0x000fe400008f0c00 */
[----:B------:R-:W-:-:S03]  /*1a30*/  @P0 LEA.HI.X R9, R24, R15, R9, 0x1, P2 ;  /* 0x0000000f18090211 */ /* 0x000fc600010f0c09 */
[----:B------:R-:W3:Y:S04]  /*1a40*/  @P0 LDG.E.U16 R24, desc[UR8][R12.64] ;  /* 0x000000080c180981 */ /* 0x000ee8000c1e1500 */
[----:B------:R-:W3:Y:S01]  /*1a50*/  @P0 LDG.E.U16 R25, desc[UR8][R8.64] ;  /* 0x0000000808190981 */ /* 0x000ee2000c1e1500 */
[----:B------:R-:W-:-:S04]  /*1a60*/  ISETP.NE.U32.AND P1, PT, R10, R4, PT ;  /* 0x000000040a00720c */ /* 0x000fc80003f25070 */
[----:B------:R-:W-:-:S13]  /*1a70*/  ISETP.NE.AND.EX P1, PT, R11, R3, PT, P1 ;  /* 0x000000030b00720c */ /* 0x000fda0003f25310 */
[-C--:B------:R-:W-:Y:S02]  /*1a80*/  @P1 IMAD R11, R11, R17.reuse, RZ ;  /* 0x000000110b0b1224 */ /* 0x080fe400078e02ff */
[----:B------:R-:W-:Y:S02]  /*1a90*/  @P1 IMAD.MOV.U32 R14, RZ, RZ, R2 ;  /* 0x000000ffff0e1224 */ /* 0x000fe400078e0002 */
[----:B------:R-:W-:Y:S02]  /*1aa0*/  @P1 IMAD.MOV.U32 R15, RZ, RZ, R0 ;  /* 0x000000ffff0f1224 */ /* 0x000fe400078e0000 */
[C---:B------:R-:W-:Y:S02]  /*1ab0*/  @P1 IMAD R26, R10.reuse, R16, R11 ;  /* 0x000000100a1a1224 */ /* 0x040fe400078e020b */
[----:B------:R-:W-:Y:S02]  /*1ac0*/  @P1 IMAD.WIDE.U32 R10, R10, R17, R14 ;  /* 0x000000110a0a1225 */ /* 0x000fe400078e000e */
[----:B------:R-:W1:Y:S03]  /*1ad0*/  @P1 LDC.64 R14, c[0x0][0x380] ;  /* 0x0000e000ff0e1b82 */ /* 0x000e660000000a00 */
[----:B------:R-:W-:-:S02]  /*1ae0*/  @P1 IADD3 R26, PT, PT, R11, R26, RZ ;  /* 0x0000001a0b1a1210 */ /* 0x000fc40007ffe0ff */
[----:B-1----:R-:W-:-:S04]  /*1af0*/  @P1 LEA R14, P2, R10, R14, 0x1 ;  /* 0x0000000e0a0e1211 */ /* 0x002fc800078408ff */
[----:B------:R-:W-:Y:S02]  /*1b00*/  @P1 LEA.HI.X R15, R10, R15, R26, 0x1, P2 ;  /* 0x0000000f0a0f1211 */ /* 0x000fe400010f0c1a */
[----:B------:R-:W-:-:S04]  /*1b10*/  IADD3 R20, P2, PT, R20, UR18, RZ ;  /* 0x0000001214147c10 */ /* 0x000fc8000ff5e0ff */
[----:B------:R-:W-:Y:S02]  /*1b20*/  LEA R26, P3, R2, R20, 0x1 ;  /* 0x00000014021a7211 */ /* 0x000fe400078608ff */
[----:B------:R-:W-:-:S04]  /*1b30*/  IADD3.X R21, PT, PT, R21, UR19, RZ, P2, !PT ;  /* 0x0000001315157c10 */ /* 0x000fc800097fe4ff */
[----:B------:R-:W-:Y:S01]  /*1b40*/  LEA.HI.X R27, R2, R21, R0, 0x1, P3 ;  /* 0x00000015021b7211 */ /* 0x000fe200018f0c00 */
[----:B---3--:R-:W-:-:S05]  /*1b50*/  @P0 HADD2 R24, R25.H0_H0, R24.H0_H0 ;  /* 0x2000001819180230 */ /* 0x008fca0000000800 */
[----:B------:R-:W-:-:S05]  /*1b60*/  PRMT R11, R24, 0x7610, R11 ;  /* 0x00007610180b7816 */ /* 0x000fca000000000b */
[----:B------:R-:W-:Y:S04]  /*1b70*/  @P0 STG.E.U16 desc[UR8][R8.64], R11 ;  /* 0x0000000b08000986 */ /* 0x000fe8000c101508 */
[----:B------:R-:W3:Y:S04]  /*1b80*/  @P1 LDG.E.U16 R25, desc[UR8][R26.64] ;  /* 0x000000081a191981 */ /* 0x000ee8000c1e1500 */
[----:B------:R-:W3:Y:S04]  /*1b90*/  @P1 LDG.E.U16 R24, desc[UR8][R14.64] ;  /* 0x000000080e181981 */ /* 0x000ee8000c1e1500 */
[----:B------:R1:W4:Y:S04]  /*1ba0*/  LDS.128 R8, [R19+0x10] ;  /* 0x0000100013087984 */ /* 0x0003280000000c00 */
[----:B-1----:R1:W2:Y:S01]  /*1bb0*/  @!P0 LDG.E.U16 R19, desc[UR8][R12.64] ;  /* 0x000000080c138981 */ /* 0x0022a2000c1e1500 */
[----:B----4-:R-:W-:-:S04]  /*1bc0*/  ISETP.NE.U32.AND P2, PT, R8, R4, PT ;  /* 0x000000040800720c */ /* 0x010fc80003f45070 */
[----:B------:R-:W-:-:S13]  /*1bd0*/  ISETP.NE.AND.EX P2, PT, R9, R3, PT, P2 ;  /* 0x000000030900720c */ /* 0x000fda0003f45320 */
[----:B-1----:R-:W1:Y:S01]  /*1be0*/  @P2 LDC.64 R12, c[0x0][0x380] ;  /* 0x0000e000ff0c2b82 */ /* 0x002e620000000a00 */
[----:B------:R-:W-:Y:S01]  /*1bf0*/  @P2 IMAD R9, R9, R17, RZ ;  /* 0x0000001109092224 */ /* 0x000fe200078e02ff */
[----:B------:R-:W-:-:S04]  /*1c00*/  IADD3 R20, P3, PT, R20, UR18, RZ ;  /* 0x0000001214147c10 */ /* 0x000fc8000ff7e0ff */
[----:B------:R-:W-:Y:S01]  /*1c10*/  IADD3.X R21, PT, PT, R21, UR19, RZ, P3, !PT ;  /* 0x0000001315157c10 */ /* 0x000fe20009ffe4ff */
[----:B---3--:R-:W-:Y:S02]  /*1c20*/  @P1 HADD2 R24, R24.H0_H0, R25.H0_H0 ;  /* 0x2000001918181230 */ /* 0x008fe40000000800 */
[----:B------:R-:W-:-:S03]  /*1c30*/  @P2 IMAD.MOV.U32 R25, RZ, RZ, R0 ;  /* 0x000000ffff192224 */ /* 0x000fc600078e0000 */
[----:B------:R3:W-:Y:S04]  /*1c40*/  @P1 STG.E.U16 desc[UR8][R14.64], R24 ;  /* 0x000000180e001986 */ /* 0x0007e8000c101508 */
[----:B------:R-:W4:Y:S01]  /*1c50*/  @!P1 LDG.E.U16 R26, desc[UR8][R26.64] ;  /* 0x000000081a1a9981 */ /* 0x000f22000c1e1500 */
[----:B---3--:R-:W-:Y:S02]  /*1c60*/  @P2 IMAD.MOV.U32 R24, RZ, RZ, R2 ;  /* 0x000000ffff182224 */ /* 0x008fe400078e0002 */
[C---:B------:R-:W-:Y:S02]  /*1c70*/  @P2 IMAD R14, R8.reuse, R16, R9 ;  /* 0x00000010080e2224 */ /* 0x040fe400078e0209 */
[----:B------:R-:W-:-:S04]  /*1c80*/  @P2 IMAD.WIDE.U32 R8, R8, R17, R24 ;  /* 0x0000001108082225 */ /* 0x000fc800078e0018 */
[----:B------:R-:W-:Y:S01]  /*1c90*/  @P2 IMAD.IADD R9, R9, 0x1, R14 ;  /* 0x0000000109092824 */ /* 0x000fe200078e020e */
[----:B-1----:R-:W-:Y:S02]  /*1ca0*/  @P2 LEA R14, P4, R8, R12, 0x1 ;  /* 0x0000000c080e2211 */ /* 0x002fe400078808ff */
[----:B------:R-:W-:Y:S02]  /*1cb0*/  LEA R12, P3, R2, R20, 0x1 ;  /* 0x00000014020c7211 */ /* 0x000fe400078608ff */
[----:B------:R-:W-:Y:S02]  /*1cc0*/  @P2 LEA.HI.X R15, R8, R13, R9, 0x1, P4 ;  /* 0x0000000d080f2211 */ /* 0x000fe400020f0c09 */
[----:B------:R-:W-:-:S03]  /*1cd0*/  LEA.HI.X R13, R2, R21, R0, 0x1, P3 ;  /* 0x00000015020d7211 */ /* 0x000fc600018f0c00 */
[----:B------:R-:W3:Y:S04]  /*1ce0*/  @P2 LDG.E.U16 R24, desc[UR8][R14.64] ;  /* 0x000000080e182981 */ /* 0x000ee8000c1e1500 */
[----:B------:R-:W3:Y:S01]  /*1cf0*/  @P2 LDG.E.U16 R9, desc[UR8][R12.64] ;  /* 0x000000080c092981 */ /* 0x000ee2000c1e1500 */
[----:B------:R-:W-:-:S04]  /*1d00*/  ISETP.NE.U32.AND P3, PT, R10, R4, PT ;  /* 0x000000040a00720c */ /* 0x000fc80003f65070 */
[----:B------:R-:W-:-:S13]  /*1d10*/  ISETP.NE.AND.EX P3, PT, R11, R3, PT, P3 ;  /* 0x000000030b00720c */ /* 0x000fda0003f65330 */
[----:B------:R-:W-:Y:S02]  /*1d20*/  @P3 IMAD.MOV.U32 R8, RZ, RZ, R2 ;  /* 0x000000ffff083224 */ /* 0x000fe400078e0002 */
[----:B------:R-:W-:-:S04]  /*1d30*/  @P3 IMAD R11, R11, R17, RZ ;  /* 0x000000110b0b3224 */ /* 0x000fc800078e02ff */
[----:B------:R-:W-:Y:S02]  /*1d40*/  @P3 IMAD R11, R10, R16, R11 ;  /* 0x000000100a0b3224 */ /* 0x000fe400078e020b */
[----:B---3--:R-:W-:Y:S01]  /*1d50*/  @P2 HADD2 R24, R24.H0_H0, R9.H0_H0 ;  /* 0x2000000918182230 */ /* 0x008fe20000000800 */
[----:B------:R-:W-:-:S03]  /*1d60*/  @P3 MOV R9, R0 ;  /* 0x0000000000093202 */ /* 0x000fc60000000f00 */
[----:B------:R-:W-:-:S03]  /*1d70*/  @P3 IMAD.WIDE.U32 R28, R10, R17, R8 ;  /* 0x000000110a1c3225 */ /* 0x000fc600078e0008 */
[----:B------:R-:W1:Y:S01]  /*1d80*/  @P3 LDC.64 R8, c[0x0][0x380] ;  /* 0x0000e000ff083b82 */ /* 0x000e620000000a00 */
[----:B------:R-:W-:Y:S01]  /*1d90*/  @P3 IMAD.IADD R11, R29, 0x1, R11 ;  /* 0x000000011d0b3824 */ /* 0x000fe200078e020b */
[----:B------:R-:W-:Y:S04]  /*1da0*/  @P2 STG.E.U16 desc[UR8][R14.64], R24 ;  /* 0x000000180e002986 */ /* 0x000fe8000c101508 */
[----:B------:R3:W4:Y:S01]  /*1db0*/  @!P2 LDG.E.U16 R12, desc[UR8][R12.64] ;  /* 0x000000080c0ca981 */ /* 0x000722000c1e1500 */
[----:B-1----:R-:W-:-:S04]  /*1dc0*/  @P3 LEA R8, P4, R28, R8, 0x1 ;  /* 0x000000081c083211 */ /* 0x002fc800078808ff */
[----:B------:R-:W-:Y:S02]  /*1dd0*/  @P3 LEA.HI.X R9, R28, R9, R11, 0x1, P4 ;  /* 0x000000091c093211 */ /* 0x000fe400020f0c0b */
[----:B------:R-:W-:-:S03]  /*1de0*/  IADD3 R11, P4, PT, R20, UR18, RZ ;  /* 0x00000012140b7c10 */ /* 0x000fc6000ff9e0ff */
[----:B------:R-:W3:Y:S01]  /*1df0*/  @P3 LDG.E.U16 R20, desc[UR8][R8.64] ;  /* 0x0000000808143981 */ /* 0x000ee2000c1e1500 */
[----:B------:R-:W-:Y:S02]  /*1e00*/  LEA R10, P5, R2, R11, 0x1 ;  /* 0x0000000b020a7211 */ /* 0x000fe400078a08ff */
[----:B------:R-:W-:-:S04]  /*1e10*/  IADD3.X R21, PT, PT, R21, UR19, RZ, P4, !PT ;  /* 0x0000001315157c10 */ /* 0x000fc8000a7fe4ff */
[----:B------:R-:W-:-:S05]  /*1e20*/  LEA.HI.X R11, R2, R21, R0, 0x1, P5 ;  /* 0x00000015020b7211 */ /* 0x000fca00028f0c00 */
[----:B------:R-:W3:Y:S01]  /*1e30*/  @P3 LDG.E.U16 R21, desc[UR8][R10.64] ;  /* 0x000000080a153981 */ /* 0x000ee2000c1e1500 */
[----:B--2--5:R-:W-:-:S05]  /*1e40*/  @!P0 HADD2 R19, R5.H0_H0, R19.H0_H0 ;  /* 0x2000001305138230 */ /* 0x024fca0000000800 */
[----:B------:R-:W-:Y:S01]  /*1e50*/  @!P0 PRMT R5, R19, 0x7610, R5 ;  /* 0x0000761013058816 */ /* 0x000fe20000000005 */
[----:B---3--:R-:W-:-:S05]  /*1e60*/  @P3 HADD2 R20, R20.H0_H0, R21.H0_H0 ;  /* 0x2000001514143230 */ /* 0x008fca0000000800 */
[----:B------:R-:W-:-:S05]  /*1e70*/  PRMT R13, R20, 0x7610, R13 ;  /* 0x00007610140d7816 */ /* 0x000fca000000000d */
[----:B------:R1:W-:Y:S04]  /*1e80*/  @P3 STG.E.U16 desc[UR8][R8.64], R13 ;  /* 0x0000000d08003986 */ /* 0x0003e8000c101508 */
[----:B------:R-:W2:Y:S01]  /*1e90*/  @!P3 LDG.E.U16 R20, desc[UR8][R10.64] ;  /* 0x000000080a14b981 */ /* 0x000ea2000c1e1500 */
[----:B----4-:R-:W-:-:S05]  /*1ea0*/  @!P1 HADD2 R26, R5.H0_H0, R26.H0_H0 ;  /* 0x2000001a051a9230 */ /* 0x010fca0000000800 */
[----:B------:R-:W-:-:S05]  /*1eb0*/  @!P1 PRMT R5, R26, 0x7610, R5 ;  /* 0x000076101a059816 */ /* 0x000fca0000000005 */
[----:B-1----:R-:W-:-:S05]  /*1ec0*/  @!P2 HADD2 R9, R5.H0_H0, R12.H0_H0 ;  /* 0x2000000c0509a230 */ /* 0x002fca0000000800 */
[----:B------:R-:W-:Y:S02]  /*1ed0*/  @!P2 PRMT R5, R9, 0x7610, R5 ;  /* 0x000076100905a816 */ /* 0x000fe40000000005 */
[----:B------:R-:W-:-:S05]  /*1ee0*/  IADD3 R18, P0, PT, R18, 0x4, RZ ;  /* 0x0000000412127810 */ /* 0x000fca0007f1e0ff */
[----:B------:R-:W-:Y:S02]  /*1ef0*/  IMAD.X R7, RZ, RZ, R7, P0 ;  /* 0x000000ffff077224 */ /* 0x000fe400000e0607 */
[----:B--2---:R-:W-:-:S05]  /*1f00*/  @!P3 HADD2 R20, R5.H0_H0, R20.H0_H0 ;  /* 0x200000140514b230 */ /* 0x004fca0000000800 */
[----:B------:R-:W-:-:S07]  /*1f10*/  @!P3 PRMT R5, R20, 0x7610, R5 ;  /* 0x000076101405b816 */ /* 0x000fce0000000005 */
.L_x_13:
[----:B------:R-:W-:Y:S05]  /*1f20*/  BRA.U !UP0, `(.L_x_12) ;  /* 0x00000005087c7547 */ /* 0x000fea000b800000 */
[----:B------:R-:W-:Y:S02]  /*1f30*/  UISETP.NE.U32.AND UP1, UPT, UR7, 0x1, UPT ;  /* 0x000000010700788c */ /* 0x000fe4000bf25070 */
[----:B------:R-:W-:Y:S02]  /*1f40*/  ULOP3.LUT UR4, UR5, 0x1, URZ, 0xc0, !UPT ;  /* 0x0000000105047892 */ /* 0x000fe4000f8ec0ff */
[----:B------:R-:W-:Y:S02]  /*1f50*/  UISETP.NE.AND.EX UP1, UPT, URZ, URZ, UPT, UP1 ;  /* 0x000000ffff00728c */ /* 0x000fe4000bf25310 */
[----:B------:R-:W-:-:S04]  /*1f60*/  UISETP.NE.U32.AND UP0, UPT, UR4, 0x1, UPT ;  /* 0x000000010400788c */ /* 0x000fc8000bf05070 */
[----:B------:R-:W-:-:S03]  /*1f70*/  UISETP.NE.U32.AND.EX UP0, UPT, URZ, URZ, UPT, UP0 ;  /* 0x000000ffff00728c */ /* 0x000fc6000bf05100 */
[----:B------:R-:W-:Y:S08]  /*1f80*/  BRA.U !UP1, `(.L_x_14) ;  /* 0x0000000109e47547 */ /* 0x000ff0000b800000 */
[----:B------:R-:W1:Y:S01]  /*1f90*/  S2UR UR5, SR_CgaCtaId ;  /* 0x00000000000579c3 */ /* 0x000e620000008800 */
[----:B------:R-:W-:Y:S01]  /*1fa0*/  UMOV UR4, 0x400 ;  /* 0x0000040000047882 */ /* 0x000fe20000000000 */
[-C--:B------:R-:W-:Y:S02]  /*1fb0*/  IMAD R27, R7, R17.reuse, RZ ;  /* 0x00000011071b7224 */ /* 0x080fe400078e02ff */
[----:B------:R-:W-:-:S04]  /*1fc0*/  IMAD.WIDE.U32 R24, R18, R17, RZ ;  /* 0x0000001112187225 */ /* 0x000fc800078e00ff */
[----:B------:R-:W3:Y:S01]  /*1fd0*/  LDC.64 R12, c[0x0][0x388] ;  /* 0x0000e200ff0c7b82 */ /* 0x000ee20000000a00 */
[----:B------:R-:W-:-:S05]  /*1fe0*/  IMAD R27, R18, R16, R27 ;  /* 0x00000010121b7224 */ /* 0x000fca00078e021b */
[----:B------:R-:W-:Y:S01]  /*1ff0*/  IADD3 R27, PT, PT, R25, R27, RZ ;  /* 0x0000001b191b7210 */ /* 0x000fe20007ffe0ff */
[----:B-1----:R-:W-:-:S06]  /*2000*/  ULEA UR4, UR5, UR4, 0x18 ;  /* 0x0000000405047291 */ /* 0x002fcc000f8ec0ff */
[----:B------:R-:W-:-:S06]  /*2010*/  LEA R8, R18, UR4, 0x3 ;  /* 0x0000000412087c11 */ /* 0x000fcc000f8e18ff */
[----:B------:R-:W1:Y:S02]  /*2020*/  LDS.128 R8, [R8] ;  /* 0x0000000008087984 */ /* 0x000e640000000c00 */
[----:B-1----:R-:W-:-:S04]  /*2030*/  ISETP.NE.U32.AND P0, PT, R8, R4, PT ;  /* 0x000000040800720c */ /* 0x002fc80003f05070 */
[----:B------:R-:W-:-:S13]  /*2040*/  ISETP.NE.AND.EX P0, PT, R9, R3, PT, P0 ;  /* 0x000000030900720c */ /* 0x000fda0003f05300 */
[----:B------:R-:W1:Y:S01]  /*2050*/  @P0 LDC.64 R14, c[0x0][0x380] ;  /* 0x0000e000ff0e0b82 */ /* 0x000e620000000a00 */
[-C--:B------:R-:W-:Y:S02]  /*2060*/  @P0 IMAD R19, R9, R17.reuse, RZ ;  /* 0x0000001109130224 */ /* 0x080fe400078e02ff */
[----:B------:R-:W-:Y:S02]  /*2070*/  @P0 IMAD.MOV.U32 R20, RZ, RZ, R2 ;  /* 0x000000ffff140224 */ /* 0x000fe400078e0002 */
[----:B------:R-:W-:Y:S02]  /*2080*/  @P0 IMAD.MOV.U32 R21, RZ, RZ, R0 ;  /* 0x000000ffff150224 */ /* 0x000fe400078e0000 */
[C---:B------:R-:W-:Y:S02]  /*2090*/  @P0 IMAD R19, R8.reuse, R16, R19 ;  /* 0x0000001008130224 */ /* 0x040fe400078e0213 */
[----:B------:R-:W-:Y:S01]  /*20a0*/  @P0 IMAD.WIDE.U32 R8, R8, R17, R20 ;  /* 0x0000001108080225 */ /* 0x000fe200078e0014 */
[----:B---3--:R-:W-:-:S03]  /*20b0*/  LEA R20, P1, R24, R12, 0x1 ;  /* 0x0000000c18147211 */ /* 0x008fc600078208ff */
[----:B------:R-:W-:Y:S01]  /*20c0*/  @P0 IMAD.IADD R19, R9, 0x1, R19 ;  /* 0x0000000109130824 */ /* 0x000fe200078e0213 */
[----:B------:R-:W-:Y:S02]  /*20d0*/  LEA.HI.X R24, R24, R13, R27, 0x1, P1 ;  /* 0x0000000d18187211 */ /* 0x000fe400008f0c1b */
[----:B------:R-:W-:-:S04]  /*20e0*/  LEA R12, P1, R2, R20, 0x1 ;  /* 0x00000014020c7211 */ /* 0x000fc800078208ff */
[----:B------:R-:W-:Y:S02]  /*20f0*/  LEA.HI.X R13, R2, R24, R0, 0x1, P1 ;  /* 0x00000018020d7211 */ /* 0x000fe400008f0c00 */
[----:B-1----:R-:W-:-:S03]  /*2100*/  @P0 LEA R14, P2, R8, R14, 0x1 ;  /* 0x0000000e080e0211 */ /* 0x002fc600078408ff */
[----:B------:R-:W3:Y:S01]  /*2110*/  @P0 LDG.E.U16 R21, desc[UR8][R12.64] ;  /* 0x000000080c150981 */ /* 0x000ee2000c1e1500 */
[----:B------:R-:W-:-:S05]  /*2120*/  @P0 LEA.HI.X R15, R8, R15, R19, 0x1, P2 ;  /* 0x0000000f080f0211 */ /* 0x000fca00010f0c13 */
        /* <DEDUP_REMOVED lines=8> */
[----:B------:R-:W1:Y:S01]  /*21b0*/  @P1 LDC.64 R8, c[0x0][0x380] ;  /* 0x0000e000ff081b82 */ /* 0x000e620000000a00 */
[----:B------:R-:W-:Y:S01]  /*21c0*/  IADD3 R25, P2, PT, R20, UR18, RZ ;  /* 0x0000001214197c10 */ /* 0x000fe2000ff5e0ff */
[----:B------:R-:W-:-:S03]  /*21d0*/  @P1 IMAD.IADD R19, R11, 0x1, R19 ;  /* 0x000000010b131824 */ /* 0x000fc600078e0213 */
[----:B------:R-:W-:Y:S01]  /*21e0*/  LEA R20, P3, R2, R25, 0x1 ;  /* 0x0000001902147211 */ /* 0x000fe200078608ff */
[----:B---3--:R-:W-:Y:S01]  /*21f0*/  @P0 HADD2 R26, R26.H0_H0, R21.H0_H0 ;  /* 0x200000151a1a0230 */ /* 0x008fe20000000800 */
[----:B------:R-:W-:Y:S02]  /*2200*/  IADD3.X R21, PT, PT, R24, UR19, RZ, P2, !PT ;  /* 0x0000001318157c10 */ /* 0x000fe400097fe4ff */
[----:B-1----:R-:W-:Y:S02]  /*2210*/  @P1 LEA R8, P2, R10, R8, 0x1 ;  /* 0x000000080a081211 */ /* 0x002fe400078408ff */
[----:B------:R-:W-:Y:S02]  /*2220*/  LEA.HI.X R21, R2, R21, R0, 0x1, P3 ;  /* 0x0000001502157211 */ /* 0x000fe400018f0c00 */
[----:B------:R-:W-:Y:S01]  /*2230*/  @P1 LEA.HI.X R9, R10, R9, R19, 0x1, P2 ;  /* 0x000000090a091211 */ /* 0x000fe200010f0c13 */
[----:B------:R-:W-:Y:S04]  /*2240*/  @P0 STG.E.U16 desc[UR8][R14.64], R26 ;  /* 0x0000001a0e000986 */ /* 0x000fe8000c101508 */
[----:B------:R-:W3:Y:S04]  /*2250*/  @P1 LDG.E.U16 R11, desc[UR8][R20.64] ;  /* 0x00000008140b1981 */ /* 0x000ee8000c1e1500 */
[----:B------:R-:W3:Y:S04]  /*2260*/  @P1 LDG.E.U16 R10, desc[UR8][R8.64] ;  /* 0x00000008080a1981 */ /* 0x000ee8000c1e1500 */
[----:B------:R-:W4:Y:S01]  /*2270*/  @!P0 LDG.E.U16 R12, desc[UR8][R12.64] ;  /* 0x000000080c0c8981 */ /* 0x000f22000c1e1500 */
[----:B---3--:R-:W-:-:S05]  /*2280*/  @P1 HADD2 R10, R10.H0_H0, R11.H0_H0 ;  /* 0x2000000b0a0a1230 */ /* 0x008fca0000000800 */
[----:B------:R-:W-:-:S05]  /*2290*/  PRMT R11, R10, 0x7610, R11 ;  /* 0x000076100a0b7816 */ /* 0x000fca000000000b */
[----:B------:R4:W-:Y:S04]  /*22a0*/  @P1 STG.E.U16 desc[UR8][R8.64], R11 ;  /* 0x0000000b08001986 */ /* 0x0009e8000c101508 */
[----:B------:R-:W3:Y:S01]  /*22b0*/  @!P1 LDG.E.U16 R10, desc[UR8][R20.64] ;  /* 0x00000008140a9981 */ /* 0x000ee2000c1e1500 */
[----:B----45:R-:W-:-:S05]  /*22c0*/  @!P0 HADD2 R9, R5.H0_H0, R12.H0_H0 ;  /* 0x2000000c05098230 */ /* 0x030fca0000000800 */
[----:B------:R-:W-:Y:S02]  /*22d0*/  @!P0 PRMT R5, R9, 0x7610, R5 ;  /* 0x0000761009058816 */ /* 0x000fe40000000005 */
[----:B------:R-:W-:-:S04]  /*22e0*/  IADD3 R18, P0, PT, R18, 0x2, RZ ;  /* 0x0000000212127810 */ /* 0x000fc80007f1e0ff */
[----:B------:R-:W-:Y:S01]  /*22f0*/  IADD3.X R7, PT, PT, RZ, R7, RZ, P0, !PT ;  /* 0x00000007ff077210 */ /* 0x000fe200007fe4ff */
[----:B---3--:R-:W-:-:S05]  /*2300*/  @!P1 HADD2 R10, R5.H0_H0, R10.H0_H0 ;  /* 0x2000000a050a9230 */ /* 0x008fca0000000800 */
[----:B------:R-:W-:-:S07]  /*2310*/  @!P1 PRMT R5, R10, 0x7610, R5 ;  /* 0x000076100a059816 */ /* 0x000fce0000000005 */
.L_x_14:
[----:B------:R-:W-:Y:S05]  /*2320*/  BRA.U UP0, `(.L_x_12) ;  /* 0x00000001007c7547 */ /* 0x000fea000b800000 */
[----:B------:R-:W1:Y:S01]  /*2330*/  S2UR UR5, SR_CgaCtaId ;  /* 0x00000000000579c3 */ /* 0x000e620000008800 */
[----:B------:R-:W-:Y:S01]  /*2340*/  UMOV UR4, 0x400 ;  /* 0x0000040000047882 */ /* 0x000fe20000000000 */
[-C--:B------:R-:W-:Y:S02]  /*2350*/  IMAD R7, R7, R17.reuse, RZ ;  /* 0x0000001107077224 */ /* 0x080fe400078e02ff */
[----:B------:R-:W-:-:S04]  /*2360*/  IMAD.WIDE.U32 R20, R18, R17, RZ ;  /* 0x0000001112147225 */ /* 0x000fc800078e00ff */
[----:B------:R-:W3:Y:S01]  /*2370*/  LDC.64 R12, c[0x0][0x388] ;  /* 0x0000e200ff0c7b82 */ /* 0x000ee20000000a00 */
[----:B------:R-:W-:Y:S01]  /*2380*/  IMAD R7, R18, R16, R7 ;  /* 0x0000001012077224 */ /* 0x000fe200078e0207 */
[----:B-1----:R-:W-:-:S06]  /*2390*/  ULEA UR4, UR5, UR4, 0x18 ;  /* 0x0000000405047291 */ /* 0x002fcc000f8ec0ff */
[----:B------:R-:W-:Y:S02]  /*23a0*/  LEA R8, R18, UR4, 0x3 ;  /* 0x0000000412087c11 */ /* 0x000fe4000f8e18ff */
[----:B---3--:R-:W-:-:S04]  /*23b0*/  LEA R19, P1, R20, R12, 0x1 ;  /* 0x0000000c14137211 */ /* 0x008fc800078208ff */
[----:B------:R-:W1:Y:S02]  /*23c0*/  LDS.64 R8, [R8] ;  /* 0x0000000008087984 */ /* 0x000e640000000a00 */
[----:B-1----:R-:W-:Y:S01]  /*23d0*/  ISETP.NE.U32.AND P0, PT, R8, R4, PT ;  /* 0x000000040800720c */ /* 0x002fe20003f05070 */
[----:B------:R-:W-:-:S03]  /*23e0*/  IMAD.IADD R4, R21, 0x1, R7 ;  /* 0x0000000115047824 */ /* 0x000fc600078e0207 */
[----:B------:R-:W-:Y:S02]  /*23f0*/  ISETP.NE.AND.EX P0, PT, R9, R3, PT, P0 ;  /* 0x000000030900720c */ /* 0x000fe40003f05300 */
[----:B------:R-:W-:-:S11]  /*2400*/  LEA.HI.X R13, R20, R13, R4, 0x1, P1 ;  /* 0x0000000d140d7211 */ /* 0x000fd600008f0c04 */
[----:B------:R-:W1:Y:S01]  /*2410*/  @P0 LDC.64 R10, c[0x0][0x380] ;  /* 0x0000e000ff0a0b82 */ /* 0x000e620000000a00 */
[-C--:B------:R-:W-:Y:S02]  /*2420*/  @P0 IMAD R9, R9, R17.reuse, RZ ;  /* 0x0000001109090224 */ /* 0x080fe400078e02ff */
[----:B------:R-:W-:Y:S02]  /*2430*/  @P0 IMAD.MOV.U32 R3, RZ, RZ, R0 ;  /* 0x000000ffff030224 */ /* 0x000fe400078e0000 */
[C---:B------:R-:W-:Y:S02]  /*2440*/  @P0 IMAD R9, R8.reuse, R16, R9 ;  /* 0x0000001008090224 */ /* 0x040fe400078e0209 */
[----:B------:R-:W-:Y:S01]  /*2450*/  @P0 IMAD.WIDE.U32 R14, R8, R17, R2 ;  /* 0x00000011080e0225 */ /* 0x000fe200078e0002 */
[----:B------:R-:W-:-:S03]  /*2460*/  LEA R8, P1, R2, R19, 0x1 ;  /* 0x0000001302087211 */ /* 0x000fc600078208ff */
[----:B------:R-:W-:Y:S01]  /*2470*/  @P0 IMAD.IADD R3, R15, 0x1, R9 ;  /* 0x000000010f030824 */ /* 0x000fe200078e0209 */
[----:B------:R-:W-:-:S05]  /*2480*/  LEA.HI.X R9, R2, R13, R0, 0x1, P1 ;  /* 0x0000000d02097211 */ /* 0x000fca00008f0c00 */
[----:B------:R-:W3:Y:S01]  /*2490*/  @P0 LDG.E.U16 R4, desc[UR8][R8.64] ;  /* 0x0000000808040981 */ /* 0x000ee2000c1e1500 */
[----:B-1----:R-:W-:-:S04]  /*24a0*/  @P0 LEA R10, P2, R14, R10, 0x1 ;  /* 0x0000000a0e0a0211 */ /* 0x002fc800078408ff */
[----:B------:R-:W-:-:S05]  /*24b0*/  @P0 LEA.HI.X R11, R14, R11, R3, 0x1, P2 ;  /* 0x0000000b0e0b0211 */ /* 0x000fca00010f0c03 */
[----:B------:R-:W3:Y:S02]  /*24c0*/  @P0 LDG.E.U16 R3, desc[UR8][R10.64] ;  /* 0x000000080a030981 */ /* 0x000ee4000c1e1500 */
[----:B---3--:R-:W-:-:S05]  /*24d0*/  @P0 HADD2 R3, R3.H0_H0, R4.H0_H0 ;  /* 0x2000000403030230 */ /* 0x008fca0000000800 */
[----:B------:R1:W-:Y:S04]  /*24e0*/  @P0 STG.E.U16 desc[UR8][R10.64], R3 ;  /* 0x000000030a000986 */ /* 0x0003e8000c101508 */
[----:B------:R-:W3:Y:S02]  /*24f0*/  @!P0 LDG.E.U16 R4, desc[UR8][R8.64] ;  /* 0x0000000808048981 */ /* 0x000ee4000c1e1500 */
[----:B---3-5:R-:W-:-:S05]  /*2500*/  @!P0 HADD2 R4, R5.H0_H0, R4.H0_H0 ;  /* 0x2000000405048230 */ /* 0x028fca0000000800 */
[----:B-1----:R-:W-:-:S07]  /*2510*/  @!P0 PRMT R5, R4, 0x7610, R5 ;  /* 0x0000761004058816 */ /* 0x002fce0000000005 */
.L_x_12:
[----:B------:R-:W-:Y:S01]  /*2520*/  IADD3 R2, P1, PT, R6, R2, RZ ;  /* 0x0000000206027210 */ /* 0x000fe20007f3e0ff */
[----:B-----5:R3:W-:Y:S03]  /*2530*/  STG.E.U16 desc[UR8][R22.64], R5 ;  /* 0x0000000516007986 */ /* 0x0207e6000c101508 */
[----:B------:R-:W-:Y:S02]  /*2540*/  ISETP.GE.U32.AND P0, PT, R2, R17, PT ;  /* 0x000000110200720c */ /* 0x000fe40003f06070 */
[----:B------:R-:W-:-:S04]  /*2550*/  LEA.HI.X.SX32 R0, R6, R0, 0x1, P1 ;  /* 0x0000000006007211 */ /* 0x000fc800008f0eff */
[----:B------:R-:W-:-:S13]  /*2560*/  ISETP.GE.AND.EX P0, PT, R0, R16, PT, P0 ;  /* 0x000000100000720c */ /* 0x000fda0003f06300 */
[----:B---3--:R-:W-:Y:S05]  /*2570*/  @!P0 BRA `(.L_x_15) ;  /* 0xffffffe000c08947 */ /* 0x008fea000383ffff */
[----:B0-2---:R-:W-:Y:S05]  /*2580*/  BSYNC.RECONVERGENT B0 ;  /* 0x0000000000007941 */ /* 0x005fea0003800200 */
.L_x_9:
[----:B------:R-:W-:Y:S05]  /*2590*/  EXIT ;  /* 0x000000000000794d */ /* 0x000fea0003800000 */
        .weak           $__internal_0_$__cuda_sm20_div_u64
        .type           $__internal_0_$__cuda_sm20_div_u64,@function
        .size           $__internal_0_$__cuda_sm20_div_u64,(.L_x_212 - $__internal_0_$__cuda_sm20_div_u64)
$__internal_0_$__cuda_sm20_div_u64:
[----:B------:R-:W-:Y:S02]  /*25a0*/  IMAD.MOV.U32 R14, RZ, RZ, R6 ;  /* 0x000000ffff0e7224 */ /* 0x000fe400078e0006 */
[----:B------:R-:W-:-:S04]  /*25b0*/  HFMA2 R15, -RZ, RZ, 0, 0 ;  /* 0x00000000ff0f7431 */ /* 0x000fc800000001ff */
[----:B------:R-:W0:Y:S08]  /*25c0*/  I2F.U64.RP R14, R14 ;  /* 0x0000000e000e7312 */ /* 0x000e300000309000 */
[----:B0-----:R-:W0:Y:S02]  /*25d0*/  MUFU.RCP R10, R14 ;  /* 0x0000000e000a7308 */ /* 0x001e240000001000 */
[----:B0-----:R-:W-:-:S06]  /*25e0*/  VIADD R10, R10, 0x1ffffffe ;  /* 0x1ffffffe0a0a7836 */ /* 0x001fcc0000000000 */
[----:B------:R-:W0:Y:S02]  /*25f0*/  F2I.U64.TRUNC R10, R10 ;  /* 0x0000000a000a7311 */ /* 0x000e24000020d800 */
[----:B0-----:R-:W-:-:S04]  /*2600*/  IMAD.WIDE.U32 R12, R10, R6, RZ ;  /* 0x000000060a0c7225 */ /* 0x001fc800078e00ff */
[----:B------:R-:W-:Y:S01]  /*2610*/  IMAD R13, R11, R6, R13 ;  /* 0x000000060b0d7224 */ /* 0x000fe200078e020d */
[----:B------:R-:W-:-:S05]  /*2620*/  IADD3 R17, P0, PT, RZ, -R12, RZ ;  /* 0x8000000cff117210 */ /* 0x000fca0007f1e0ff */
[----:B------:R-:W-:-:S04]  /*2630*/  IMAD.HI.U32 R12, R10, R17, RZ ;  /* 0x000000110a0c7227 */ /* 0x000fc800078e00ff */
[----:B------:R-:W-:Y:S02]  /*2640*/  IMAD.X R19, RZ, RZ, ~R13, P0 ;  /* 0x000000ffff137224 */ /* 0x000fe400000e0e0d */
[----:B------:R-:W-:Y:S02]  /*2650*/  IMAD.MOV.U32 R13, RZ, RZ, R10 ;  /* 0x000000ffff0d7224 */ /* 0x000fe400078e000a */
[-C--:B------:R-:W-:Y:S02]  /*2660*/  IMAD R15, R11, R19.reuse, RZ ;  /* 0x000000130b0f7224 */ /* 0x080fe400078e02ff */
[----:B------:R-:W-:-:S04]  /*2670*/  IMAD.WIDE.U32 R12, P0, R10, R19, R12 ;  /* 0x000000130a0c7225 */ /* 0x000fc8000780000c */
[----:B------:R-:W-:-:S04]  /*2680*/  IMAD.HI.U32 R19, R11, R19, RZ ;  /* 0x000000130b137227 */ /* 0x000fc800078e00ff */
[----:B------:R-:W-:-:S05]  /*2690*/  IMAD.HI.U32 R12, P1, R11, R17, R12 ;  /* 0x000000110b0c7227 */ /* 0x000fca000782000c */
[----:B------:R-:W-:Y:S01]  /*26a0*/  IADD3 R13, P2, PT, R15, R12, RZ ;  /* 0x0000000c0f0d7210 */ /* 0x000fe20007f5e0ff */
[----:B------:R-:W-:-:S04]  /*26b0*/  IMAD.X R12, R19, 0x1, R11, P0 ;  /* 0x00000001130c7824 */ /* 0x000fc800000e060b */
[----:B------:R-:W-:Y:S01]  /*26c0*/  IMAD.WIDE.U32 R10, R13, R6, RZ ;  /* 0x000000060d0a7225 */ /* 0x000fe200078e00ff */
[----:B------:R-:W-:Y:S02]  /*26d0*/  IADD3.X R15, PT, PT, RZ, RZ, R12, P2, P1 ;  /* 0x000000ffff0f7210 */ /* 0x000fe400017e240c */
[----:B------:R-:W-:-:S03]  /*26e0*/  IADD3 R17, P0, PT, RZ, -R10, RZ ;  /* 0x8000000aff117210 */ /* 0x000fc60007f1e0ff */
[----:B------:R-:W-:Y:S02]  /*26f0*/  IMAD R10, R15, R6, R11 ;  /* 0x000000060f0a7224 */ /* 0x000fe400078e020b */
[----:B------:R-:W-:-:S03]  /*2700*/  IMAD.HI.U32 R12, R13, R17, RZ ;  /* 0x000000110d0c7227 */ /* 0x000fc600078e00ff */
[----:B------:R-:W-:-:S05]  /*2710*/  IADD3.X R10, PT, PT, RZ, ~R10, RZ, P0, !PT ;  /* 0x8000000aff0a7210 */ /* 0x000fca00007fe4ff */
[----:B------:R-:W-:-:S04]  /*2720*/  IMAD.WIDE.U32 R12, P0, R13, R10, R12 ;  /* 0x0000000a0d0c7225 */ /* 0x000fc8000780000c */
[C---:B------:R-:W-:Y:S02]  /*2730*/  IMAD R11, R15.reuse, R10, RZ ;  /* 0x0000000a0f0b7224 */ /* 0x040fe400078e02ff */
[----:B------:R-:W-:-:S04]  /*2740*/  IMAD.HI.U32 R12, P1, R15, R17, R12 ;  /* 0x000000110f0c7227 */ /* 0x000fc8000782000c */
[----:B------:R-:W-:Y:S01]  /*2750*/  IMAD.HI.U32 R10, R15, R10, RZ ;  /* 0x0000000a0f0a7227 */ /* 0x000fe200078e00ff */
[----:B------:R-:W-:-:S03]  /*2760*/  IADD3 R12, P2, PT, R11, R12, RZ ;  /* 0x0000000c0b0c7210 */ /* 0x000fc60007f5e0ff */
[----:B------:R-:W-:Y:S02]  /*2770*/  IMAD.X R15, R10, 0x1, R15, P0 ;  /* 0x000000010a0f7824 */ /* 0x000fe400000e060f */
[----:B------:R-:W-:-:S03]  /*2780*/  IMAD.HI.U32 R10, R12, R7, RZ ;  /* 0x000000070c0a7227 */ /* 0x000fc600078e00ff */
[----:B------:R-:W-:Y:S01]  /*2790*/  IADD3.X R14, PT, PT, RZ, RZ, R15, P2, P1 ;  /* 0x000000ffff0e7210 */ /* 0x000fe200017e240f */
[----:B------:R-:W-:Y:S02]  /*27a0*/  IMAD.MOV.U32 R11, RZ, RZ, RZ ;  /* 0x000000ffff0b7224 */ /* 0x000fe400078e00ff */
[----:B------:R-:W-:-:S04]  /*27b0*/  IMAD.WIDE.U32 R10, R12, R9, R10 ;  /* 0x000000090c0a7225 */ /* 0x000fc800078e000a */
[C---:B------:R-:W-:Y:S02]  /*27c0*/  IMAD R13, R14.reuse, R9, RZ ;  /* 0x000000090e0d7224 */ /* 0x040fe400078e02ff */
[----:B------:R-:W-:-:S04]  /*27d0*/  IMAD.HI.U32 R10, P0, R14, R7, R10 ;  /* 0x000000070e0a7227 */ /* 0x000fc8000780000a */
[----:B------:R-:W-:Y:S01]  /*27e0*/  IMAD.HI.U32 R14, R14, R9, RZ ;  /* 0x000000090e0e7227 */ /* 0x000fe200078e00ff */
[----:B------:R-:W-:-:S03]  /*27f0*/  IADD3 R13, P1, PT, R13, R10, RZ ;  /* 0x0000000a0d0d7210 */ /* 0x000fc60007f3e0ff */
[----:B------:R-:W-:-:S04]  /*2800*/  IMAD.X R10, RZ, RZ, R14, P0 ;  /* 0x000000ffff0a7224 */ /* 0x000fc800000e060e */
[----:B------:R-:W-:Y:S02]  /*2810*/  IMAD.X R15, RZ, RZ, R10, P1 ;  /* 0x000000ffff0f7224 */ /* 0x000fe400008e060a */
[----:B------:R-:W-:-:S04]  /*2820*/  IMAD.WIDE.U32 R10, R13, R6, RZ ;  /* 0x000000060d0a7225 */ /* 0x000fc800078e00ff */
[----:B------:R-:W-:Y:S01]  /*2830*/  IMAD R12, R15, R6, R11 ;  /* 0x000000060f0c7224 */ /* 0x000fe200078e020b */
[----:B------:R-:W-:-:S04]  /*2840*/  IADD3 R11, P0, PT, -R10, R7, RZ ;  /* 0x000000070a0b7210 */ /* 0x000fc80007f1e1ff */
[----:B------:R-:W-:Y:S02]  /*2850*/  IADD3.X R14, PT, PT, ~R12, R9, RZ, P0, !PT ;  /* 0x000000090c0e7210 */ /* 0x000fe400007fe5ff */
[----:B------:R-:W-:Y:S02]  /*2860*/  ISETP.GE.U32.AND P0, PT, R11, R6, PT ;  /* 0x000000060b00720c */ /* 0x000fe40003f06070 */
[----:B------:R-:W-:Y:S02]  /*2870*/  IADD3 R12, P2, PT, R13, 0x1, RZ ;  /* 0x000000010d0c7810 */ /* 0x000fe40007f5e0ff */
[----:B------:R-:W-:Y:S02]  /*2880*/  IADD3 R7, P1, PT, -R6, R11, RZ ;  /* 0x0000000b06077210 */ /* 0x000fe40007f3e1ff */
[C---:B------:R-:W-:Y:S01]  /*2890*/  ISETP.GE.U32.AND.EX P0, PT, R14.reuse, RZ, PT, P0 ;  /* 0x000000ff0e00720c */ /* 0x040fe20003f06100 */
[----:B------:R-:W-:Y:S01]  /*28a0*/  IMAD.X R10, RZ, RZ, R15, P2 ;  /* 0x000000ffff0a7224 */ /* 0x000fe200010e060f */
[----:B------:R-:W-:-:S02]  /*28b0*/  IADD3.X R9, PT, PT, R14, -0x1, RZ, P1, !PT ;  /* 0xffffffff0e097810 */ /* 0x000fc40000ffe4ff */
[----:B------:R-:W-:Y:S02]  /*28c0*/  SEL R7, R7, R11, P0 ;  /* 0x0000000b07077207 */ /* 0x000fe40000000000 */
[----:B------:R-:W-:Y:S02]  /*28d0*/  SEL R12, R12, R13, P0 ;  /* 0x0000000d0c0c7207 */ /* 0x000fe40000000000 */
[----:B------:R-:W-:Y:S02]  /*28e0*/  SEL R9, R9, R14, P0 ;  /* 0x0000000e09097207 */ /* 0x000fe40000000000 */
[----:B------:R-:W-:Y:S02]  /*28f0*/  SEL R15, R10, R15, P0 ;  /* 0x0000000f0a0f7207 */ /* 0x000fe40000000000 */
[----:B------:R-:W-:Y:S02]  /*2900*/  ISETP.GE.U32.AND P0, PT, R7, R6, PT ;  /* 0x000000060700720c */ /* 0x000fe40003f06070 */
[----:B------:R-:W-:-:S02]  /*2910*/  IADD3 R7, P2, PT, R12, 0x1, RZ ;  /* 0x000000010c077810 */ /* 0x000fc40007f5e0ff */
[----:B------:R-:W-:Y:S02]  /*2920*/  ISETP.NE.U32.AND P1, PT, R6, RZ, PT ;  /* 0x000000ff0600720c */ /* 0x000fe40003f25070 */
[----:B------:R-:W-:Y:S01]  /*2930*/  ISETP.GE.U32.AND.EX P0, PT, R9, RZ, PT, P0 ;  /* 0x000000ff0900720c */ /* 0x000fe20003f06100 */
[----:B------:R-:W-:Y:S01]  /*2940*/  IMAD.X R10, RZ, RZ, R15, P2 ;  /* 0x000000ffff0a7224 */ /* 0x000fe200010e060f */
[----:B------:R-:W-:Y:S01]  /*2950*/  ISETP.NE.AND.EX P1, PT, RZ, RZ, PT, P1 ;  /* 0x000000ffff00720c */ /* 0x000fe20003f25310 */
[----:B------:R-:W-:Y:S01]  /*2960*/  IMAD.MOV.U32 R9, RZ, RZ, 0x0 ;  /* 0x00000000ff097424 */ /* 0x000fe200078e00ff */
[----:B------:R-:W-:Y:S02]  /*2970*/  SEL R7, R7, R12, P0 ;  /* 0x0000000c07077207 */ /* 0x000fe40000000000 */
[----:B------:R-:W-:Y:S02]  /*2980*/  SEL R10, R10, R15, P0 ;  /* 0x0000000f0a0a7207 */ /* 0x000fe40000000000 */
[----:B------:R-:W-:-:S02]  /*2990*/  SEL R7, R7, 0xffffffff, P1 ;  /* 0xffffffff07077807 */ /* 0x000fc40000800000 */
[----:B------:R-:W-:Y:S01]  /*29a0*/  SEL R10, R10, 0xffffffff, P1 ;  /* 0xffffffff0a0a7807 */ /* 0x000fe20000800000 */
[----:B------:R-:W-:Y:S06]  /*29b0*/  RET.REL.NODEC R8 `(_Z18LookupTableV2Grad2I6__halfEvPT_PKS1_PKlllll) ;  /* 0xffffffd408907950 */ /* 0x000fec0003c3ffff */
.L_x_16:
[----:B------:R-:W-:-:S00]  /*29c0*/  BRA `(.L_x_16) ;  /* 0xfffffffc00fc7947 */ /* 0x000fc0000383ffff */
[----:B------:R-:W-:-:S00]  /*29d0*/  NOP ;  /* 0x0000000000007918 */ /* 0x000fc00000000000 */
        /* <DEDUP_REMOVED lines=10> */
.L_x_212:


//--------------------- .text._Z21LookupTableV2Grad_N16I6__halfEvPT_PKS1_PKllll --------------------------
	.section	.text._Z21LookupTableV2Grad_N16I6__halfEvPT_PKS1_PKllll,"ax",@progbits
	.align	128
        .global         _Z21LookupTableV2Grad_N16I6__halfEvPT_PKS1_PKllll
        .type           _Z21LookupTableV2Grad_N16I6__halfEvPT_PKS1_PKllll,@function
        .size           _Z21LookupTableV2Grad_N16I6__halfEvPT_PKS1_PKllll,(.L_x_213 - _Z21LookupTableV2Grad_N16I6__halfEvPT_PKS1_PKllll)
        .other          _Z21LookupTableV2Grad_N16I6__halfEvPT_PKS1_PKllll,@"STO_CUDA_ENTRY STV_DEFAULT"
_Z21LookupTableV2Grad_N16I6__halfEvPT_PKS1_PKllll:
.text._Z21LookupTableV2Grad_N16I6__halfEvPT_PKS1_PKllll:
[----:B------:R-:W0:Y:S01]  /*0000*/  LDC R1, c[0x0][0x37c] ;  /* 0x0000df00ff017b82 */ /* 0x000e220000000800 */
[----:B------:R-:W1:Y:S01]  /*0010*/  S2R R5, SR_TID.X ;  /* 0x0000000000057919 */ /* 0x000e620000002100 */
[----:B------:R-:W1:Y:S01]  /*0020*/  LDCU.64 UR6, c[0x0][0x3a0] ;  /* 0x00007400ff0677ac */ /* 0x000e620008000a00 */
[----:B------:R-:W-:Y:S01]  /*0030*/  BSSY.RECONVERGENT B0, `(.L_x_17) ;  /* 0x0000073000007945 */ /* 0x000fe20003800200 */
[----:B0-----:R-:W-:Y:S01]  /*0040*/  VIADD R1, R1, 0xffffffe0 ;  /* 0xffffffe001017836 */ /* 0x001fe20000000000 */
[----:B------:R-:W0:Y:S01]  /*0050*/  S2R R2, SR_CTAID.X ;  /* 0x0000000000027919 */ /* 0x000e220000002500 */
[----:B------:R-:W0:Y:S01]  /*0060*/  LDCU UR4, c[0x0][0x360] ;  /* 0x00006c00ff0477ac */ /* 0x000e220008000800 */
[----:B------:R-:W-:Y:S01]  /*0070*/  IMAD.MOV.U32 R3, RZ, RZ, RZ ;  /* 0x000000ffff037224 */ /* 0x000fe200078e00ff */
[----:B------:R-:W2:Y:S01]  /*0080*/  LDCU.64 UR14, c[0x0][0x358] ;  /* 0x00006b00ff0e77ac */ /* 0x000ea20008000a00 */
[----:B------:R-:W3:Y:S01]  /*0090*/  LDCU.64 UR12, c[0x0][0x3a0] ;  /* 0x00007400ff0c77ac */ /* 0x000ee20008000a00 */
[----:B------:R-:W4:Y:S01]  /*00a0*/  LDCU.64 UR8, c[0x0][0x390] ;  /* 0x00007200ff0877ac */ /* 0x000f220008000a00 */
[----:B------:R-:W0:Y:S01]  /*00b0*/  LDCU.64 UR10, c[0x0][0x390] ;  /* 0x00007200ff0a77ac */ /* 0x000e220008000a00 */
[----:B-1----:R-:W-:-:S04]  /*00c0*/  ISETP.GE.U32.AND P0, PT, R5, UR6, PT ;  /* 0x0000000605007c0c */ /* 0x002fc8000bf06070 */
[----:B------:R-:W-:Y:S01]  /*00d0*/  ISETP.GE.AND.EX P0, PT, RZ, UR7, PT, P0 ;  /* 0x00000007ff007c0c */ /* 0x000fe2000bf06300 */
[----:B0-----:R-:W-:-:S12]  /*00e0*/  IMAD R2, R2, UR4, R5 ;  /* 0x0000000402027c24 */ /* 0x001fd8000f8e0205 */
[----:B--234-:R-:W-:Y:S05]  /*00f0*/  @P0 BRA `(.L_x_18) ;  /* 0x0000000400980947 */ /* 0x01cfea0003800000 */
[----:B------:R-:W-:Y:S01]  /*0100*/  IADD3 R8, P1, PT, R5, UR4, RZ ;  /* 0x0000000405087c10 */ /* 0x000fe2000ff3e0ff */
        /* <DEDUP_REMOVED lines=14> */
[----:B------:R-:W0:Y:S01]  /*01f0*/  I2F.U32.RP R8, UR4 ;  /* 0x0000000400087d06 */ /* 0x000e220008209000 */
[----:B------:R-:W-:-:S07]  /*0200*/  ISETP.NE.U32.AND P2, PT, RZ, UR4, PT ;  /* 0x00000004ff007c0c */ /* 0x000fce000bf45070 */
[----:B0-----:R-:W0:Y:S02]  /*0210*/  MUFU.RCP R8, R8 ;  /* 0x0000000800087308 */ /* 0x001e240000001000 */
[----:B0-----:R-:W-:-:S06]  /*0220*/  VIADD R6, R8, 0xffffffe ;  /* 0x0ffffffe08067836 */ /* 0x001fcc0000000000 */
[----:B------:R0:W1:Y:S02]  /*0230*/  F2I.FTZ.U32.TRUNC.NTZ R7, R6 ;  /* 0x0000000600077305 */ /* 0x000064000021f000 */
[----:B0-----:R-:W-:Y:S02]  /*0240*/  IMAD.MOV.U32 R6, RZ, RZ, RZ ;  /* 0x000000ffff067224 */ /* 0x001fe400078e00ff */
[----:B-1----:R-:W-:-:S04]  /*0250*/  IMAD.MOV R9, RZ, RZ, -R7 ;  /* 0x000000ffff097224 */ /* 0x002fc800078e0a07 */
[----:B------:R-:W-:-:S04]  /*0260*/  IMAD R9, R9, UR4, RZ ;  /* 0x0000000409097c24 */ /* 0x000fc8000f8e02ff */
[----:B------:R-:W-:-:S06]  /*0270*/  IMAD.HI.U32 R7, R7, R9, R6 ;  /* 0x0000000907077227 */ /* 0x000fcc00078e0006 */
[----:B------:R-:W-:-:S04]  /*0280*/  IMAD.HI.U32 R6, R7, R11, RZ ;  /* 0x0000000b07067227 */ /* 0x000fc800078e00ff */
[----:B------:R-:W-:-:S04]  /*0290*/  IMAD.MOV R7, RZ, RZ, -R6 ;  /* 0x000000ffff077224 */ /* 0x000fc800078e0a06 */
[----:B------:R-:W-:-:S05]  /*02a0*/  IMAD R7, R7, UR4, R11 ;  /* 0x0000000407077c24 */ /* 0x000fca000f8e020b */
[----:B------:R-:W-:-:S13]  /*02b0*/  ISETP.GE.U32.AND P0, PT, R7, UR4, PT ;  /* 0x0000000407007c0c */ /* 0x000fda000bf06070 */
[----:B------:R-:W-:Y:S02]  /*02c0*/  @P0 VIADD R7, R7, -UR4 ;  /* 0x8000000407070c36 */ /* 0x000fe40008000000 */
[----:B------:R-:W-:-:S03]  /*02d0*/  @P0 VIADD R6, R6, 0x1 ;  /* 0x0000000106060836 */ /* 0x000fc60000000000 */
[----:B------:R-:W-:Y:S01]  /*02e0*/  ISETP.GE.U32.AND P1, PT, R7, UR4, PT ;  /* 0x0000000407007c0c */ /* 0x000fe2000bf26070 */
[----:B------:R-:W-:-:S12]  /*02f0*/  IMAD.MOV.U32 R7, RZ, RZ, RZ ;  /* 0x000000ffff077224 */ /* 0x000fd800078e00ff */
[----:B------:R-:W-:Y:S01]  /*0300*/  @P1 VIADD R6, R6, 0x1 ;  /* 0x0000000106061836 */ /* 0x000fe20000000000 */
[----:B------:R-:W-:Y:S01]  /*0310*/  @!P2 LOP3.LUT R6, RZ, UR4, RZ, 0x33, !PT ;  /* 0x00000004ff06ac12 */ /* 0x000fe2000f8e33ff */
[----:B------:R-:W-:Y:S06]  /*0320*/  BRA `(.L_x_21) ;  /* 0x0000000000107947 */ /* 0x000fec0003800000 */
.L_x_20:
[----:B------:R-:W-:Y:S01]  /*0330*/  IMAD.U32 R10, RZ, RZ, UR4 ;  /* 0x00000004ff0a7e24 */ /* 0x000fe2000f8e00ff */
[----:B------:R-:W-:Y:S01]  /*0340*/  MOV R8, 0x370 ;  /* 0x0000037000087802 */ /* 0x000fe20000000f00 */
[----:B------:R-:W-:-:S07]  /*0350*/  IMAD.MOV.U32 R9, RZ, RZ, RZ ;  /* 0x000000ffff097224 */ /* 0x000fce00078e00ff */
[----:B------:R-:W-:Y:S05]  /*0360*/  CALL.REL.NOINC `($__internal_1_$__cuda_sm20_div_u64) ;  /* 0x0000007400487944 */ /* 0x000fea0003c00000 */
.L_x_21:
[----:B------:R-:W-:Y:S05]  /*0370*/  BSYNC.RECONVERGENT B1 ;  /* 0x0000000000017941 */ /* 0x000fea0003800200 */
.L_x_19:
        /* <DEDUP_REMOVED lines=16> */
.L_x_24:
[----:B0-----:R-:W-:-:S04]  /*0480*/  LEA R6, P1, R5, UR8, 0x3 ;  /* 0x0000000805067c11 */ /* 0x001fc8000f8218ff */
[----:B------:R-:W-:-:S06]  /*0490*/  LEA.HI.X R7, R5, UR9, R0, 0x3, P1 ;  /* 0x0000000905077c11 */ /* 0x000fcc00088f1c00 */
[----:B------:R-:W2:Y:S01]  /*04a0*/  LDG.E.64 R6, desc[UR14][R6.64] ;  /* 0x0000000e06067981 */ /* 0x000ea2000c1e1b00 */
[C---:B------:R-:W-:Y:S01]  /*04b0*/  IMAD R9, R5.reuse, 0x8, R4 ;  /* 0x0000000805097824 */ /* 0x040fe200078e0204 */
[----:B------:R-:W-:Y:S02]  /*04c0*/  IADD3 R8, P1, PT, R8, 0x1, RZ ;  /* 0x0000000108087810 */ /* 0x000fe40007f3e0ff */
[----:B------:R-:W-:-:S03]  /*04d0*/  IADD3 R5, P2, PT, R5, UR4, RZ ;  /* 0x0000000405057c10 */ /* 0x000fc6000ff5e0ff */
[----:B------:R-:W-:Y:S01]  /*04e0*/  IMAD.X R10, RZ, RZ, R10, P1 ;  /* 0x000000ffff0a7224 */ /* 0x000fe200008e060a */
[----:B------:R-:W-:Y:S01]  /*04f0*/  ISETP.NE.U32.AND P1, PT, R8, R11, PT ;  /* 0x0000000b0800720c */ /* 0x000fe20003f25070 */
[----:B------:R-:W-:-:S03]  /*0500*/  IMAD.X R0, RZ, RZ, R0, P2 ;  /* 0x000000ffff007224 */ /* 0x000fc600010e0600 */
[----:B------:R-:W-:Y:S01]  /*0510*/  ISETP.NE.AND.EX P1, PT, R10, RZ, PT, P1 ;  /* 0x000000ff0a00720c */ /* 0x000fe20003f25310 */
[----:B--2---:R0:W-:-:S12]  /*0520*/  STS.64 [R9], R6 ;  /* 0x0000000609007388 */ /* 0x0041d80000000a00 */
[----:B------:R-:W-:Y:S05]  /*0530*/  @P1 BRA `(.L_x_24) ;  /* 0xfffffffc00d01947 */ /* 0x000fea000383ffff */
.L_x_23:
[----:B------:R-:W-:Y:S05]  /*0540*/  BSYNC.RECONVERGENT B1 ;  /* 0x0000000000017941 */ /* 0x000fea0003800200 */
.L_x_22:
[----:B------:R-:W-:Y:S05]  /*0550*/  @!P0 BRA `(.L_x_18) ;  /* 0x0000000000808947 */ /* 0x000fea0003800000 */
[----:B0-----:R-:W0:Y:S01]  /*0560*/  S2R R7, SR_CgaCtaId ;  /* 0x0000000000077919 */ /* 0x001e220000008800 */
[----:B------:R-:W1:Y:S01]  /*0570*/  LDC R4, c[0x0][0x360] ;  /* 0x0000d800ff047b82 */ /* 0x000e620000000800 */
[----:B------:R-:W-:Y:S01]  /*0580*/  MOV R6, 0x400 ;  /* 0x0000040000067802 */ /* 0x000fe20000000f00 */
[----:B-1----:R-:W-:Y:S01]  /*0590*/  IMAD.SHL.U32 R21, R4, 0x8, RZ ;  /* 0x0000000804157824 */ /* 0x002fe200078e00ff */
[----:B------:R-:W-:Y:S02]  /*05a0*/  SHF.R.U32.HI R23, RZ, 0x1d, R4 ;  /* 0x0000001dff177819 */ /* 0x000fe40000011604 */
[----:B0-----:R-:W-:-:S07]  /*05b0*/  LEA R14, R7, R6, 0x18 ;  /* 0x00000006070e7211 */ /* 0x001fce00078ec0ff */
.L_x_25:
        /* <DEDUP_REMOVED lines=8> */
[----:B------:R-:W3:Y:S04]  /*0640*/  LDG.E.64 R8, desc[UR14][R8.64] ;  /* 0x0000000e08087981 */ /* 0x000ee8000c1e1b00 */
[----:B------:R-:W-:-:S02]  /*0650*/  IMAD.X R13, R23, 0x1, R11, P0 ;  /* 0x00000001170d7824 */ /* 0x000fc400000e060b */
[----:B------:R-:W4:Y:S04]  /*0660*/  LDG.E.64 R10, desc[UR14][R10.64] ;  /* 0x0000000e0a0a7981 */ /* 0x000f28000c1e1b00 */
[----:B------:R-:W5:Y:S01]  /*0670*/  LDG.E.64 R12, desc[UR14][R12.64] ;  /* 0x0000000e0c0c7981 */ /* 0x000f62000c1e1b00 */
[----:B------:R-:W0:Y:S01]  /*0680*/  LDC R16, c[0x0][0x360] ;  /* 0x0000d800ff107b82 */ /* 0x000e220000000800 */
[----:B------:R-:W-:Y:S01]  /*0690*/  IMAD R25, R5, 0x8, R14 ;  /* 0x0000000805197824 */ /* 0x000fe200078e020e */
[----:B------:R-:W-:-:S04]  /*06a0*/  LEA R5, P0, R4, R5, 0x2 ;  /* 0x0000000504057211 */ /* 0x000fc800078010ff */
[----:B------:R-:W-:Y:S02]  /*06b0*/  LEA.HI.X R0, R4, R0, RZ, 0x2, P0 ;  /* 0x0000000004007211 */ /* 0x000fe400000f14ff */
[----:B------:R-:W-:Y:S01]  /*06c0*/  ISETP.GE.U32.AND P0, PT, R5, UR12, PT ;  /* 0x0000000c05007c0c */ /* 0x000fe2000bf06070 */
[----:B0-----:R-:W-:-:S04]  /*06d0*/  IMAD R15, R16, 0x8, R25 ;  /* 0x00000008100f7824 */ /* 0x001fc800078e0219 */
[----:B------:R-:W-:-:S04]  /*06e0*/  IMAD R17, R16, 0x8, R15 ;  /* 0x0000000810117824 */ /* 0x000fc800078e020f */
[----:B------:R-:W-:Y:S01]  /*06f0*/  IMAD R19, R16, 0x8, R17 ;  /* 0x0000000810137824 */ /* 0x000fe200078e0211 */
[----:B------:R-:W-:Y:S01]  /*0700*/  ISETP.GE.AND.EX P0, PT, R0, UR13, PT, P0 ;  /* 0x0000000d00007c0c */ /* 0x000fe2000bf06300 */
[----:B--2---:R1:W-:Y:S04]  /*0710*/  STS.64 [R25], R6 ;  /* 0x0000000619007388 */ /* 0x0043e80000000a00 */
[----:B---3--:R1:W-:Y:S04]  /*0720*/  STS.64 [R15], R8 ;  /* 0x000000080f007388 */ /* 0x0083e80000000a00 */
[----:B----4-:R1:W-:Y:S04]  /*0730*/  STS.64 [R17], R10 ;  /* 0x0000000a11007388 */ /* 0x0103e80000000a00 */
[----:B-----5:R1:W-:Y:S01]  /*0740*/  STS.64 [R19], R12 ;  /* 0x0000000c13007388 */ /* 0x0203e20000000a00 */
[----:B------:R-:W-:Y:S05]  /*0750*/  @!P0 BRA `(.L_x_25) ;  /* 0xfffffffc00988947 */ /* 0x000fea000383ffff */
.L_x_18:
[----:B------:R-:W-:Y:S05]  /*0760*/  BSYNC.RECONVERGENT B0 ;  /* 0x0000000000007941 */ /* 0x000fea0003800200 */
.L_x_17:
[----:B------:R-:W2:Y:S01]  /*0770*/  LDCU.64 UR16, c[0x0][0x3a8] ;  /* 0x00007500ff1077ac */ /* 0x000ea20008000a00 */
[----:B------:R-:W-:Y:S01]  /*0780*/  BAR.SYNC.DEFER_BLOCKING 0x0 ;  /* 0x0000000000007b1d */ /* 0x000fe20000010000 */
[----:B--2---:R-:W-:-:S04]  /*0790*/  ISETP.GE.U32.AND P0, PT, R2, UR16, PT ;  /* 0x0000001002007c0c */ /* 0x004fc8000bf06070 */
[----:B------:R-:W-:-:S13]  /*07a0*/  ISETP.GE.AND.EX P0, PT, R3, UR17, PT, P0 ;  /* 0x0000001103007c0c */ /* 0x000fda000bf06300 */
[----:B------:R-:W-:Y:S05]  /*07b0*/  @P0 EXIT ;  /* 0x000000000000094d */ /* 0x000fea0003800000 */
[----:B------:R-:W2:Y:S01]  /*07c0*/  LDCU.64 UR6, c[0x0][0x3a0] ;  /* 0x00007400ff0677ac */ /* 0x000ea20008000a00 */
[----:B------:R-:W3:Y:S01]  /*07d0*/  LDCU UR5, c[0x0][0x370] ;  /* 0x00006e00ff0577ac */ /* 0x000ee20008000800 */
[----:B--2---:R-:W-:-:S04]  /*07e0*/  UISETP.GE.U32.AND UP0, UPT, UR6, 0x1, UPT ;  /* 0x000000010600788c */ /* 0x004fc8000bf06070 */
[----:B------:R-:W-:Y:S02]  /*07f0*/  UISETP.GE.AND.EX UP0, UPT, UR7, URZ, UPT, UP0 ;  /* 0x000000ff0700728c */ /* 0x000fe4000bf06300 */
[----:B---3--:R-:W-:-:S04]  /*0800*/  UIMAD UR4, UR4, UR5, URZ ;  /* 0x00000005040472a4 */ /* 0x008fc8000f8e02ff */
[----:B------:R-:W-:-:S03]  /*0810*/  USHF.R.S32.HI UR13, URZ, 0x1f, UR4 ;  /* 0x0000001fff0d7899 */ /* 0x000fc60008011404 */
[----:B------:R-:W-:Y:S09]  /*0820*/  BRA.U !UP0, `(.L_x_26) ;  /* 0x0000004d08407547 */ /* 0x000ff2000b800000 */
[----:B-1----:R-:W1:Y:S02]  /*0830*/  LDC.64 R14, c[0x0][0x398] ;  /* 0x0000e600ff0e7b82 */ /* 0x002e640000000a00 */
[----:B-1----:R-:W-:-:S04]  /*0840*/  ISETP.GE.U32.AND P0, PT, R14, 0x1, PT ;  /* 0x000000010e00780c */ /* 0x002fc80003f06070 */
[----:B------:R-:W-:-:S13]  /*0850*/  ISETP.GE.AND.EX P0, PT, R15, RZ, PT, P0 ;  /* 0x000000ff0f00720c */ /* 0x000fda0003f06300 */
[----:B------:R-:W-:Y:S05]  /*0860*/  @!P0 BRA `(.L_x_27) ;  /* 0x0000003400a88947 */ /* 0x000fea0003800000 */
[----:B------:R-:W1:Y:S01]  /*0870*/  S2UR UR12, SR_CgaCtaId ;  /* 0x00000000000c79c3 */ /* 0x000e620000008800 */
[----:B------:R-:W-:Y:S01]  /*0880*/  ULOP3.LUT UR10, UR6, 0xf, URZ, 0xc0, !UPT ;  /* 0x0000000f060a7892 */ /* 0x000fe2000f8ec0ff */
[----:B------:R-:W-:Y:S01]  /*0890*/  BSSY.RECONVERGENT B0, `(.L_x_28) ;  /* 0x0000366000007945 */ /* 0x000fe20003800200 */
[----:B------:R-:W-:Y:S01]  /*08a0*/  ULOP3.LUT UR9, UR6, 0x7, URZ, 0xc0, !UPT ;  /* 0x0000000706097892 */ /* 0x000fe2000f8ec0ff */
[C---:B------:R-:W-:Y:S01]  /*08b0*/  LOP3.LUT R12, R14.reuse, 0xfffffff0, RZ, 0xc0, !PT ;  /* 0xfffffff00e0c7812 */ /* 0x040fe200078ec0ff */
[----:B------:R-:W-:Y:S01]  /*08c0*/  UIADD3 UR10, UP0, UPT, UR10, -0x1, URZ ;  /* 0xffffffff0a0a7890 */ /* 0x000fe2000ff1e0ff */
[----:B------:R-:W-:Y:S01]  /*08d0*/  LOP3.LUT R0, R15, 0x7fffffff, RZ, 0xc0, !PT ;  /* 0x7fffffff0f007812 */ /* 0x000fe200078ec0ff */
[----:B------:R-:W-:Y:S01]  /*08e0*/  UIADD3 UR9, UP1, UPT, UR9, -0x1, URZ ;  /* 0xffffffff09097890 */ /* 0x000fe2000ff3e0ff */
[----:B------:R-:W-:Y:S01]  /*08f0*/  LOP3.LUT R14, R14, 0x3, RZ, 0xc0, !PT ;  /* 0x000000030e0e7812 */ /* 0x000fe200078ec0ff */
[----:B------:R-:W-:Y:S02]  /*0900*/  ULOP3.LUT UR5, UR6, 0xfffffff0, URZ, 0xc0, !UPT ;  /* 0xfffffff006057892 */ /* 0x000fe4000f8ec0ff */
[----:B------:R-:W-:-:S02]  /*0910*/  ULOP3.LUT UR6, UR7, 0x7fffffff, URZ, 0xc0, !UPT ;  /* 0x7fffffff07067892 */ /* 0x000fc4000f8ec0ff */
[----:B------:R-:W-:Y:S02]  /*0920*/  USHF.L.U32 UR8, UR17, 0x1, URZ ;  /* 0x0000000111087899 */ /* 0x000fe400080006ff */
[----:B------:R-:W-:Y:S02]  /*0930*/  USHF.L.U64.HI UR7, UR16, 0x5, UR17 ;  /* 0x0000000510077899 */ /* 0x000fe40008010211 */
[----:B------:R-:W-:Y:S02]  /*0940*/  UIADD3.X UR24, UPT, UPT, URZ, -0x1, URZ, UP0, !UPT ;  /* 0xffffffffff187890 */ /* 0x000fe400087fe4ff */
[----:B------:R-:W-:Y:S02]  /*0950*/  UIADD3.X UR17, UPT, UPT, URZ, -0x1, URZ, UP1, !UPT ;  /* 0xffffffffff117890 */ /* 0x000fe40008ffe4ff */
[----:B------:R-:W-:Y:S02]  /*0960*/  UIMAD.WIDE.U32 UR18, UR16, 0x2, URZ ;  /* 0x00000002101278a5 */ /* 0x000fe4000f8e00ff */
[----:B------:R-:W-:-:S02]  /*0970*/  UISETP.GE.U32.AND UP0, UPT, UR10, 0x7, UPT ;  /* 0x000000070a00788c */ /* 0x000fc4000bf06070 */
[----:B------:R-:W-:Y:S01]  /*0980*/  UISETP.GE.U32.AND UP1, UPT, UR9, 0x3, UPT ;  /* 0x000000030900788c */ /* 0x000fe2000bf26070 */
[----:B------:R-:W-:Y:S01]  /*0990*/  UMOV UR11, 0x400 ;  /* 0x00000400000b7882 */ /* 0x000fe20000000000 */
[----:B------:R-:W2:Y:S01]  /*09a0*/  LDCU.64 UR20, c[0x0][0x3a8] ;  /* 0x00007500ff1477ac */ /* 0x000ea20008000a00 */
[----:B------:R-:W3:Y:S01]  /*09b0*/  LDCU.64 UR22, c[0x0][0x388] ;  /* 0x00007100ff1677ac */ /* 0x000ee20008000a00 */
[----:B------:R-:W-:Y:S02]  /*09c0*/  UIADD3 UR8, UPT, UPT, UR19, UR8, URZ ;  /* 0x0000000813087290 */ /* 0x000fe4000fffe0ff */
[----:B-1----:R-:W-:Y:S02]  /*09d0*/  ULEA UR11, UR12, UR11, 0x18 ;  /* 0x0000000b0c0b7291 */ /* 0x002fe4000f8ec0ff */
[----:B------:R-:W-:Y:S02]  /*09e0*/  UISETP.GE.U32.AND.EX UP0, UPT, UR24, URZ, UPT, UP0 ;  /* 0x000000ff1800728c */ /* 0x000fe4000bf06100 */
[----:B------:R-:W-:-:S11]  /*09f0*/  UISETP.GE.U32.AND.EX UP1, UPT, UR17, URZ, UPT, UP1 ;  /* 0x000000ff1100728c */ /* 0x000fd6000bf26110 */
.L_x_44:
[----:B01--4-:R-:W1:Y:S01]  /*0a00*/  LDC.64 R4, c[0x0][0x398] ;  /* 0x0000e600ff047b82 */ /* 0x013e620000000a00 */
[----:B------:R4:W-:Y:S01]  /*0a10*/  STL.128 [R1+0x10], RZ ;  /* 0x000010ff01007387 */ /* 0x0009e20000100c00 */
[----:B0-----:R-:W-:-:S03]  /*0a20*/  IMAD.MOV.U32 R6, RZ, RZ, RZ ;  /* 0x000000ffff067224 */ /* 0x001fc600078e00ff */
[----:B------:R4:W-:Y:S01]  /*0a30*/  STL.128 [R1], RZ ;  /* 0x000000ff01007387 */ /* 0x0009e20000100c00 */
[----:B-1----:R-:W-:Y:S01]  /*0a40*/  ISETP.GE.U32.AND P0, PT, R4, 0x10, PT ;  /* 0x000000100400780c */ /* 0x002fe20003f06070 */
[----:B------:R-:W-:-:S03]  /*0a50*/  IMAD.MOV.U32 R4, RZ, RZ, RZ ;  /* 0x000000ffff047224 */ /* 0x000fc600078e00ff */
[----:B------:R-:W-:-:S13]  /*0a60*/  ISETP.GE.U32.AND.EX P0, PT, R5, RZ, PT, P0 ;  /* 0x000000ff0500720c */ /* 0x000fda0003f06100 */
[----:B----4-:R-:W-:Y:S05]  /*0a70*/  @!P0 BRA `(.L_x_29) ;  /* 0x0000000400248947 */ /* 0x010fea0003800000 */
[----:B------:R-:W0:Y:S01]  /*0a80*/  LDCU.64 UR24, c[0x0][0x380] ;  /* 0x00007000ff1877ac */ /* 0x000e220008000a00 */
[----:B------:R-:W-:Y:S02]  /*0a90*/  VIADD R11, R1, 0x10 ;  /* 0x00000010010b7836 */ /* 0x000fe40000000000 */
[----:B------:R-:W-:Y:S02]  /*0aa0*/  IMAD.MOV.U32 R13, RZ, RZ, R12 ;  /* 0x000000ffff0d7224 */ /* 0x000fe400078e000c */
[----:B------:R-:W-:Y:S01]  /*0ab0*/  IMAD.MOV.U32 R10, RZ, RZ, R0 ;  /* 0x000000ffff0a7224 */ /* 0x000fe200078e0000 */
[----:B0-----:R-:W-:-:S04]  /*0ac0*/  LEA R8, P1, R2, UR24, 0x1 ;  /* 0x0000001802087c11 */ /* 0x001fc8000f8208ff */
[----:B------:R-:W-:-:S09]  /*0ad0*/  LEA.HI.X R9, R2, UR25, R3, 0x1, P1 ;  /* 0x0000001902097c11 */ /* 0x000fd200088f0c03 */
.L_x_30:
[----:B------:R-:W-:Y:S01]  /*0ae0*/  IADD3 R22, P1, PT, R8, UR18, RZ ;  /* 0x0000001208167c10 */ /* 0x000fe2000ff3e0ff */
[----:B------:R-:W4:Y:S03]  /*0af0*/  LDG.E.U16 R16, desc[UR14][R8.64] ;  /* 0x0000000e08107981 */ /* 0x000f26000c1e1500 */
[----:B------:R-:W-:Y:S02]  /*0b00*/  IADD3.X R23, PT, PT, R9, UR8, RZ, P1, !PT ;  /* 0x0000000809177c10 */ /* 0x000fe40008ffe4ff */
[----:B------:R-:W-:-:S03]  /*0b10*/  IADD3 R20, P1, PT, R22, UR18, RZ ;  /* 0x0000001216147c10 */ /* 0x000fc6000ff3e0ff */
[----:B------:R0:W4:Y:S01]  /*0b20*/  LDG.E.U16 R15, desc[UR14][R22.64] ;  /* 0x0000000e160f7981 */ /* 0x000122000c1e1500 */
[----:B------:R-:W-:Y:S02]  /*0b30*/  IADD3.X R21, PT, PT, R23, UR8, RZ, P1, !PT ;  /* 0x0000000817157c10 */ /* 0x000fe40008ffe4ff */
[----:B------:R-:W-:-:S03]  /*0b40*/  IADD3 R6, P1, PT, R20, UR18, RZ ;  /* 0x0000001214067c10 */ /* 0x000fc6000ff3e0ff */
[----:B------:R-:W5:Y:S01]  /*0b50*/  LDG.E.U16 R19, desc[UR14][R20.64] ;  /* 0x0000000e14137981 */ /* 0x000f62000c1e1500 */
[----:B------:R-:W-:-:S05]  /*0b60*/  IADD3.X R7, PT, PT, R21, UR8, RZ, P1, !PT ;  /* 0x0000000815077c10 */ /* 0x000fca0008ffe4ff */
[----:B------:R1:W5:Y:S01]  /*0b70*/  LDG.E.U16 R18, desc[UR14][R6.64] ;  /* 0x0000000e06127981 */ /* 0x000362000c1e1500 */
[----:B------:R-:W-:-:S04]  /*0b80*/  IADD3 R28, P1, PT, R6, UR18, RZ ;  /* 0x00000012061c7c10 */ /* 0x000fc8000ff3e0ff */
[----:B------:R-:W-:Y:S02]  /*0b90*/  IADD3.X R29, PT, PT, R7, UR8, RZ, P1, !PT ;  /* 0x00000008071d7c10 */ /* 0x000fe40008ffe4ff */
[----:B------:R-:W-:-:S03]  /*0ba0*/  IADD3 R26, P1, PT, R28, UR18, RZ ;  /* 0x000000121c1a7c10 */ /* 0x000fc6000ff3e0ff */
[----:B------:R-:W2:Y:S01]  /*0bb0*/  LDG.E.U16 R28, desc[UR14][R28.64] ;  /* 0x0000000e1c1c7981 */ /* 0x000ea2000c1e1500 */
[----:B------:R-:W-:Y:S02]  /*0bc0*/  IADD3.X R27, PT, PT, R29, UR8, RZ, P1, !PT ;  /* 0x000000081d1b7c10 */ /* 0x000fe40008ffe4ff */
[----:B------:R-:W-:-:S04]  /*0bd0*/  IADD3 R24, P1, PT, R26, UR18, RZ ;  /* 0x000000121a187c10 */ /* 0x000fc8000ff3e0ff */
[----:B------:R-:W-:Y:S02]  /*0be0*/  IADD3.X R25, PT, PT, R27, UR8, RZ, P1, !PT ;  /* 0x000000081b197c10 */ /* 0x000fe40008ffe4ff */
[----:B------:R-:W-:Y:S01]  /*0bf0*/  IADD3 R4, P1, PT, R24, UR18, RZ ;  /* 0x0000001218047c10 */ /* 0x000fe2000ff3e0ff */
[----:B------:R-:W2:Y:S03]  /*0c00*/  LDG.E.U16 R27, desc[UR14][R26.64] ;  /* 0x0000000e1a1b7981 */ /* 0x000ea6000c1e1500 */
[----:B------:R-:W-:Y:S01]  /*0c10*/  IADD3.X R5, PT, PT, R25, UR8, RZ, P1, !PT ;  /* 0x0000000819057c10 */ /* 0x000fe20008ffe4ff */
[----:B------:R-:W3:Y:S01]  /*0c20*/  LDG.E.U16 R24, desc[UR14][R24.64] ;  /* 0x0000000e18187981 */ /* 0x000ee2000c1e1500 */
[----:B0-----:R-:W-:-:S04]  /*0c30*/  IADD3 R22, P1, PT, R4, UR18, RZ ;  /* 0x0000001204167c10 */ /* 0x001fc8000ff3e0ff */
[----:B------:R-:W-:Y:S02]  /*0c40*/  IADD3.X R23, PT, PT, R5, UR8, RZ, P1, !PT ;  /* 0x0000000805177c10 */ /* 0x000fe40008ffe4ff */
[----:B-1----:R-:W-:Y:S01]  /*0c50*/  IADD3 R6, P1, PT, R22, UR18, RZ ;  /* 0x0000001216067c10 */ /* 0x002fe2000ff3e0ff */
[----:B------:R0:W3:Y:S03]  /*0c60*/  LDG.E.U16 R25, desc[UR14][R4.64] ;  /* 0x0000000e04197981 */ /* 0x0000e6000c1e1500 */
[----:B------:R-:W-:Y:S02]  /*0c70*/  IADD3.X R7, PT, PT, R23, UR8, RZ, P1, !PT ;  /* 0x0000000817077c10 */ /* 0x000fe40008ffe4ff */
[----:B------:R-:W-:Y:S01]  /*0c80*/  IADD3 R20, P1, PT, R6, UR18, RZ ;  /* 0x0000001206147c10 */ /* 0x000fe2000ff3e0ff */
[----:B------:R-:W3:Y:S03]  /*0c90*/  LDG.E.U16 R22, desc[UR14][R22.64] ;  /* 0x0000000e16167981 */ /* 0x000ee6000c1e1500 */
[----:B------:R-:W-:-:S02]  /*0ca0*/  IADD3.X R21, PT, PT, R7, UR8, RZ, P1, !PT ;  /* 0x0000000807157c10 */ /* 0x000fc40008ffe4ff */
[----:B0-----:R-:W-:-:S04]  /*0cb0*/  IADD3 R4, P1, PT, R20, UR18, RZ ;  /* 0x0000001214047c10 */ /* 0x001fc8000ff3e0ff */
[----:B------:R-:W-:Y:S01]  /*0cc0*/  IADD3.X R5, PT, PT, R21, UR8, RZ, P1, !PT ;  /* 0x0000000815057c10 */ /* 0x000fe20008ffe4ff */
[----:B------:R0:W3:Y:S04]  /*0cd0*/  LDG.E.U16 R23, desc[UR14][R6.64] ;  /* 0x0000000e06177981 */ /* 0x0000e8000c1e1500 */
[----:B------:R-:W3:Y:S01]  /*0ce0*/  LDG.E.U16 R21, desc[UR14][R20.64] ;  /* 0x0000000e14157981 */ /* 0x000ee2000c1e1500 */
[----:B0-----:R-:W-:-:S03]  /*0cf0*/  IADD3 R6, P1, PT, R4, UR18, RZ ;  /* 0x0000001204067c10 */ /* 0x001fc6000ff3e0ff */
[----:B------:R4:W3:Y:S01]  /*0d00*/  LDG.E.U16 R20, desc[UR14][R4.64] ;  /* 0x0000000e04147981 */ /* 0x0008e2000c1e1500 */
[----:B------:R-:W-:Y:S02]  /*0d10*/  IADD3.X R7, PT, PT, R5, UR8, RZ, P1, !PT ;  /* 0x0000000805077c10 */ /* 0x000fe40008ffe4ff */
[----:B----4-:R-:W-:Y:S02]  /*0d20*/  PRMT R4, R16, 0x5410, R15 ;  /* 0x0000541010047816 */ /* 0x010fe4000000000f */
[----:B------:R-:W-:Y:S01]  /*0d30*/  IADD3 R16, P1, PT, R6, UR18, RZ ;  /* 0x0000001206107c10 */ /* 0x000fe2000ff3e0ff */
[----:B------:R0:W4:Y:S03]  /*0d40*/  LDG.E.U16 R15, desc[UR14][R6.64] ;  /* 0x0000000e060f7981 */ /* 0x000126000c1e1500 */
[----:B------:R-:W-:Y:S02]  /*0d50*/  IADD3.X R17, PT, PT, R7, UR8, RZ, P1, !PT ;  /* 0x0000000807117c10 */ /* 0x000fe40008ffe4ff */
[----:B0-----:R-:W-:-:S02]  /*0d60*/  IADD3 R6, P1, PT, R16, UR18, RZ ;  /* 0x0000001210067c10 */ /* 0x001fc4000ff3e0ff */
[----:B-----5:R-:W-:Y:S01]  /*0d70*/  PRMT R5, R19, 0x5410, R18 ;  /* 0x0000541013057816 */ /* 0x020fe20000000012 */
[----:B------:R-:W4:Y:S01]  /*0d80*/  LDG.E.U16 R16, desc[UR14][R16.64] ;  /* 0x0000000e10107981 */ /* 0x000f22000c1e1500 */
[----:B------:R-:W-:Y:S02]  /*0d90*/  IADD3.X R7, PT, PT, R17, UR8, RZ, P1, !PT ;  /* 0x0000000811077c10 */ /* 0x000fe40008ffe4ff */
[----:B------:R-:W-:-:S03]  /*0da0*/  IADD3 R18, P1, PT, R6, UR18, RZ ;  /* 0x0000001206127c10 */ /* 0x000fc6000ff3e0ff */
[----:B------:R2:W5:Y:S01]  /*0db0*/  LDG.E.U16 R26, desc[UR14][R6.64] ;  /* 0x0000000e061a7981 */ /* 0x000562000c1e1500 */
[----:B------:R-:W-:-:S06]  /*0dc0*/  IADD3.X R19, PT, PT, R7, UR8, RZ, P1, !PT ;  /* 0x0000000807137c10 */ /* 0x000fcc0008ffe4ff */
[----:B------:R-:W5:Y:S01]  /*0dd0*/  LDG.E.U16 R19, desc[UR14][R18.64] ;  /* 0x0000000e12137981 */ /* 0x000f62000c1e1500 */
[----:B------:R-:W-:-:S04]  /*0de0*/  IADD3 R13, P1, PT, R13, -0x10, RZ ;  /* 0xfffffff00d0d7810 */ /* 0x000fc80007f3e0ff */
[----:B------:R-:W-:Y:S02]  /*0df0*/  IADD3.X R10, PT, PT, R10, -0x1, RZ, P1, !PT ;  /* 0xffffffff0a0a7810 */ /* 0x000fe40000ffe4ff */
[----:B------:R-:W-:Y:S02]  /*0e00*/  ISETP.NE.U32.AND P1, PT, R13, RZ, PT ;  /* 0x000000ff0d00720c */ /* 0x000fe40003f25070 */
[----:B--2---:R-:W-:Y:S02]  /*0e10*/  PRMT R6, R28, 0x5410, R27 ;  /* 0x000054101c067816 */ /* 0x004fe4000000001b */
[----:B------:R-:W-:Y:S02]  /*0e20*/  ISETP.NE.AND.EX P1, PT, R10, RZ, PT, P1 ;  /* 0x000000ff0a00720c */ /* 0x000fe40003f25310 */
[----:B---3--:R-:W-:-:S05]  /*0e30*/  PRMT R7, R24, 0x5410, R25 ;  /* 0x0000541018077816 */ /* 0x008fca0000000019 */
[----:B------:R0:W-:Y:S02]  /*0e40*/  STL.128 [R11+-0x10], R4 ;  /* 0xfffff0040b007387 */ /* 0x0001e40000100c00 */
[----:B0-----:R-:W-:Y:S02]  /*0e50*/  PRMT R4, R22, 0x5410, R23 ;  /* 0x0000541016047816 */ /* 0x001fe40000000017 */
[----:B------:R-:W-:Y:S02]  /*0e60*/  PRMT R5, R21, 0x5410, R20 ;  /* 0x0000541015057816 */ /* 0x000fe40000000014 */
[----:B----4-:R-:W-:Y:S01]  /*0e70*/  PRMT R6, R15, 0x5410, R16 ;  /* 0x000054100f067816 */ /* 0x010fe20000000010 */
[----:B------:R-:W-:-:S05]  /*0e80*/  IMAD.U32 R15, RZ, RZ, UR16 ;  /* 0x00000010ff0f7e24 */ /* 0x000fca000f8e00ff */
[----:B------:R-:W-:Y:S02]  /*0e90*/  LEA R8, P2, R15, R8, 0x5 ;  /* 0x000000080f087211 */ /* 0x000fe400078428ff */
[----:B-----5:R-:W-:Y:S02]  /*0ea0*/  PRMT R7, R26, 0x5410, R19 ;  /* 0x000054101a077816 */ /* 0x020fe40000000013 */
[----:B------:R-:W-:-:S03]  /*0eb0*/  IADD3.X R9, PT, PT, R9, UR7, RZ, P2, !PT ;  /* 0x0000000709097c10 */ /* 0x000fc600097fe4ff */
[----:B------:R0:W-:Y:S02]  /*0ec0*/  STL.128 [R11], R4 ;  /* 0x000000040b007387 */ /* 0x0001e40000100c00 */
[----:B0-----:R-:W-:Y:S01]  /*0ed0*/  VIADD R11, R11, 0x20 ;  /* 0x000000200b0b7836 */ /* 0x001fe20000000000 */
[----:B------:R-:W-:Y:S06]  /*0ee0*/  @P1 BRA `(.L_x_30) ;  /* 0xfffffff800fc1947 */ /* 0x000fec000383ffff */
[----:B------:R-:W-:Y:S02]  /*0ef0*/  IMAD.MOV.U32 R4, RZ, RZ, R12 ;  /* 0x000000ffff047224 */ /* 0x000fe400078e000c */
[----:B------:R-:W-:-:S07]  /*0f00*/  IMAD.MOV.U32 R6, RZ, RZ, R0 ;  /* 0x000000ffff067224 */ /* 0x000fce00078e0000 */
.L_x_29:
[----:B------:R-:W0:Y:S02]  /*0f10*/  LDC R13, c[0x0][0x398] ;  /* 0x0000e600ff0d7b82 */ /* 0x000e240000000800 */
[----:B0-----:R-:W-:-:S04]  /*0f20*/  LOP3.LUT R5, R13, 0xf, RZ, 0xc0, !PT ;  /* 0x0000000f0d057812 */ /* 0x001fc800078ec0ff */
[----:B------:R-:W-:-:S04]  /*0f30*/  ISETP.NE.U32.AND P1, PT, R5, RZ, PT ;  /* 0x000000ff0500720c */ /* 0x000fc80003f25070 */
[----:B------:R-:W-:-:S13]  /*0f40*/  ISETP.NE.AND.EX P1, PT, RZ, RZ, PT, P1 ;  /* 0x000000ffff00720c */ /* 0x000fda0003f25310 */
[----:B------:R-:W-:Y:S05]  /*0f50*/  @!P1 BRA `(.L_x_31) ;  /* 0x0000000800cc9947 */ /* 0x000fea0003800000 */
[----:B------:R-:W-:Y:S02]  /*0f60*/  IADD3 R7, P2, PT, R5, -0x1, RZ ;  /* 0xffffffff05077810 */ /* 0x000fe40007f5e0ff */
[----:B------:R-:W-:Y:S02]  /*0f70*/  LOP3.LUT R5, R13, 0x7, RZ, 0xc0, !PT ;  /* 0x000000070d057812 */ /* 0x000fe400078ec0ff */
[----:B------:R-:W-:Y:S01]  /*0f80*/  ISETP.GE.U32.AND P3, PT, R7, 0x7, PT ;  /* 0x000000070700780c */ /* 0x000fe20003f66070 */
[----:B------:R-:W-:Y:S01]  /*0f90*/  IMAD.X R7, RZ, RZ, -0x1, P2 ;  /* 0xffffffffff077424 */ /* 0x000fe200010e06ff */
[----:B------:R-:W-:-:S04]  /*0fa0*/  ISETP.NE.U32.AND P2, PT, R5, RZ, PT ;  /* 0x000000ff0500720c */ /* 0x000fc80003f45070 */
[----:B------:R-:W-:Y:S02]  /*0fb0*/  ISETP.GE.U32.AND.EX P3, PT, R7, RZ, PT, P3 ;  /* 0x000000ff0700720c */ /* 0x000fe40003f66130 */
[----:B------:R-:W-:-:S11]  /*0fc0*/  ISETP.NE.AND.EX P2, PT, RZ, RZ, PT, P2 ;  /* 0x000000ffff00720c */ /* 0x000fd60003f45320 */
[----:B------:R-:W-:Y:S05]  /*0fd0*/  @!P3 BRA `(.L_x_32) ;  /* 0x00000004004cb947 */ /* 0x000fea0003800000 */
[----:B------:R-:W0:Y:S01]  /*0fe0*/  LDCU.64 UR24, c[0x0][0x3a8] ;  /* 0x00007500ff1877ac */ /* 0x000e220008000a00 */
[----:B------:R-:W1:Y:S01]  /*0ff0*/  LDCU.64 UR26, c[0x0][0x380] ;  /* 0x00007000ff1a77ac */ /* 0x000e620008000a00 */
[----:B0-----:R-:W-:Y:S02]  /*1000*/  IMAD R9, R6, UR24, RZ ;  /* 0x0000001806097c24 */ /* 0x001fe4000f8e02ff */
[----:B------:R-:W-:-:S04]  /*1010*/  IMAD.WIDE.U32 R6, R4, UR24, R2 ;  /* 0x0000001804067c25 */ /* 0x000fc8000f8e0002 */
[----:B------:R-:W-:Y:S01]  /*1020*/  IMAD R9, R4, UR25, R9 ;  /* 0x0000001904097c24 */ /* 0x000fe2000f8e0209 */
[----:B-1----:R-:W-:-:S03]  /*1030*/  LEA R18, P3, R6, UR26, 0x1 ;  /* 0x0000001a06127c11 */ /* 0x002fc6000f8608ff */
[----:B------:R-:W-:-:S05]  /*1040*/  IMAD.IADD R7, R7, 0x1, R9 ;  /* 0x0000000107077824 */ /* 0x000fca00078e0209 */
[----:B------:R-:W-:-:S05]  /*1050*/  LEA.HI.X R19, R6, UR27, R7, 0x1, P3 ;  /* 0x0000001b06137c11 */ /* 0x000fca00098f0c07 */
[----:B------:R0:W4:Y:S01]  /*1060*/  LDG.E.U16 R18, desc[UR14][R18.64] ;  /* 0x0000000e12127981 */ /* 0x000122000c1e1500 */
[C---:B------:R-:W-:Y:S02]  /*1070*/  VIADD R6, R4.reuse, 0x1 ;  /* 0x0000000104067836 */ /* 0x040fe40000000000 */
[----:B------:R-:W-:Y:S02]  /*1080*/  VIADD R21, R4, 0x3 ;  /* 0x0000000304157836 */ /* 0x000fe40000000000 */
[----:B------:R-:W-:-:S04]  /*1090*/  IMAD.WIDE.U32 R8, R6, UR24, R2 ;  /* 0x0000001806087c25 */ /* 0x000fc8000f8e0002 */
[----:B------:R-:W-:Y:S01]  /*10a0*/  IMAD R7, R6, UR25, R9 ;  /* 0x0000001906077c24 */ /* 0x000fe2000f8e0209 */
[----:B------:R-:W-:Y:S01]  /*10b0*/  LEA R24, P3, R8, UR26, 0x1 ;  /* 0x0000001a08187c11 */ /* 0x000fe2000f8608ff */
[C---:B------:R-:W-:Y:S02]  /*10c0*/  VIADD R23, R4.reuse, 0x2 ;  /* 0x0000000204177836 */ /* 0x040fe40000000000 */
[----:B0-----:R-:W-:Y:S01]  /*10d0*/  VIADD R19, R4, 0x4 ;  /* 0x0000000404137836 */ /* 0x001fe20000000000 */
[----:B------:R-:W-:Y:S01]  /*10e0*/  LEA.HI.X R25, R8, UR27, R7, 0x1, P3 ;  /* 0x0000001b08197c11 */ /* 0x000fe200098f0c07 */
[----:B------:R-:W-:-:S04]  /*10f0*/  IMAD.WIDE.U32 R8, R21, UR24, R2 ;  /* 0x0000001815087c25 */ /* 0x000fc8000f8e0002 */
[----:B------:R-:W-:Y:S01]  /*1100*/  IMAD R7, R21, UR25, R9 ;  /* 0x0000001915077c24 */ /* 0x000fe2000f8e0209 */
[C---:B------:R-:W-:Y:S01]  /*1110*/  LEA R26, P4, R8.reuse, UR26, 0x1 ;  /* 0x0000001a081a7c11 */ /* 0x040fe2000f8808ff */
[C---:B------:R-:W-:Y:S01]  /*1120*/  IMAD.WIDE.U32 R16, R23.reuse, UR24, R2 ;  /* 0x0000001817107c25 */ /* 0x040fe2000f8e0002 */
[----:B------:R-:W5:Y:S02]  /*1130*/  LDG.E.U16 R24, desc[UR14][R24.64] ;  /* 0x0000000e18187981 */ /* 0x000f64000c1e1500 */
[----:B------:R-:W-:Y:S01]  /*1140*/  LEA.HI.X R27, R8, UR27, R7, 0x1, P4 ;  /* 0x0000001b081b7c11 */ /* 0x000fe2000a0f0c07 */
[----:B------:R-:W-:Y:S01]  /*1150*/  IMAD R11, R23, UR25, R17 ;  /* 0x00000019170b7c24 */ /* 0x000fe2000f8e0211 */
[----:B------:R-:W-:Y:S01]  /*1160*/  LEA R10, P3, R16, UR26, 0x1 ;  /* 0x0000001a100a7c11 */ /* 0x000fe2000f8608ff */
[----:B------:R-:W-:-:S03]  /*1170*/  IMAD.WIDE.U32 R8, R19, UR24, R2 ;  /* 0x0000001813087c25 */ /* 0x000fc6000f8e0002 */
[----:B------:R-:W-:Y:S01]  /*1180*/  LEA.HI.X R11, R16, UR27, R11, 0x1, P3 ;  /* 0x0000001b100b7c11 */ /* 0x000fe200098f0c0b */
[----:B------:R-:W-:Y:S01]  /*1190*/  VIADD R15, R4, 0x5 ;  /* 0x00000005040f7836 */ /* 0x000fe20000000000 */
[C---:B------:R-:W-:Y:S01]  /*11a0*/  LEA R28, P3, R8.reuse, UR26, 0x1 ;  /* 0x0000001a081c7c11 */ /* 0x040fe2000f8608ff */
[----:B------:R-:W-:Y:S02]  /*11b0*/  IMAD R7, R19, UR25, R9 ;  /* 0x0000001913077c24 */ /* 0x000fe4000f8e0209 */
[C---:B------:R-:W-:Y:S01]  /*11c0*/  IMAD.WIDE.U32 R16, R15.reuse, UR24, R2 ;  /* 0x000000180f107c25 */ /* 0x040fe2000f8e0002 */
[----:B------:R0:W2:Y:S02]  /*11d0*/  LDG.E.U16 R22, desc[UR14][R10.64] ;  /* 0x0000000e0a167981 */ /* 0x0000a4000c1e1500 */
[----:B------:R-:W-:Y:S01]  /*11e0*/  LEA.HI.X R29, R8, UR27, R7, 0x1, P3 ;  /* 0x0000001b081d7c11 */ /* 0x000fe200098f0c07 */
[----:B------:R-:W-:Y:S01]  /*11f0*/  IMAD R7, R15, UR25, R17 ;  /* 0x000000190f077c24 */ /* 0x000fe2000f8e0211 */
[----:B------:R-:W-:Y:S01]  /*1200*/  LEA R8, P3, R16, UR26, 0x1 ;  /* 0x0000001a10087c11 */ /* 0x000fe2000f8608ff */
[----:B------:R-:W-:-:S03]  /*1210*/  IMAD.U32 R20, R4, 0x2, R1 ;  /* 0x0000000204147824 */ /* 0x000fc600078e0001 */
[----:B------:R-:W-:Y:S01]  /*1220*/  LEA.HI.X R9, R16, UR27, R7, 0x1, P3 ;  /* 0x0000001b10097c11 */ /* 0x000fe200098f0c07 */
[----:B------:R-:W-:-:S04]  /*1230*/  VIADD R7, R4, 0x6 ;  /* 0x0000000604077836 */ /* 0x000fc80000000000 */
[C---:B0-----:R-:W-:Y:S01]  /*1240*/  IMAD.WIDE.U32 R10, R7.reuse, UR24, R2 ;  /* 0x00000018070a7c25 */ /* 0x041fe2000f8e0002 */
[----:B------:R-:W3:Y:S03]  /*1250*/  LDG.E.U16 R9, desc[UR14][R8.64] ;  /* 0x0000000e08097981 */ /* 0x000ee6000c1e1500 */
[----:B------:R-:W-:Y:S01]  /*1260*/  IMAD R17, R7, UR25, R11 ;  /* 0x0000001907117c24 */ /* 0x000fe2000f8e020b */
[----:B------:R-:W-:Y:S01]  /*1270*/  LEA R16, P3, R10, UR26, 0x1 ;  /* 0x0000001a0a107c11 */ /* 0x000fe2000f8608ff */
[----:B------:R-:W-:-:S03]  /*1280*/  VIADD R25, R4, 0x7 ;  /* 0x0000000704197836 */ /* 0x000fc60000000000 */
[----:B------:R-:W-:Y:S01]  /*1290*/  LEA.HI.X R17, R10, UR27, R17, 0x1, P3 ;  /* 0x0000001b0a117c11 */ /* 0x000fe200098f0c11 */
[----:B------:R-:W-:-:S04]  /*12a0*/  IMAD.WIDE.U32 R10, R25, UR24, R2 ;  /* 0x00000018190a7c25 */ /* 0x000fc8000f8e0002 */
[----:B------:R-:W-:Y:S01]  /*12b0*/  IMAD R11, R25, UR25, R11 ;  /* 0x00000019190b7c24 */ /* 0x000fe2000f8e020b */
[----:B------:R-:W3:Y:S04]  /*12c0*/  LDG.E.U16 R17, desc[UR14][R16.64] ;  /* 0x0000000e10117981 */ /* 0x000ee8000c1e1500 */
[----:B----4-:R0:W-:Y:S04]  /*12d0*/  STL.U16 [R20], R18 ;  /* 0x0000001214007387 */ /* 0x0101e80000100400 */
[----:B0-----:R0:W4:Y:S04]  /*12e0*/  LDG.E.U16 R20, desc[UR14][R26.64] ;  /* 0x0000000e1a147981 */ /* 0x001128000c1e1500 */
[----:B------:R-:W3:Y:S01]  /*12f0*/  LDG.E.U16 R18, desc[UR14][R28.64] ;  /* 0x0000000e1c127981 */ /* 0x000ee2000c1e1500 */
[----:B0-----:R-:W-:-:S04]  /*1300*/  LEA R26, P3, R10, UR26, 0x1 ;  /* 0x0000001a0a1a7c11 */ /* 0x001fc8000f8608ff */
[----:B------:R-:W-:-:S06]  /*1310*/  LEA.HI.X R27, R10, UR27, R11, 0x1, P3 ;  /* 0x0000001b0a1b7c11 */ /* 0x000fcc00098f0c0b */
[----:B------:R0:W3:Y:S01]  /*1320*/  LDG.E.U16 R27, desc[UR14][R26.64] ;  /* 0x0000000e1a1b7981 */ /* 0x0000e2000c1e1500 */
[----:B------:R-:W-:Y:S02]  /*1330*/  IMAD.SHL.U32 R10, R6, 0x2, RZ ;  /* 0x00000002060a7824 */ /* 0x000fe400078e00ff */
[----:B------:R-:W-:-:S03]  /*1340*/  IMAD.SHL.U32 R6, R23, 0x2, RZ ;  /* 0x0000000217067824 */ /* 0x000fc600078e00ff */
[----:B------:R-:W-:Y:S02]  /*1350*/  LOP3.LUT R10, R10, 0xfffffffe, RZ, 0xc0, !PT ;  /* 0xfffffffe0a0a7812 */ /* 0x000fe400078ec0ff */
[----:B------:R-:W-:Y:S01]  /*1360*/  LOP3.LUT R6, R6, 0xfffffffe, RZ, 0xc0, !PT ;  /* 0xfffffffe06067812 */ /* 0x000fe200078ec0ff */
[----:B------:R-:W-:Y:S02]  /*1370*/  IMAD.SHL.U32 R21, R21, 0x2, RZ ;  /* 0x0000000215157824 */ /* 0x000fe400078e00ff */
[----:B------:R-:W-:Y:S02]  /*1380*/  IMAD.IADD R23, R1, 0x1, R10 ;  /* 0x0000000101177824 */ /* 0x000fe400078e020a */
[----:B------:R-:W-:Y:S02]  /*1390*/  IMAD.SHL.U32 R16, R19, 0x2, RZ ;  /* 0x0000000213107824 */ /* 0x000fe400078e00ff */
[----:B------:R-:W-:Y:S02]  /*13a0*/  IMAD.SHL.U32 R10, R15, 0x2, RZ ;  /* 0x000000020f0a7824 */ /* 0x000fe400078e00ff */
[----:B------:R-:W-:-:S02]  /*13b0*/  IMAD.IADD R11, R1, 0x1, R6 ;  /* 0x00000001010b7824 */ /* 0x000fc400078e0206 */
[----:B------:R-:W-:Y:S01]  /*13c0*/  IMAD.SHL.U32 R8, R7, 0x2, RZ ;  /* 0x0000000207087824 */ /* 0x000fe200078e00ff */
[----:B0-----:R-:W-:Y:S01]  /*13d0*/  LOP3.LUT R26, R21, 0xfffffffe, RZ, 0xc0, !PT ;  /* 0xfffffffe151a7812 */ /* 0x001fe200078ec0ff */
[----:B------:R-:W-:Y:S01]  /*13e0*/  IMAD.SHL.U32 R6, R25, 0x2, RZ ;  /* 0x0000000219067824 */ /* 0x000fe200078e00ff */
[----:B------:R-:W-:Y:S01]  /*13f0*/  LOP3.LUT R16, R16, 0xfffffffe, RZ, 0xc0, !PT ;  /* 0xfffffffe10107812 */ /* 0x000fe200078ec0ff */
[----:B-----5:R-:W-:Y:S01]  /*1400*/  STL.U16 [R23], R24 ;  /* 0x0000001817007387 */ /* 0x020fe20000100400 */
[----:B------:R-:W-:Y:S02]  /*1410*/  LOP3.LUT R10, R10, 0xfffffffe, RZ, 0xc0, !PT ;  /* 0xfffffffe0a0a7812 */ /* 0x000fe400078ec0ff */
[----:B------:R-:W-:Y:S01]  /*1420*/  LOP3.LUT R8, R8, 0xfffffffe, RZ, 0xc0, !PT ;  /* 0xfffffffe08087812 */ /* 0x000fe200078ec0ff */
[----:B--2---:R0:W-:Y:S01]  /*1430*/  STL.U16 [R11], R22 ;  /* 0x000000160b007387 */ /* 0x0041e20000100400 */
[----:B------:R-:W-:Y:S01]  /*1440*/  LOP3.LUT R6, R6, 0xfffffffe, RZ, 0xc0, !PT ;  /* 0xfffffffe06067812 */ /* 0x000fe200078ec0ff */
[----:B------:R-:W-:-:S02]  /*1450*/  IMAD.IADD R7, R1, 0x1, R16 ;  /* 0x0000000101077824 */ /* 0x000fc400078e0210 */
[C---:B------:R-:W-:Y:S02]  /*1460*/  IMAD.IADD R16, R1.reuse, 0x1, R10 ;  /* 0x0000000101107824 */ /* 0x040fe400078e020a */
[C---:B------:R-:W-:Y:S02]  /*1470*/  IMAD.IADD R10, R1.reuse, 0x1, R8 ;  /* 0x00000001010a7824 */ /* 0x040fe400078e0208 */
[C---:B0-----:R-:W-:Y:S02]  /*1480*/  IMAD.IADD R11, R1.reuse, 0x1, R26 ;  /* 0x00000001010b7824 */ /* 0x041fe400078e021a */
[----:B------:R-:W-:Y:S02]  /*1490*/  IMAD.IADD R8, R1, 0x1, R6 ;  /* 0x0000000101087824 */ /* 0x000fe400078e0206 */
[----:B------:R-:W-:Y:S02]  /*14a0*/  IMAD.MOV.U32 R6, RZ, RZ, RZ ;  /* 0x000000ffff067224 */ /* 0x000fe400078e00ff */
[----:B------:R-:W-:Y:S01]  /*14b0*/  VIADD R4, R4, 0x8 ;  /* 0x0000000804047836 */ /* 0x000fe20000000000 */
[----:B----4-:R0:W-:Y:S04]  /*14c0*/  STL.U16 [R11], R20 ;  /* 0x000000140b007387 */ /* 0x0101e80000100400 */
[----:B---3--:R0:W-:Y:S04]  /*14d0*/  STL.U16 [R7], R18 ;  /* 0x0000001207007387 */ /* 0x0081e80000100400 */
[----:B------:R0:W-:Y:S04]  /*14e0*/  STL.U16 [R16], R9 ;  /* 0x0000000910007387 */ /* 0x0001e80000100400 */
[----:B------:R0:W-:Y:S04]  /*14f0*/  STL.U16 [R10], R17 ;  /* 0x000000110a007387 */ /* 0x0001e80000100400 */
[----:B------:R0:W-:Y:S02]  /*1500*/  STL.U16 [R8], R27 ;  /* 0x0000001b08007387 */ /* 0x0001e40000100400 */
.L_x_32:
[----:B------:R-:W-:Y:S05]  /*1510*/  @!P2 BRA `(.L_x_31) ;  /* 0x00000004005ca947 */ /* 0x000fea0003800000 */
[----:B------:R-:W-:-:S04]  /*1520*/  IADD3 R5, P2, PT, R5, -0x1, RZ ;  /* 0xffffffff05057810 */ /* 0x000fc80007f5e0ff */
[----:B------:R-:W-:Y:S01]  /*1530*/  ISETP.GE.U32.AND P3, PT, R5, 0x3, PT ;  /* 0x000000030500780c */ /* 0x000fe20003f66070 */
[----:B------:R-:W-:Y:S01]  /*1540*/  IMAD.X R5, RZ, RZ, -0x1, P2 ;  /* 0xffffffffff057424 */ /* 0x000fe200010e06ff */
[----:B------:R-:W-:-:S04]  /*1550*/  ISETP.NE.U32.AND P2, PT, R14, RZ, PT ;  /* 0x000000ff0e00720c */ /* 0x000fc80003f45070 */
[----:B------:R-:W-:Y:S02]  /*1560*/  ISETP.GE.U32.AND.EX P3, PT, R5, RZ, PT, P3 ;  /* 0x000000ff0500720c */ /* 0x000fe40003f66130 */
[----:B------:R-:W-:-:S11]  /*1570*/  ISETP.NE.AND.EX P2, PT, RZ, RZ, PT, P2 ;  /* 0x000000ffff00720c */ /* 0x000fd60003f45320 */
[----:B------:R-:W-:Y:S05]  /*1580*/  @!P3 BRA `(.L_x_33) ;  /* 0x0000000000acb947 */ /* 0x000fea0003800000 */
[----:B------:R-:W0:Y:S01]  /*1590*/  LDCU.64 UR24, c[0x0][0x3a8] ;  /* 0x00007500ff1877ac */ /* 0x000e220008000a00 */
[C---:B------:R-:W-:Y:S02]  /*15a0*/  VIADD R5, R4.reuse, 0x1 ;  /* 0x0000000104057836 */ /* 0x040fe40000000000 */
[C---:B------:R-:W-:Y:S01]  /*15b0*/  VIADD R25, R4.reuse, 0x2 ;  /* 0x0000000204197836 */ /* 0x040fe20000000000 */
[----:B------:R-:W1:Y:S01]  /*15c0*/  LDCU.64 UR26, c[0x0][0x380] ;  /* 0x00007000ff1a77ac */ /* 0x000e620008000a00 */
[----:B------:R-:W-:Y:S02]  /*15d0*/  VIADD R15, R4, 0x3 ;  /* 0x00000003040f7836 */ /* 0x000fe40000000000 */
[----:B0-----:R-:W-:-:S04]  /*15e0*/  IMAD.WIDE.U32 R18, R5, UR24, R2 ;  /* 0x0000001805127c25 */ /* 0x001fc8000f8e0002 */
[----:B------:R-:W-:Y:S01]  /*15f0*/  IMAD R17, R6, UR24, RZ ;  /* 0x0000001806117c24 */ /* 0x000fe2000f8e02ff */
[----:B-1----:R-:W-:Y:S01]  /*1600*/  LEA R16, P3, R18, UR26, 0x1 ;  /* 0x0000001a12107c11 */ /* 0x002fe2000f8608ff */
[----:B------:R-:W-:Y:S02]  /*1610*/  IMAD R21, R5, UR25, R19 ;  /* 0x0000001905157c24 */ /* 0x000fe4000f8e0213 */
[----:B------:R-:W-:-:S04]  /*1620*/  IMAD.WIDE.U32 R10, R4, UR24, R2 ;  /* 0x00000018040a7c25 */ /* 0x000fc8000f8e0002 */
[----:B------:R-:W-:Y:S01]  /*1630*/  IMAD R19, R4, UR25, R17 ;  /* 0x0000001904137c24 */ /* 0x000fe2000f8e0211 */
[----:B------:R-:W-:Y:S01]  /*1640*/  LEA.HI.X R17, R18, UR27, R21, 0x1, P3 ;  /* 0x0000001b12117c11 */ /* 0x000fe200098f0c15 */
[----:B------:R-:W-:Y:S01]  /*1650*/  IMAD.WIDE.U32 R8, R25, UR24, R2 ;  /* 0x0000001819087c25 */ /* 0x000fe2000f8e0002 */
[----:B------:R-:W-:-:S03]  /*1660*/  LEA R18, P3, R10, UR26, 0x1 ;  /* 0x0000001a0a127c11 */ /* 0x000fc6000f8608ff */
[----:B------:R-:W-:Y:S01]  /*1670*/  IMAD.WIDE.U32 R6, R15, UR24, R2 ;  /* 0x000000180f067c25 */ /* 0x000fe2000f8e0002 */
[----:B------:R-:W-:Y:S01]  /*1680*/  LEA R20, P4, R8, UR26, 0x1 ;  /* 0x0000001a08147c11 */ /* 0x000fe2000f8808ff */
[----:B------:R-:W4:Y:S02]  /*1690*/  LDG.E.U16 R16, desc[UR14][R16.64] ;  /* 0x0000000e10107981 */ /* 0x000f24000c1e1500 */
[----:B------:R-:W-:Y:S01]  /*16a0*/  IMAD.IADD R19, R11, 0x1, R19 ;  /* 0x000000010b137824 */ /* 0x000fe200078e0213 */
[----:B------:R-:W-:Y:S01]  /*16b0*/  LEA R22, P5, R6, UR26, 0x1 ;  /* 0x0000001a06167c11 */ /* 0x000fe2000f8a08ff */
[----:B------:R-:W-:Y:S02]  /*16c0*/  IMAD R9, R25, UR25, R9 ;  /* 0x0000001919097c24 */ /* 0x000fe4000f8e0209 */
[----:B------:R-:W-:Y:S01]  /*16d0*/  IMAD R7, R15, UR25, R7 ;  /* 0x000000190f077c24 */ /* 0x000fe2000f8e0207 */
[----:B------:R-:W-:Y:S02]  /*16e0*/  LEA.HI.X R19, R10, UR27, R19, 0x1, P3 ;  /* 0x0000001b0a137c11 */ /* 0x000fe400098f0c13 */
[----:B------:R-:W-:-:S02]  /*16f0*/  LEA.HI.X R21, R8, UR27, R9, 0x1, P4 ;  /* 0x0000001b08157c11 */ /* 0x000fc4000a0f0c09 */
[----:B------:R-:W-:Y:S01]  /*1700*/  LEA.HI.X R23, R6, UR27, R7, 0x1, P5 ;  /* 0x0000001b06177c11 */ /* 0x000fe2000a8f0c07 */
[----:B------:R-:W5:Y:S04]  /*1710*/  LDG.E.U16 R18, desc[UR14][R18.64] ;  /* 0x0000000e12127981 */ /* 0x000f68000c1e1500 */
[----:B------:R-:W2:Y:S04]  /*1720*/  LDG.E.U16 R21, desc[UR14][R20.64] ;  /* 0x0000000e14157981 */ /* 0x000ea8000c1e1500 */
[----:B------:R-:W3:Y:S01]  /*1730*/  LDG.E.U16 R23, desc[UR14][R22.64] ;  /* 0x0000000e16177981 */ /* 0x000ee2000c1e1500 */
[----:B------:R-:W-:-:S02]  /*1740*/  IMAD.SHL.U32 R6, R5, 0x2, RZ ;  /* 0x0000000205067824 */ /* 0x000fc400078e00ff */
[----:B------:R-:W-:Y:S02]  /*1750*/  IMAD.SHL.U32 R8, R25, 0x2, RZ ;  /* 0x0000000219087824 */ /* 0x000fe400078e00ff */
[----:B------:R-:W-:Y:S01]  /*1760*/  IMAD.SHL.U32 R10, R15, 0x2, RZ ;  /* 0x000000020f0a7824 */ /* 0x000fe200078e00ff */
[----:B------:R-:W-:Y:S02]  /*1770*/  LOP3.LUT R6, R6, 0xfffffffe, RZ, 0xc0, !PT ;  /* 0xfffffffe06067812 */ /* 0x000fe400078ec0ff */
[----:B------:R-:W-:Y:S02]  /*1780*/  LOP3.LUT R8, R8, 0xfffffffe, RZ, 0xc0, !PT ;  /* 0xfffffffe08087812 */ /* 0x000fe400078ec0ff */
[----:B------:R-:W-:Y:S01]  /*1790*/  LOP3.LUT R10, R10, 0xfffffffe, RZ, 0xc0, !PT ;  /* 0xfffffffe0a0a7812 */ /* 0x000fe200078ec0ff */
[----:B------:R-:W-:Y:S02]  /*17a0*/  IMAD.U32 R5, R4, 0x2, R1 ;  /* 0x0000000204057824 */ /* 0x000fe400078e0001 */
[----:B------:R-:W-:-:S02]  /*17b0*/  IMAD.IADD R7, R1, 0x1, R6 ;  /* 0x0000000101077824 */ /* 0x000fc400078e0206 */
[C---:B------:R-:W-:Y:S02]  /*17c0*/  IMAD.IADD R8, R1.reuse, 0x1, R8 ;  /* 0x0000000101087824 */ /* 0x040fe400078e0208 */
[----:B------:R-:W-:Y:S02]  /*17d0*/  IMAD.IADD R10, R1, 0x1, R10 ;  /* 0x00000001010a7824 */ /* 0x000fe400078e020a */
[----:B------:R-:W-:Y:S02]  /*17e0*/  IMAD.MOV.U32 R6, RZ, RZ, RZ ;  /* 0x000000ffff067224 */ /* 0x000fe400078e00ff */
[----:B------:R-:W-:Y:S01]  /*17f0*/  VIADD R4, R4, 0x4 ;  /* 0x0000000404047836 */ /* 0x000fe20000000000 */
[----:B-----5:R1:W-:Y:S04]  /*1800*/  STL.U16 [R5], R18 ;  /* 0x0000001205007387 */ /* 0x0203e80000100400 */
[----:B----4-:R1:W-:Y:S04]  /*1810*/  STL.U16 [R7], R16 ;  /* 0x0000001007007387 */ /* 0x0103e80000100400 */
[----:B--2---:R1:W-:Y:S04]  /*1820*/  STL.U16 [R8], R21 ;  /* 0x0000001508007387 */ /* 0x0043e80000100400 */
[----:B---3--:R1:W-:Y:S02]  /*1830*/  STL.U16 [R10], R23 ;  /* 0x000000170a007387 */ /* 0x0083e40000100400 */
.L_x_33:
[----:B------:R-:W-:Y:S05]  /*1840*/  @!P2 BRA `(.L_x_31) ;  /* 0x000000000090a947 */ /* 0x000fea0003800000 */
[----:B------:R-:W1:Y:S01]  /*1850*/  LDCU.64 UR24, c[0x0][0x3a8] ;  /* 0x00007500ff1877ac */ /* 0x000e620008000a00 */
[----:B------:R-:W4:Y:S01]  /*1860*/  LDCU.64 UR26, c[0x0][0x380] ;  /* 0x00007000ff1a77ac */ /* 0x000f220008000a00 */
[----:B-1----:R-:W-:Y:S02]  /*1870*/  IMAD R5, R6, UR24, RZ ;  /* 0x0000001806057c24 */ /* 0x002fe4000f8e02ff */
[----:B0-----:R-:W-:-:S04]  /*1880*/  IMAD.WIDE.U32 R6, R4, UR24, R2 ;  /* 0x0000001804067c25 */ /* 0x001fc8000f8e0002 */
[----:B------:R-:W-:Y:S01]  /*1890*/  IMAD R5, R4, UR25, R5 ;  /* 0x0000001904057c24 */ /* 0x000fe2000f8e0205 */
[----:B----4-:R-:W-:-:S03]  /*18a0*/  LEA R8, P2, R6, UR26, 0x1 ;  /* 0x0000001a06087c11 */ /* 0x010fc6000f8408ff */
[----:B------:R-:W-:-:S05]  /*18b0*/  IMAD.IADD R5, R7, 0x1, R5 ;  /* 0x0000000107057824 */ /* 0x000fca00078e0205 */
[----:B------:R-:W-:-:S05]  /*18c0*/  LEA.HI.X R9, R6, UR27, R5, 0x1, P2 ;  /* 0x0000001b06097c11 */ /* 0x000fca00090f0c05 */
[----:B------:R-:W4:Y:S01]  /*18d0*/  LDG.E.U16 R8, desc[UR14][R8.64] ;  /* 0x0000000e08087981 */ /* 0x000f22000c1e1500 */
[----:B------:R-:W-:Y:S01]  /*18e0*/  IMAD.U32 R5, R4, 0x2, R1 ;  /* 0x0000000204057824 */ /* 0x000fe200078e0001 */
[----:B------:R-:W-:-:S04]  /*18f0*/  ISETP.NE.U32.AND P2, PT, R14, 0x1, PT ;  /* 0x000000010e00780c */ /* 0x000fc80003f45070 */
[----:B------:R-:W-:Y:S01]  /*1900*/  ISETP.NE.AND.EX P2, PT, RZ, RZ, PT, P2 ;  /* 0x000000ffff00720c */ /* 0x000fe20003f45320 */
[----:B----4-:R4:W-:-:S12]  /*1910*/  STL.U16 [R5], R8 ;  /* 0x0000000805007387 */ /* 0x0109d80000100400 */
[----:B------:R-:W-:Y:S05]  /*1920*/  @!P2 BRA `(.L_x_31) ;  /* 0x000000000058a947 */ /* 0x000fea0003800000 */
[----:B------:R-:W-:Y:S01]  /*1930*/  ISETP.NE.U32.AND P2, PT, R14, 0x2, PT ;  /* 0x000000020e00780c */ /* 0x000fe20003f45070 */
[----:B------:R-:W-:-:S03]  /*1940*/  VIADD R17, R4, 0x1 ;  /* 0x0000000104117836 */ /* 0x000fc60000000000 */
[----:B------:R-:W-:-:S13]  /*1950*/  ISETP.NE.AND.EX P2, PT, RZ, RZ, PT, P2 ;  /* 0x000000ffff00720c */ /* 0x000fda0003f45320 */
[----:B------:R-:W-:Y:S02]  /*1960*/  @P2 VIADD R15, R4, 0x2 ;  /* 0x00000002040f2836 */ /* 0x000fe40000000000 */
[----:B----4-:R-:W-:-:S04]  /*1970*/  IMAD.WIDE.U32 R4, R17, UR24, R2 ;  /* 0x0000001811047c25 */ /* 0x010fc8000f8e0002 */
[----:B------:R-:W-:Y:S01]  /*1980*/  @P2 IMAD.WIDE.U32 R6, R15, UR24, R2 ;  /* 0x000000180f062c25 */ /* 0x000fe2000f8e0002 */
[----:B------:R-:W-:-:S03]  /*1990*/  LEA R10, P3, R4, UR26, 0x1 ;  /* 0x0000001a040a7c11 */ /* 0x000fc6000f8608ff */
[----:B------:R-:W-:Y:S01]  /*19a0*/  IMAD R9, R17, UR25, R5 ;  /* 0x0000001911097c24 */ /* 0x000fe2000f8e0205 */
[----:B------:R-:W-:Y:S01]  /*19b0*/  @P2 LEA R8, P4, R6, UR26, 0x1 ;  /* 0x0000001a06082c11 */ /* 0x000fe2000f8808ff */
[----:B------:R-:W-:-:S03]  /*19c0*/  @P2 IMAD R5, R15, UR25, R7 ;  /* 0x000000190f052c24 */ /* 0x000fc6000f8e0207 */
[----:B------:R-:W-:Y:S02]  /*19d0*/  LEA.HI.X R11, R4, UR27, R9, 0x1, P3 ;  /* 0x0000001b040b7c11 */ /* 0x000fe400098f0c09 */
[----:B------:R-:W-:-:S03]  /*19e0*/  @P2 LEA.HI.X R9, R6, UR27, R5, 0x1, P4 ;  /* 0x0000001b06092c11 */ /* 0x000fc6000a0f0c05 */
[----:B------:R-:W4:Y:S04]  /*19f0*/  LDG.E.U16 R10, desc[UR14][R10.64] ;  /* 0x0000000e0a0a7981 */ /* 0x000f28000c1e1500 */
[----:B------:R-:W5:Y:S01]  /*1a00*/  @P2 LDG.E.U16 R8, desc[UR14][R8.64] ;  /* 0x0000000e08082981 */ /* 0x000f62000c1e1500 */
[----:B------:R-:W-:Y:S02]  /*1a10*/  IMAD.SHL.U32 R6, R17, 0x2, RZ ;  /* 0x0000000211067824 */ /* 0x000fe400078e00ff */
[----:B------:R-:W-:-:S03]  /*1a20*/  @P2 IMAD.SHL.U32 R4, R15, 0x2, RZ ;  /* 0x000000020f042824 */ /* 0x000fc600078e00ff */
[----:B------:R-:W-:Y:S02]  /*1a30*/  LOP3.LUT R6, R6, 0xfffffffe, RZ, 0xc0, !PT ;  /* 0xfffffffe06067812 */ /* 0x000fe400078ec0ff */
[----:B------:R-:W-:-:S03]  /*1a40*/  @P2 LOP3.LUT R4, R4, 0xfffffffe, RZ, 0xc0, !PT ;  /* 0xfffffffe04042812 */ /* 0x000fc600078ec0ff */
[C---:B------:R-:W-:Y:S02]  /*1a50*/  IMAD.IADD R7, R1.reuse, 0x1, R6 ;  /* 0x0000000101077824 */ /* 0x040fe400078e0206 */
[----:B------:R-:W-:-:S03]  /*1a60*/  @P2 IMAD.IADD R5, R1, 0x1, R4 ;  /* 0x0000000101052824 */ /* 0x000fc600078e0204 */
[----:B----4-:R0:W-:Y:S04]  /*1a70*/  STL.U16 [R7], R10 ;  /* 0x0000000a07007387 */ /* 0x0101e80000100400 */
[----:B-----5:R0:W-:Y:S02]  /*1a80*/  @P2 STL.U16 [R5], R8 ;  /* 0x0000000805002387 */ /* 0x0201e40000100400 */
.L_x_31:
[----:B------:R-:W5:Y:S01]  /*1a90*/  LDCU.64 UR24, c[0x0][0x3a0] ;  /* 0x00007400ff1877ac */ /* 0x000f620008000a00 */
[----:B01--4-:R-:W-:Y:S01]  /*1aa0*/  CS2R R8, SRZ ;  /* 0x0000000000087805 */ /* 0x013fe2000001ff00 */
[----:B-----5:R-:W-:-:S04]  /*1ab0*/  UISETP.GE.U32.AND UP2, UPT, UR24, 0x10, UPT ;  /* 0x000000101800788c */ /* 0x020fc8000bf46070 */
[----:B------:R-:W-:-:S09]  /*1ac0*/  UISETP.GE.U32.AND.EX UP2, UPT, UR25, URZ, UPT, UP2 ;  /* 0x000000ff1900728c */ /* 0x000fd2000bf46120 */
[----:B------:R-:W-:Y:S05]  /*1ad0*/  BRA.U !UP2, `(.L_x_34) ;  /* 0x000000090a447547 */ /* 0x000fea000b800000 */
[----:B------:R-:W-:-:S07]  /*1ae0*/  CS2R R8, SRZ ;  /* 0x0000000000087805 */ /* 0x000fce000001ff00 */
.L_x_35:
[C---:B------:R-:W-:Y:S01]  /*1af0*/  LEA R10, R9.reuse, UR11, 0x3 ;  /* 0x0000000b090a7c11 */ /* 0x040fe2000f8e18ff */
[----:B--2---:R-:W-:Y:S02]  /*1b00*/  IMAD R16, R8, UR20, RZ ;  /* 0x0000001408107c24 */ /* 0x004fe4000f8e02ff */
[C---:B------:R-:W-:Y:S02]  /*1b10*/  IMAD.WIDE.U32 R18, R9.reuse, UR20, R2 ;  /* 0x0000001409127c25 */ /* 0x040fe4000f8e0002 */
[----:B0-----:R-:W0:Y:S02]  /*1b20*/  LDS.128 R4, [R10] ;  /* 0x000000000a047984 */ /* 0x001e240000000c00 */
[----:B0-----:R-:W-:Y:S01]  /*1b30*/  IMAD R5, R9, UR21, R16 ;  /* 0x0000001509057c24 */ /* 0x001fe2000f8e0210 */
[----:B---3--:R-:W-:Y:S01]  /*1b40*/  LEA R16, P2, R18, UR22, 0x1 ;  /* 0x0000001612107c11 */ /* 0x008fe2000f8408ff */
[----:B------:R-:W-:Y:S02]  /*1b50*/  IMAD.U32 R23, R4, 0x2, R1 ;  /* 0x0000000204177824 */ /* 0x000fe400078e0001 */
[----:B------:R-:W-:-:S03]  /*1b60*/  IMAD.IADD R5, R19, 0x1, R5 ;  /* 0x0000000113057824 */ /* 0x000fc600078e0205 */
[----:B------:R-:W2:Y:S02]  /*1b70*/  LDL.U16 R4, [R23] ;  /* 0x0000000017047983 */ /* 0x000ea40000100400 */
[----:B------:R-:W-:-:S05]  /*1b80*/  LEA.HI.X R17, R18, UR23, R5, 0x1, P2 ;  /* 0x0000001712117c11 */ /* 0x000fca00090f0c05 */
[----:B------:R-:W2:Y:S01]  /*1b90*/  LDG.E.U16 R5, desc[UR14][R16.64] ;  /* 0x0000000e10057981 */ /* 0x000ea2000c1e1500 */
[----:B------:R-:W-:Y:S01]  /*1ba0*/  IADD3 R18, P2, PT, R16, UR18, RZ ;  /* 0x0000001210127c10 */ /* 0x000fe2000ff5e0ff */
[----:B------:R-:W-:-:S03]  /*1bb0*/  IMAD.U32 R15, R6, 0x2, R1 ;  /* 0x00000002060f7824 */ /* 0x000fc600078e0001 */
[----:B------:R-:W-:-:S05]  /*1bc0*/  IADD3.X R19, PT, PT, R17, UR8, RZ, P2, !PT ;  /* 0x0000000811137c10 */ /* 0x000fca00097fe4ff */
[----:B------:R-:W3:Y:S01]  /*1bd0*/  LDG.E.U16 R22, desc[UR14][R18.64] ;  /* 0x0000000e12167981 */ /* 0x000ee2000c1e1500 */
[----:B--2---:R-:W-:-:S05]  /*1be0*/  HADD2 R4, R4.H0_H0, R5.H0_H0 ;  /* 0x2000000504047230 */ /* 0x004fca0000000800 */
[----:B------:R-:W-:-:S05]  /*1bf0*/  PRMT R7, R4, 0x7610, R7 ;  /* 0x0000761004077816 */ /* 0x000fca0000000007 */
[----:B------:R-:W-:Y:S04]  /*1c00*/  STL.U16 [R23], R7 ;  /* 0x0000000717007387 */ /* 0x000fe80000100400 */
[----:B------:R-:W3:Y:S04]  /*1c10*/  LDL.U16 R11, [R15] ;  /* 0x000000000f0b7983 */ /* 0x000ee80000100400 */
[----:B------:R-:W0:Y:S01]  /*1c20*/  LDS.128 R4, [R10+0x10] ;  /* 0x000010000a047984 */ /* 0x000e220000000c00 */
[----:B------:R-:W-:-:S04]  /*1c30*/  IADD3 R20, P2, PT, R18, UR18, RZ ;  /* 0x0000001212147c10 */ /* 0x000fc8000ff5e0ff */
[----:B------:R-:W-:Y:S01]  /*1c40*/  IADD3.X R21, PT, PT, R19, UR8, RZ, P2, !PT ;  /* 0x0000000813157c10 */ /* 0x000fe200097fe4ff */
[----:B0-----:R-:W-:-:S04]  /*1c50*/  IMAD.U32 R24, R4, 0x2, R1 ;  /* 0x0000000204187824 */ /* 0x001fc800078e0001 */
[----:B------:R-:W2:Y:S01]  /*1c60*/  LDG.E.U16 R5, desc[UR14][R20.64] ;  /* 0x0000000e14057981 */ /* 0x000ea2000c1e1500 */
[----:B---3--:R-:W-:-:S05]  /*1c70*/  HADD2 R11, R11.H0_H0, R22.H0_H0 ;  /* 0x200000160b0b7230 */ /* 0x008fca0000000800 */
[----:B------:R-:W-:-:S05]  /*1c80*/  PRMT R17, R11, 0x7610, R17 ;  /* 0x000076100b117816 */ /* 0x000fca0000000011 */
[----:B------:R0:W-:Y:S04]  /*1c90*/  STL.U16 [R15], R17 ;  /* 0x000000110f007387 */ /* 0x0001e80000100400 */
[----:B------:R-:W2:Y:S01]  /*1ca0*/  LDL.U16 R4, [R24] ;  /* 0x0000000018047983 */ /* 0x000ea20000100400 */
[----:B------:R-:W-:Y:S01]  /*1cb0*/  IADD3 R16, P2, PT, R20, UR18, RZ ;  /* 0x0000001214107c10 */ /* 0x000fe2000ff5e0ff */
[----:B------:R-:W-:-:S03]  /*1cc0*/  IMAD.U32 R23, R6, 0x2, R1 ;  /* 0x0000000206177824 */ /* 0x000fc600078e0001 */
[----:B0-----:R-:W-:-:S05]  /*1cd0*/  IADD3.X R17, PT, PT, R21, UR8, RZ, P2, !PT ;  /* 0x0000000815117c10 */ /* 0x001fca00097fe4ff */
        /* <DEDUP_REMOVED lines=28> */
[----:B------:R0:W-:Y:S04]  /*1ea0*/  STL.U16 [R22], R11 ;  /* 0x0000000b16007387 */ /* 0x0001e80000100400 */
[----:B------:R-:W2:Y:S01]  /*1eb0*/  LDL.U16 R4, [R21] ;  /* 0x0000000015047983 */ /* 0x000ea20000100400 */
[----:B------:R-:W-:Y:S01]  /*1ec0*/  IADD3 R16, P2, PT, R18, UR18, RZ ;  /* 0x0000001212107c10 */ /* 0x000fe2000ff5e0ff */
[----:B------:R-:W-:-:S03]  /*1ed0*/  IMAD.U32 R15, R6, 0x2, R1 ;  /* 0x00000002060f7824 */ /* 0x000fc600078e0001 */
[----:B------:R-:W-:-:S05]  /*1ee0*/  IADD3.X R17, PT, PT, R19, UR8, RZ, P2, !PT ;  /* 0x0000000813117c10 */ /* 0x000fca00097fe4ff */
[----:B------:R-:W3:Y:S01]  /*1ef0*/  LDG.E.U16 R20, desc[UR14][R16.64] ;  /* 0x0000000e10147981 */ /* 0x000ee2000c1e1500 */
[----:B--2---:R-:W-:-:S05]  /*1f00*/  HADD2 R4, R4.H0_H0, R5.H0_H0 ;  /* 0x2000000504047230 */ /* 0x004fca0000000800 */
[----:B------:R-:W-:-:S05]  /*1f10*/  PRMT R7, R4, 0x7610, R7 ;  /* 0x0000761004077816 */ /* 0x000fca0000000007 */
[----:B------:R-:W-:Y:S04]  /*1f20*/  STL.U16 [R21], R7 ;  /* 0x0000000715007387 */ /* 0x000fe80000100400 */
[----:B0-----:R-:W3:Y:S04]  /*1f30*/  LDL.U16 R11, [R15] ;  /* 0x000000000f0b7983 */ /* 0x001ee80000100400 */
        /* <DEDUP_REMOVED lines=53> */
[----:B---3--:R-:W-:-:S04]  /*2290*/  HADD2 R11, R11.H0_H0, R20.H0_H0 ;  /* 0x200000140b0b7230 */ /* 0x008fc80000000800 */
[----:B------:R-:W2:Y:S01]  /*22a0*/  LDG.E.U16 R20, desc[UR14][R18.64] ;  /* 0x0000000e12147981 */ /* 0x000ea2000c1e1500 */
[----:B------:R-:W-:Y:S01]  /*22b0*/  PRMT R17, R11, 0x7610, R17 ;  /* 0x000076100b117816 */ /* 0x000fe20000000011 */
[----:B0-----:R-:W-:-:S04]  /*22c0*/  IMAD.U32 R11, R4, 0x2, R1 ;  /* 0x00000002040b7824 */ /* 0x001fc800078e0001 */
[----:B------:R0:W-:Y:S04]  /*22d0*/  STL.U16 [R15], R17 ;  /* 0x000000110f007387 */ /* 0x0001e80000100400 */
[----:B------:R-:W2:Y:S01]  /*22e0*/  LDL.U16 R5, [R11] ;  /* 0x000000000b057983 */ /* 0x000ea20000100400 */
[----:B------:R-:W-:Y:S01]  /*22f0*/  IADD3 R4, P2, PT, R18, UR18, RZ ;  /* 0x0000001212047c10 */ /* 0x000fe2000ff5e0ff */
[----:B------:R-:W-:Y:S02]  /*2300*/  IMAD.U32 R7, R6, 0x2, R1 ;  /* 0x0000000206077824 */ /* 0x000fe400078e0001 */
[----:B--2---:R-:W-:Y:S01]  /*2310*/  HADD2 R20, R5.H0_H0, R20.H0_H0 ;  /* 0x2000001405147230 */ /* 0x004fe20000000800 */
[----:B------:R-:W-:-:S04]  /*2320*/  IADD3.X R5, PT, PT, R19, UR8, RZ, P2, !PT ;  /* 0x0000000813057c10 */ /* 0x000fc800097fe4ff */
[----:B------:R0:W-:Y:S04]  /*2330*/  STL.U16 [R11], R20 ;  /* 0x000000140b007387 */ /* 0x0001e80000100400 */
[----:B------:R-:W2:Y:S04]  /*2340*/  LDG.E.U16 R5, desc[UR14][R4.64] ;  /* 0x0000000e04057981 */ /* 0x000ea8000c1e1500 */
[----:B------:R-:W2:Y:S01]  /*2350*/  LDL.U16 R6, [R7] ;  /* 0x0000000007067983 */ /* 0x000ea20000100400 */
[----:B------:R-:W-:-:S05]  /*2360*/  IADD3 R9, P2, PT, R9, 0x10, RZ ;  /* 0x0000001009097810 */ /* 0x000fca0007f5e0ff */
[----:B------:R-:W-:Y:S01]  /*2370*/  IMAD.X R8, RZ, RZ, R8, P2 ;  /* 0x000000ffff087224 */ /* 0x000fe200010e0608 */
[----:B------:R-:W-:-:S04]  /*2380*/  ISETP.NE.U32.AND P2, PT, R9, UR5, PT ;  /* 0x0000000509007c0c */ /* 0x000fc8000bf45070 */
[----:B------:R-:W-:Y:S01]  /*2390*/  ISETP.NE.AND.EX P2, PT, R8, UR6, PT, P2 ;  /* 0x0000000608007c0c */ /* 0x000fe2000bf45320 */
[----:B--2---:R-:W-:-:S05]  /*23a0*/  HADD2 R5, R6.H0_H0, R5.H0_H0 ;  /* 0x2000000506057230 */ /* 0x004fca0000000800 */
[----:B------:R0:W-:Y:S07]  /*23b0*/  STL.U16 [R7], R5 ;  /* 0x0000000507007387 */ /* 0x0001ee0000100400 */
[----:B------:R-:W-:Y:S05]  /*23c0*/  @P2 BRA `(.L_x_35) ;  /* 0xfffffff400c82947 */ /* 0x000fea000383ffff */
[----:B------:R-:W-:Y:S02]  /*23d0*/  IMAD.U32 R9, RZ, RZ, UR5 ;  /* 0x00000005ff097e24 */ /* 0x000fe4000f8e00ff */
[----:B------:R-:W-:-:S07]  /*23e0*/  IMAD.U32 R8, RZ, RZ, UR6 ;  /* 0x00000006ff087e24 */ /* 0x000fce000f8e00ff */
.L_x_34:
[----:B------:R-:W1:Y:S02]  /*23f0*/  LDCU UR9, c[0x0][0x3a0] ;  /* 0x00007400ff0977ac */ /* 0x000e640008000800 */
[----:B-1----:R-:W-:-:S04]  /*2400*/  ULOP3.LUT UR10, UR9, 0xf, URZ, 0xc0, !UPT ;  /* 0x0000000f090a7892 */ /* 0x002fc8000f8ec0ff */
[----:B------:R-:W-:-:S04]  /*2410*/  UISETP.NE.U32.AND UP2, UPT, UR10, URZ, UPT ;  /* 0x000000ff0a00728c */ /* 0x000fc8000bf45070 */
[----:B------:R-:W-:-:S09]  /*2420*/  UISETP.NE.AND.EX UP2, UPT, URZ, URZ, UPT, UP2 ;  /* 0x000000ffff00728c */ /* 0x000fd2000bf45320 */
[----:B------:R-:W-:Y:S05]  /*2430*/  BRA.U !UP2, `(.L_x_36) ;  /* 0x000000090a8c7547 */ /* 0x000fea000b800000 */
[----:B------:R-:W-:-:S04]  /*2440*/  ULOP3.LUT UR10, UR9, 0x7, URZ, 0xc0, !UPT ;  /* 0x00000007090a7892 */ /* 0x000fc8000f8ec0ff */
[----:B------:R-:W-:-:S04]  /*2450*/  UISETP.NE.U32.AND UP2, UPT, UR10, URZ, UPT ;  /* 0x000000ff0a00728c */ /* 0x000fc8000bf45070 */
[----:B------:R-:W-:Y:S01]  /*2460*/  UISETP.NE.AND.EX UP2, UPT, URZ, URZ, UPT, UP2 ;  /* 0x000000ffff00728c */ /* 0x000fe2000bf45320 */
[----:B------:R-:W-:Y:S10]  /*2470*/  BRA.U !UP0, `(.L_x_37) ;  /* 0x00000005082c7547 */ /* 0x000ff4000b800000 */
[C---:B------:R-:W-:Y:S01]  /*2480*/  LEA R10, R9.reuse, UR11, 0x3 ;  /* 0x0000000b090a7c11 */ /* 0x040fe2000f8e18ff */
[----:B------:R-:W1:Y:S04]  /*2490*/  LDCU.64 UR24, c[0x0][0x3a8] ;  /* 0x00007500ff1877ac */ /* 0x000e680008000a00 */
[----:B0-----:R-:W0:Y:S01]  /*24a0*/  LDS.128 R4, [R10] ;  /* 0x000000000a047984 */ /* 0x001e220000000c00 */
[----:B------:R-:W4:Y:S01]  /*24b0*/  LDCU.64 UR26, c[0x0][0x388] ;  /* 0x00007100ff1a77ac */ /* 0x000f220008000a00 */
[----:B-1----:R-:W-:Y:S02]  /*24c0*/  IMAD R16, R8, UR24, RZ ;  /* 0x0000001808107c24 */ /* 0x002fe4000f8e02ff */
[----:B------:R-:W-:-:S04]  /*24d0*/  IMAD.WIDE.U32 R18, R9, UR24, R2 ;  /* 0x0000001809127c25 */ /* 0x000fc8000f8e0002 */
[----:B0-----:R-:W-:Y:S01]  /*24e0*/  IMAD R5, R9, UR25, R16 ;  /* 0x0000001909057c24 */ /* 0x001fe2000f8e0210 */
[----:B----4-:R-:W-:Y:S01]  /*24f0*/  LEA R16, P2, R18, UR26, 0x1 ;  /* 0x0000001a12107c11 */ /* 0x010fe2000f8408ff */
[----:B------:R-:W-:Y:S02]  /*2500*/  IMAD.U32 R23, R4, 0x2, R1 ;  /* 0x0000000204177824 */ /* 0x000fe400078e0001 */
[----:B------:R-:W-:-:S03]  /*2510*/  IMAD.IADD R5, R19, 0x1, R5 ;  /* 0x0000000113057824 */ /* 0x000fc600078e0205 */
[----:B------:R-:W4:Y:S02]  /*2520*/  LDL.U16 R4, [R23] ;  /* 0x0000000017047983 */ /* 0x000f240000100400 */
[----:B------:R-:W-:-:S05]  /*2530*/  LEA.HI.X R17, R18, UR27, R5, 0x1, P2 ;  /* 0x0000001b12117c11 */ /* 0x000fca00090f0c05 */
[----:B------:R-:W4:Y:S01]  /*2540*/  LDG.E.U16 R5, desc[UR14][R16.64] ;  /* 0x0000000e10057981 */ /* 0x000f22000c1e1500 */
[----:B------:R-:W-:Y:S01]  /*2550*/  IADD3 R18, P2, PT, R16, UR18, RZ ;  /* 0x0000001210127c10 */ /* 0x000fe2000ff5e0ff */
[----:B------:R-:W-:-:S03]  /*2560*/  IMAD.U32 R24, R6, 0x2, R1 ;  /* 0x0000000206187824 */ /* 0x000fc600078e0001 */
[----:B------:R-:W-:-:S05]  /*2570*/  IADD3.X R19, PT, PT, R17, UR8, RZ, P2, !PT ;  /* 0x0000000811137c10 */ /* 0x000fca00097fe4ff */
[----:B------:R-:W5:Y:S01]  /*2580*/  LDG.E.U16 R22, desc[UR14][R18.64] ;  /* 0x0000000e12167981 */ /* 0x000f62000c1e1500 */
[----:B----4-:R-:W-:-:S05]  /*2590*/  HADD2 R4, R4.H0_H0, R5.H0_H0 ;  /* 0x2000000504047230 */ /* 0x010fca0000000800 */
[----:B------:R-:W-:-:S05]  /*25a0*/  PRMT R7, R4, 0x7610, R7 ;  /* 0x0000761004077816 */ /* 0x000fca0000000007 */
[----:B------:R-:W-:Y:S04]  /*25b0*/  STL.U16 [R23], R7 ;  /* 0x0000000717007387 */ /* 0x000fe80000100400 */
[----:B------:R-:W5:Y:S04]  /*25c0*/  LDL.U16 R11, [R24] ;  /* 0x00000000180b7983 */ /* 0x000f680000100400 */
[----:B------:R-:W0:Y:S01]  /*25d0*/  LDS.128 R4, [R10+0x10] ;  /* 0x000010000a047984 */ /* 0x000e220000000c00 */
[----:B------:R-:W-:-:S04]  /*25e0*/  IADD3 R20, P2, PT, R18, UR18, RZ ;  /* 0x0000001212147c10 */ /* 0x000fc8000ff5e0ff */
[----:B------:R-:W-:Y:S01]  /*25f0*/  IADD3.X R21, PT, PT, R19, UR8, RZ, P2, !PT ;  /* 0x0000000813157c10 */ /* 0x000fe200097fe4ff */
[----:B0-----:R-:W-:-:S04]  /*2600*/  IMAD.U32 R15, R4, 0x2, R1 ;  /* 0x00000002040f7824 */ /* 0x001fc800078e0001 */
[----:B------:R-:W4:Y:S01]  /*2610*/  LDG.E.U16 R5, desc[UR14][R20.64] ;  /* 0x0000000e14057981 */ /* 0x000f22000c1e1500 */
[----:B-----5:R-:W-:-:S05]  /*2620*/  HADD2 R11, R11.H0_H0, R22.H0_H0 ;  /* 0x200000160b0b7230 */ /* 0x020fca0000000800 */
[----:B------:R-:W-:-:S05]  /*2630*/  PRMT R17, R11, 0x7610, R17 ;  /* 0x000076100b117816 */ /* 0x000fca0000000011 */
[----:B------:R0:W-:Y:S04]  /*2640*/  STL.U16 [R24], R17 ;  /* 0x0000001118007387 */ /* 0x0001e80000100400 */
[----:B------:R-:W4:Y:S01]  /*2650*/  LDL.U16 R4, [R15] ;  /* 0x000000000f047983 */ /* 0x000f220000100400 */
[----:B------:R-:W-:Y:S01]  /*2660*/  IADD3 R16, P2, PT, R20, UR18, RZ ;  /* 0x0000001214107c10 */ /* 0x000fe2000ff5e0ff */
[----:B------:R-:W-:-:S03]  /*2670*/  IMAD.U32 R23, R6, 0x2, R1 ;  /* 0x0000000206177824 */ /* 0x000fc600078e0001 */
[----:B0-----:R-:W-:-:S05]  /*2680*/  IADD3.X R17, PT, PT, R21, UR8, RZ, P2, !PT ;  /* 0x0000000815117c10 */ /* 0x001fca00097fe4ff */
        /* <DEDUP_REMOVED lines=25> */
[----:B-----5:R-:W-:-:S04]  /*2820*/  HADD2 R11, R11.H0_H0, R20.H0_H0 ;  /* 0x200000140b0b7230 */ /* 0x020fc80000000800 */
[----:B------:R-:W4:Y:S01]  /*2830*/  LDG.E.U16 R20, desc[UR14][R18.64] ;  /* 0x0000000e12147981 */ /* 0x000f22000c1e1500 */
[----:B------:R-:W-:Y:S01]  /*2840*/  PRMT R17, R11, 0x7610, R17 ;  /* 0x000076100b117816 */ /* 0x000fe20000000011 */
[----:B0-----:R-:W-:-:S04]  /*2850*/  IMAD.U32 R11, R4, 0x2, R1 ;  /* 0x00000002040b7824 */ /* 0x001fc800078e0001 */
[----:B------:R1:W-:Y:S04]  /*2860*/  STL.U16 [R15], R17 ;  /* 0x000000110f007387 */ /* 0x0003e80000100400 */
[----:B------:R-:W4:Y:S01]  /*2870*/  LDL.U16 R5, [R11] ;  /* 0x000000000b057983 */ /* 0x000f220000100400 */
[----:B------:R-:W-:Y:S01]  /*2880*/  IADD3 R4, P2, PT, R18, UR18, RZ ;  /* 0x0000001212047c10 */ /* 0x000fe2000ff5e0ff */
[----:B------:R-:W-:Y:S02]  /*2890*/  IMAD.U32 R7, R6, 0x2, R1 ;  /* 0x0000000206077824 */ /* 0x000fe400078e0001 */
[----:B----4-:R-:W-:Y:S01]  /*28a0*/  HADD2 R20, R5.H0_H0, R20.H0_H0 ;  /* 0x2000001405147230 */ /* 0x010fe20000000800 */
[----:B------:R-:W-:-:S04]  /*28b0*/  IADD3.X R5, PT, PT, R19, UR8, RZ, P2, !PT ;  /* 0x0000000813057c10 */ /* 0x000fc800097fe4ff */
[----:B------:R1:W-:Y:S04]  /*28c0*/  STL.U16 [R11], R20 ;  /* 0x000000140b007387 */ /* 0x0003e80000100400 */
[----:B------:R-:W4:Y:S04]  /*28d0*/  LDG.E.U16 R5, desc[UR14][R4.64] ;  /* 0x0000000e04057981 */ /* 0x000f28000c1e1500 */
[----:B------:R-:W4:Y:S01]  /*28e0*/  LDL.U16 R6, [R7] ;  /* 0x0000000007067983 */ /* 0x000f220000100400 */
[----:B------:R-:W-:-:S05]  /*28f0*/  IADD3 R9, P2, PT, R9, 0x8, RZ ;  /* 0x0000000809097810 */ /* 0x000fca0007f5e0ff */
[----:B------:R-:W-:Y:S02]  /*2900*/  IMAD.X R8, RZ, RZ, R8, P2 ;  /* 0x000000ffff087224 */ /* 0x000fe400010e0608 */
[----:B----4-:R-:W-:-:S05]  /*2910*/  HADD2 R5, R6.H0_H0, R5.H0_H0 ;  /* 0x2000000506057230 */ /* 0x010fca0000000800 */
[----:B------:R1:W-:Y:S02]  /*2920*/  STL.U16 [R7], R5 ;  /* 0x0000000507007387 */ /* 0x0003e40000100400 */
.L_x_37:
[----:B------:R-:W-:Y:S05]  /*2930*/  BRA.U !UP2, `(.L_x_36) ;  /* 0x000000050a4c7547 */ /* 0x000fea000b800000 */
[----:B------:R-:W-:-:S04]  /*2940*/  ULOP3.LUT UR9, UR9, 0x3, URZ, 0xc0, !UPT ;  /* 0x0000000309097892 */ /* 0x000fc8000f8ec0ff */
[----:B------:R-:W-:-:S04]  /*2950*/  UISETP.NE.U32.AND UP2, UPT, UR9, URZ, UPT ;  /* 0x000000ff0900728c */ /* 0x000fc8000bf45070 */
[----:B------:R-:W-:Y:S01]  /*2960*/  UISETP.NE.AND.EX UP2, UPT, URZ, URZ, UPT, UP2 ;  /* 0x000000ffff00728c */ /* 0x000fe2000bf45320 */
[----:B------:R-:W-:Y:S10]  /*2970*/  BRA.U !UP1, `(.L_x_38) ;  /* 0x0000000109a87547 */ /* 0x000ff4000b800000 */
[C---:B01----:R-:W-:Y:S01]  /*2980*/  LEA R15, R9.reuse, UR11, 0x3 ;  /* 0x0000000b090f7c11 */ /* 0x043fe2000f8e18ff */
[----:B------:R-:W0:Y:S04]  /*2990*/  LDCU.64 UR24, c[0x0][0x3a8] ;  /* 0x00007500ff1877ac */ /* 0x000e280008000a00 */
[----:B------:R-:W1:Y:S01]  /*29a0*/  LDS.128 R4, [R15] ;  /* 0x000000000f047984 */ /* 0x000e620000000c00 */
[----:B------:R-:W4:Y:S01]  /*29b0*/  LDCU.64 UR26, c[0x0][0x388] ;  /* 0x00007100ff1a77ac */ /* 0x000f220008000a00 */
[----:B0-----:R-:W-:Y:S02]  /*29c0*/  IMAD R16, R8, UR24, RZ ;  /* 0x0000001808107c24 */ /* 0x001fe4000f8e02ff */
[----:B------:R-:W-:-:S04]  /*29d0*/  IMAD.WIDE.U32 R10, R9, UR24, R2 ;  /* 0x00000018090a7c25 */ /* 0x000fc8000f8e0002 */
[----:B-1----:R-:W-:Y:S01]  /*29e0*/  IMAD R5, R9, UR25, R16 ;  /* 0x0000001909057c24 */ /* 0x002fe2000f8e0210 */
        /* <DEDUP_REMOVED lines=15> */
[----:B------:R-:W-:Y:S01]  /*2ae0*/  IADD3 R18, P2, PT, R10, UR18, RZ ;  /* 0x000000120a127c10 */ /* 0x000fe2000ff5e0ff */
[----:B0-----:R-:W-:-:S02]  /*2af0*/  IMAD.U32 R16, R4, 0x2, R1 ;  /* 0x0000000204107824 */ /* 0x001fc400078e0001 */
[----:B-----5:R-:W-:Y:S01]  /*2b00*/  HADD2 R5, R19.H0_H0, R22.H0_H0 ;  /* 0x2000001613057230 */ /* 0x020fe20000000800 */
[----:B------:R-:W-:-:S04]  /*2b10*/  IADD3.X R19, PT, PT, R11, UR8, RZ, P2, !PT ;  /* 0x000000080b137c10 */ /* 0x000fc800097fe4ff */
[----:B------:R-:W-:Y:S01]  /*2b20*/  PRMT R11, R5, 0x7610, R11 ;  /* 0x00007610050b7816 */ /* 0x000fe2000000000b */
[----:B------:R-:W4:Y:S04]  /*2b30*/  LDG.E.U16 R22, desc[UR14][R18.64] ;  /* 0x0000000e12167981 */ /* 0x000f28000c1e1500 */
[----:B------:R0:W-:Y:S04]  /*2b40*/  STL.U16 [R21], R11 ;  /* 0x0000000b15007387 */ /* 0x0001e80000100400 */
[----:B------:R-:W4:Y:S01]  /*2b50*/  LDL.U16 R5, [R16] ;  /* 0x0000000010057983 */ /* 0x000f220000100400 */
[----:B------:R-:W-:Y:S01]  /*2b60*/  IADD3 R4, P2, PT, R18, UR18, RZ ;  /* 0x0000001212047c10 */ /* 0x000fe2000ff5e0ff */
[----:B----4-:R-:W-:-:S03]  /*2b70*/  HADD2 R7, R5.H0_H0, R22.H0_H0 ;  /* 0x2000001605077230 */ /* 0x010fc60000000800 */
[----:B------:R-:W-:Y:S02]  /*2b80*/  IADD3.X R5, PT, PT, R19, UR8, RZ, P2, !PT ;  /* 0x0000000813057c10 */ /* 0x000fe400097fe4ff */
[----:B------:R-:W-:Y:S01]  /*2b90*/  PRMT R10, R7, 0x7610, R10 ;  /* 0x00007610070a7816 */ /* 0x000fe2000000000a */
[----:B------:R-:W-:-:S03]  /*2ba0*/  IMAD.U32 R7, R6, 0x2, R1 ;  /* 0x0000000206077824 */ /* 0x000fc600078e0001 */
[----:B------:R-:W4:Y:S04]  /*2bb0*/  LDG.E.U16 R5, desc[UR14][R4.64] ;  /* 0x0000000e04057981 */ /* 0x000f28000c1e1500 */
[----:B------:R0:W-:Y:S04]  /*2bc0*/  STL.U16 [R16], R10 ;  /* 0x0000000a10007387 */ /* 0x0001e80000100400 */
[----:B------:R-:W4:Y:S01]  /*2bd0*/  LDL.U16 R6, [R7] ;  /* 0x0000000007067983 */ /* 0x000f220000100400 */
[----:B------:R-:W-:-:S05]  /*2be0*/  IADD3 R9, P2, PT, R9, 0x4, RZ ;  /* 0x0000000409097810 */ /* 0x000fca0007f5e0ff */
[----:B------:R-:W-:Y:S02]  /*2bf0*/  IMAD.X R8, RZ, RZ, R8, P2 ;  /* 0x000000ffff087224 */ /* 0x000fe400010e0608 */
[----:B----4-:R-:W-:-:S05]  /*2c00*/  HADD2 R6, R6.H0_H0, R5.H0_H0 ;  /* 0x2000000506067230 */ /* 0x010fca0000000800 */
[----:B------:R0:W-:Y:S02]  /*2c10*/  STL.U16 [R7], R6 ;  /* 0x0000000607007387 */ /* 0x0001e40000100400 */
.L_x_38:
[----:B------:R-:W-:Y:S05]  /*2c20*/  BRA.U !UP2, `(.L_x_36) ;  /* 0x000000010a907547 */ /* 0x000fea000b800000 */
[C---:B0-----:R-:W-:Y:S01]  /*2c30*/  LEA R10, R9.reuse, UR11, 0x3 ;  /* 0x0000000b090a7c11 */ /* 0x041fe2000f8e18ff */
[----:B------:R-:W0:Y:S04]  /*2c40*/  LDCU.64 UR24, c[0x0][0x3a8] ;  /* 0x00007500ff1877ac */ /* 0x000e280008000a00 */
[----:B-1----:R-:W1:Y:S01]  /*2c50*/  LDS.128 R4, [R10] ;  /* 0x000000000a047984 */ /* 0x002e620000000c00 */
        /* <DEDUP_REMOVED lines=10> */
[----:B------:R-:W-:-:S04]  /*2d00*/  UISETP.NE.U32.AND UP2, UPT, UR9, 0x1, UPT ;  /* 0x000000010900788c */ /* 0x000fc8000bf45070 */
[----:B------:R-:W-:Y:S01]  /*2d10*/  UISETP.NE.AND.EX UP2, UPT, URZ, URZ, UPT, UP2 ;  /* 0x000000ffff00728c */ /* 0x000fe2000bf45320 */
[----:B----4-:R-:W-:-:S05]  /*2d20*/  HADD2 R4, R4.H0_H0, R5.H0_H0 ;  /* 0x2000000504047230 */ /* 0x010fca0000000800 */
[----:B------:R4:W-:Y:S03]  /*2d30*/  STL.U16 [R7], R4 ;  /* 0x0000000407007387 */ /* 0x0009e60000100400 */
[----:B------:R-:W-:Y:S05]  /*2d40*/  BRA.U !UP2, `(.L_x_36) ;  /* 0x000000010a487547 */ /* 0x000fea000b800000 */
[----:B------:R-:W-:Y:S01]  /*2d50*/  IADD3 R8, P2, PT, R8, UR18, RZ ;  /* 0x0000001208087c10 */ /* 0x000fe2000ff5e0ff */
[----:B------:R-:W-:-:S03]  /*2d60*/  IMAD.U32 R6, R6, 0x2, R1 ;  /* 0x0000000206067824 */ /* 0x000fc600078e0001 */
[----:B------:R-:W-:Y:S02]  /*2d70*/  IADD3.X R9, PT, PT, R9, UR8, RZ, P2, !PT ;  /* 0x0000000809097c10 */ /* 0x000fe400097fe4ff */
[----:B----4-:R-:W4:Y:S04]  /*2d80*/  LDL.U16 R4, [R6] ;  /* 0x0000000006047983 */ /* 0x010f280000100400 */
[----:B------:R-:W4:Y:S01]  /*2d90*/  LDG.E.U16 R5, desc[UR14][R8.64] ;  /* 0x0000000e08057981 */ /* 0x000f22000c1e1500 */
[----:B------:R-:W-:-:S04]  /*2da0*/  UISETP.NE.U32.AND UP2, UPT, UR9, 0x2, UPT ;  /* 0x000000020900788c */ /* 0x000fc8000bf45070 */
[----:B------:R-:W-:Y:S01]  /*2db0*/  UISETP.NE.AND.EX UP2, UPT, URZ, URZ, UPT, UP2 ;  /* 0x000000ffff00728c */ /* 0x000fe2000bf45320 */
[----:B----4-:R-:W-:-:S05]  /*2dc0*/  HADD2 R4, R4.H0_H0, R5.H0_H0 ;  /* 0x2000000504047230 */ /* 0x010fca0000000800 */
[----:B------:R0:W-:Y:S03]  /*2dd0*/  STL.U16 [R6], R4 ;  /* 0x0000000406007387 */ /* 0x0001e60000100400 */
[----:B------:R-:W-:Y:S05]  /*2de0*/  BRA.U !UP2, `(.L_x_36) ;  /* 0x000000010a207547 */ /* 0x000fea000b800000 */
[----:B0-----:R-:W0:Y:S01]  /*2df0*/  LDS R4, [R10+0x10] ;  /* 0x000010000a047984 */ /* 0x001e220000000800 */
[----:B------:R-:W-:-:S04]  /*2e00*/  IADD3 R6, P2, PT, R8, UR18, RZ ;  /* 0x0000001208067c10 */ /* 0x000fc8000ff5e0ff */
[----:B------:R-:W-:-:S06]  /*2e10*/  IADD3.X R7, PT, PT, R9, UR8, RZ, P2, !PT ;  /* 0x0000000809077c10 */ /* 0x000fcc00097fe4ff */
[----:B------:R-:W4:Y:S01]  /*2e20*/  LDG.E.U16 R7, desc[UR14][R6.64] ;  /* 0x0000000e06077981 */ /* 0x000f22000c1e1500 */
[----:B0-----:R-:W-:-:S05]  /*2e30*/  IMAD.U32 R5, R4, 0x2, R1 ;  /* 0x0000000204057824 */ /* 0x001fca00078e0001 */
[----:B------:R-:W4:Y:S02]  /*2e40*/  LDL.U16 R4, [R5] ;  /* 0x0000000005047983 */ /* 0x000f240000100400 */
[----:B----4-:R-:W-:-:S05]  /*2e50*/  HADD2 R4, R4.H0_H0, R7.H0_H0 ;  /* 0x2000000704047230 */ /* 0x010fca0000000800 */
[----:B------:R0:W-:Y:S02]  /*2e60*/  STL.U16 [R5], R4 ;  /* 0x0000000405007387 */ /* 0x0001e40000100400 */
.L_x_36:
[----:B0---4-:R-:W-:Y:S02]  /*2e70*/  IMAD.MOV.U32 R4, RZ, RZ, RZ ;  /* 0x000000ffff047224 */ /* 0x011fe400078e00ff */
[----:B------:R-:W-:Y:S01]  /*2e80*/  IMAD.MOV.U32 R24, RZ, RZ, RZ ;  /* 0x000000ffff187224 */ /* 0x000fe200078e00ff */
[----:B------:R-:W-:Y:S06]  /*2e90*/  @!P0 BRA `(.L_x_39) ;  /* 0x0000000400288947 */ /* 0x000fec0003800000 */
[----:B-1----:R-:W-:Y:S02]  /*2ea0*/  IMAD.MOV.U32 R15, RZ, RZ, RZ ;  /* 0x000000ffff0f7224 */ /* 0x002fe400078e00ff */
[----:B------:R-:W-:-:S07]  /*2eb0*/  IMAD.MOV.U32 R27, RZ, RZ, RZ ;  /* 0x000000ffff1b7224 */ /* 0x000fce00078e00ff */
.L_x_40:
[----:B------:R-:W-:Y:S01]  /*2ec0*/  IMAD.U32 R22, R15, 0x2, R1 ;  /* 0x000000020f167824 */ /* 0x000fe200078e0001 */
[----:B------:R-:W0:Y:S04]  /*2ed0*/  LDCU.64 UR24, c[0x0][0x3a8] ;  /* 0x00007500ff1877ac */ /* 0x000e280008000a00 */
[----:B------:R-:W4:Y:S01]  /*2ee0*/  LDL.128 R4, [R22] ;  /* 0x0000000016047983 */ /* 0x000f220000100c00 */
[----:B------:R-:W1:Y:S03]  /*2ef0*/  LDCU.64 UR26, c[0x0][0x380] ;  /* 0x00007000ff1a77ac */ /* 0x000e660008000a00 */
[----:B------:R5:W2:Y:S01]  /*2f00*/  LDL.128 R8, [R22+0x10] ;  /* 0x0000100016087983 */ /* 0x000aa20000100c00 */
[----:B0-----:R-:W-:-:S02]  /*2f10*/  IMAD R18, R27, UR24, RZ ;  /* 0x000000181b127c24 */ /* 0x001fc4000f8e02ff */
[----:B------:R-:W-:-:S04]  /*2f20*/  IMAD.WIDE.U32 R16, R15, UR24, R2 ;  /* 0x000000180f107c25 */ /* 0x000fc8000f8e0002 */
[----:B------:R-:W-:Y:S01]  /*2f30*/  IMAD R19, R15, UR25, R18 ;  /* 0x000000190f137c24 */ /* 0x000fe2000f8e0212 */
[----:B-1----:R-:W-:-:S03]  /*2f40*/  LEA R20, P0, R16, UR26, 0x1 ;  /* 0x0000001a10147c11 */ /* 0x002fc6000f8008ff */
[----:B------:R-:W-:Y:S01]  /*2f50*/  IMAD.IADD R17, R17, 0x1, R19 ;  /* 0x0000000111117824 */ /* 0x000fe200078e0213 */
[----:B------:R-:W-:-:S04]  /*2f60*/  IADD3 R18, P2, PT, R20, UR18, RZ ;  /* 0x0000001214127c10 */ /* 0x000fc8000ff5e0ff */
[----:B------:R-:W-:Y:S02]  /*2f70*/  LEA.HI.X R21, R16, UR27, R17, 0x1, P0 ;  /* 0x0000001b10157c11 */ /* 0x000fe400080f0c11 */
[----:B------:R-:W-:Y:S02]  /*2f80*/  IADD3 R16, P0, PT, R18, UR18, RZ ;  /* 0x0000001212107c10 */ /* 0x000fe4000ff1e0ff */
[----:B------:R-:W-:Y:S02]  /*2f90*/  IADD3.X R19, PT, PT, R21, UR8, RZ, P2, !PT ;  /* 0x0000000815137c10 */ /* 0x000fe400097fe4ff */
[----:B-----5:R-:W-:Y:S02]  /*2fa0*/  IADD3 R22, P2, PT, R16, UR18, RZ ;  /* 0x0000001210167c10 */ /* 0x020fe4000ff5e0ff */
[----:B------:R-:W-:Y:S02]  /*2fb0*/  IADD3.X R17, PT, PT, R19, UR8, RZ, P0, !PT ;  /* 0x0000000813117c10 */ /* 0x000fe400087fe4ff */
[----:B------:R-:W-:-:S02]  /*2fc0*/  IADD3 R24, P0, PT, R22, UR18, RZ ;  /* 0x0000001216187c10 */ /* 0x000fc4000ff1e0ff */
[----:B----4-:R-:W-:Y:S01]  /*2fd0*/  PRMT R23, R4, 0x7632, R23 ;  /* 0x0000763204177816 */ /* 0x010fe20000000017 */
[----:B------:R-:W-:Y:S04]  /*2fe0*/  STG.E.U16 desc[UR14][R20.64], R4 ;  /* 0x0000000414007986 */ /* 0x000fe8000c10150e */
[----:B------:R0:W-:Y:S04]  /*2ff0*/  STG.E.U16 desc[UR14][R18.64], R23 ;  /* 0x0000001712007986 */ /* 0x0001e8000c10150e */
[----:B------:R1:W-:Y:S01]  /*3000*/  STG.E.U16 desc[UR14][R16.64], R5 ;  /* 0x0000000510007986 */ /* 0x0003e2000c10150e */
[----:B0-----:R-:W-:-:S02]  /*3010*/  IADD3.X R23, PT, PT, R17, UR8, RZ, P2, !PT ;  /* 0x0000000811177c10 */ /* 0x001fc400097fe4ff */
[----:B------:R-:W-:Y:S02]  /*3020*/  IADD3 R28, P2, PT, R24, UR18, RZ ;  /* 0x00000012181c7c10 */ /* 0x000fe4000ff5e0ff */
[----:B------:R-:W-:Y:S02]  /*3030*/  IADD3.X R25, PT, PT, R23, UR8, RZ, P0, !PT ;  /* 0x0000000817197c10 */ /* 0x000fe400087fe4ff */
[----:B------:R-:W-:Y:S02]  /*3040*/  IADD3 R20, P0, PT, R28, UR18, RZ ;  /* 0x000000121c147c10 */ /* 0x000fe4000ff1e0ff */
[----:B------:R-:W-:Y:S02]  /*3050*/  IADD3.X R29, PT, PT, R25, UR8, RZ, P2, !PT ;  /* 0x00000008191d7c10 */ /* 0x000fe400097fe4ff */
[----:B------:R-:W-:Y:S02]  /*3060*/  PRMT R19, R5, 0x7632, R19 ;  /* 0x0000763205137816 */ /* 0x000fe40000000013 */
[----:B------:R-:W-:-:S02]  /*3070*/  IADD3 R18, P2, PT, R20, UR18, RZ ;  /* 0x0000001214127c10 */ /* 0x000fc4000ff5e0ff */
[----:B------:R-:W-:Y:S01]  /*3080*/  IADD3.X R21, PT, PT, R29, UR8, RZ, P0, !PT ;  /* 0x000000081d157c10 */ /* 0x000fe200087fe4ff */
[----:B------:R0:W-:Y:S01]  /*3090*/  STG.E.U16 desc[UR14][R22.64], R19 ;  /* 0x0000001316007986 */ /* 0x0001e2000c10150e */
[----:B------:R-:W-:Y:S02]  /*30a0*/  IADD3 R4, P0, PT, R18, UR18, RZ ;  /* 0x0000001212047c10 */ /* 0x000fe4000ff1e0ff */
[----:B-1----:R-:W-:Y:S01]  /*30b0*/  PRMT R17, R6, 0x7632, R17 ;  /* 0x0000763206117816 */ /* 0x002fe20000000011 */
[----:B------:R1:W-:Y:S04]  /*30c0*/  STG.E.U16 desc[UR14][R24.64], R6 ;  /* 0x0000000618007986 */ /* 0x0003e8000c10150e */
[----:B------:R4:W-:Y:S01]  /*30d0*/  STG.E.U16 desc[UR14][R28.64], R17 ;  /* 0x000000111c007986 */ /* 0x0009e2000c10150e */
[----:B0-----:R-:W-:-:S03]  /*30e0*/  IADD3.X R19, PT, PT, R21, UR8, RZ, P2, !PT ;  /* 0x0000000815137c10 */ /* 0x001fc600097fe4ff */
[----:B------:R-:W-:Y:S01]  /*30f0*/  STG.E.U16 desc[UR14][R20.64], R7 ;  /* 0x0000000714007986 */ /* 0x000fe2000c10150e */
[----:B------:R-:W-:Y:S02]  /*3100*/  IADD3 R16, P2, PT, R4, UR18, RZ ;  /* 0x0000001204107c10 */ /* 0x000fe4000ff5e0ff */
[----:B------:R-:W-:Y:S02]  /*3110*/  IADD3.X R5, PT, PT, R19, UR8, RZ, P0, !PT ;  /* 0x0000000813057c10 */ /* 0x000fe400087fe4ff */
[----:B-1----:R-:W-:Y:S02]  /*3120*/  IADD3 R24, P0, PT, R16, UR18, RZ ;  /* 0x0000001210187c10 */ /* 0x002fe4000ff1e0ff */
[----:B----4-:R-:W-:Y:S02]  /*3130*/  IADD3.X R17, PT, PT, R5, UR8, RZ, P2, !PT ;  /* 0x0000000805117c10 */ /* 0x010fe400097fe4ff */
[----:B------:R-:W-:Y:S02]  /*3140*/  PRMT R23, R7, 0x7632, R23 ;  /* 0x0000763207177816 */ /* 0x000fe40000000017 */
[----:B------:R-:W-:-:S02]  /*3150*/  IADD3 R22, P2, PT, R24, UR18, RZ ;  /* 0x0000001218167c10 */ /* 0x000fc4000ff5e0ff */
[----:B------:R-:W-:Y:S01]  /*3160*/  IADD3.X R25, PT, PT, R17, UR8, RZ, P0, !PT ;  /* 0x0000000811197c10 */ /* 0x000fe200087fe4ff */
[----:B------:R0:W-:Y:S01]  /*3170*/  STG.E.U16 desc[UR14][R18.64], R23 ;  /* 0x0000001712007986 */ /* 0x0001e2000c10150e */
[----:B------:R-:W-:-:S03]  /*3180*/  IADD3 R28, P0, PT, R22, UR18, RZ ;  /* 0x00000012161c7c10 */ /* 0x000fc6000ff1e0ff */
[----:B--2---:R1:W-:Y:S01]  /*3190*/  STG.E.U16 desc[UR14][R4.64], R8 ;  /* 0x0000000804007986 */ /* 0x0043e2000c10150e */
[----:B0-----:R-:W-:Y:S02]  /*31a0*/  IADD3.X R23, PT, PT, R25, UR8, RZ, P2, !PT ;  /* 0x0000000819177c10 */ /* 0x001fe400097fe4ff */
[----:B------:R-:W-:Y:S02]  /*31b0*/  IADD3 R6, P2, PT, R28, UR18, RZ ;  /* 0x000000121c067c10 */ /* 0x000fe4000ff5e0ff */
[----:B------:R-:W-:Y:S02]  /*31c0*/  IADD3.X R29, PT, PT, R23, UR8, RZ, P0, !PT ;  /* 0x00000008171d7c10 */ /* 0x000fe400087fe4ff */
[----:B------:R-:W-:Y:S02]  /*31d0*/  PRMT R19, R8, 0x7632, R19 ;  /* 0x0000763208137816 */ /* 0x000fe40000000013 */
[----:B------:R-:W-:Y:S02]  /*31e0*/  IADD3 R18, P0, PT, R6, UR18, RZ ;  /* 0x0000001206127c10 */ /* 0x000fe4000ff1e0ff */
[----:B------:R-:W-:Y:S01]  /*31f0*/  IADD3.X R7, PT, PT, R29, UR8, RZ, P2, !PT ;  /* 0x000000081d077c10 */ /* 0x000fe200097fe4ff */
[----:B------:R0:W-:Y:S01]  /*3200*/  STG.E.U16 desc[UR14][R16.64], R19 ;  /* 0x0000001310007986 */ /* 0x0001e2000c10150e */
[----:B-1----:R-:W-:-:S02]  /*3210*/  PRMT R5, R9, 0x7632, R5 ;  /* 0x0000763209057816 */ /* 0x002fc40000000005 */
[----:B------:R-:W-:Y:S01]  /*3220*/  IADD3 R4, P2, PT, R18, UR18, RZ ;  /* 0x0000001212047c10 */ /* 0x000fe2000ff5e0ff */
[----:B------:R-:W-:Y:S01]  /*3230*/  STG.E.U16 desc[UR14][R24.64], R9 ;  /* 0x0000000918007986 */ /* 0x000fe2000c10150e */
[----:B------:R-:W-:-:S03]  /*3240*/  PRMT R8, R10, 0x7632, R8 ;  /* 0x000076320a087816 */ /* 0x000fc60000000008 */
[----:B------:R1:W-:Y:S01]  /*3250*/  STG.E.U16 desc[UR14][R22.64], R5 ;  /* 0x0000000516007986 */ /* 0x0003e2000c10150e */
[----:B0-----:R-:W-:-:S03]  /*3260*/  IADD3.X R19, PT, PT, R7, UR8, RZ, P0, !PT ;  /* 0x0000000807137c10 */ /* 0x001fc600087fe4ff */
[----:B------:R0:W-:Y:S01]  /*3270*/  STG.E.U16 desc[UR14][R28.64], R10 ;  /* 0x0000000a1c007986 */ /* 0x0001e2000c10150e */
[----:B------:R-:W-:Y:S02]  /*3280*/  PRMT R16, R11, 0x7632, R16 ;  /* 0x000076320b107816 */ /* 0x000fe40000000010 */
[----:B------:R-:W-:Y:S01]  /*3290*/  IADD3 R15, P0, PT, R15, 0x10, RZ ;  /* 0x000000100f0f7810 */ /* 0x000fe20007f1e0ff */
[----:B------:R0:W-:Y:S01]  /*32a0*/  STG.E.U16 desc[UR14][R6.64], R8 ;  /* 0x0000000806007986 */ /* 0x0001e2000c10150e */
[----:B-1----:R-:W-:-:S03]  /*32b0*/  IADD3.X R5, PT, PT, R19, UR8, RZ, P2, !PT ;  /* 0x0000000813057c10 */ /* 0x002fc600097fe4ff */
[----:B------:R0:W-:Y:S01]  /*32c0*/  STG.E.U16 desc[UR14][R18.64], R11 ;  /* 0x0000000b12007986 */ /* 0x0001e2000c10150e */
[----:B------:R-:W-:Y:S01]  /*32d0*/  IMAD.X R27, RZ, RZ, R27, P0 ;  /* 0x000000ffff1b7224 */ /* 0x000fe200000e061b */
[----:B------:R-:W-:Y:S02]  /*32e0*/  ISETP.NE.U32.AND P0, PT, R15, R12, PT ;  /* 0x0000000c0f00720c */ /* 0x000fe40003f05070 */
[----:B------:R0:W-:Y:S02]  /*32f0*/  STG.E.U16 desc[UR14][R4.64], R16 ;  /* 0x0000001004007986 */ /* 0x0001e4000c10150e */
[----:B------:R-:W-:-:S13]  /*3300*/  ISETP.NE.AND.EX P0, PT, R27, R0, PT, P0 ;  /* 0x000000001b00720c */ /* 0x000fda0003f05300 */
[----:B0-----:R-:W-:Y:S05]  /*3310*/  @P0 BRA `(.L_x_40) ;  /* 0xfffffff800e80947 */ /* 0x001fea000383ffff */
[----:B------:R-:W-:Y:S02]  /*3320*/  IMAD.MOV.U32 R4, RZ, RZ, R12 ;  /* 0x000000ffff047224 */ /* 0x000fe400078e000c */
[----:B------:R-:W-:-:S07]  /*3330*/  IMAD.MOV.U32 R24, RZ, RZ, R0 ;  /* 0x000000ffff187224 */ /* 0x000fce00078e0000 */
.L_x_39:
[----:B------:R-:W-:Y:S05]  /*3340*/  @!P1 BRA `(.L_x_41) ;  /* 0x0000000800d09947 */ /* 0x000fea0003800000 */
[C---:B-1----:R-:W-:Y:S02]  /*3350*/  LOP3.LUT R5, R13.reuse, 0xf, RZ, 0xc0, !PT ;  /* 0x0000000f0d057812 */ /* 0x042fe400078ec0ff */
[----:B------:R-:W-:Y:S02]  /*3360*/  LOP3.LUT R13, R13, 0x7, RZ, 0xc0, !PT ;  /* 0x000000070d0d7812 */ /* 0x000fe400078ec0ff */
[----:B------:R-:W-:Y:S02]  /*3370*/  IADD3 R5, P1, PT, R5, -0x1, RZ ;  /* 0xffffffff05057810 */ /* 0x000fe40007f3e0ff */
[----:B------:R-:W-:Y:S02]  /*3380*/  ISETP.NE.U32.AND P2, PT, R13, RZ, PT ;  /* 0x000000ff0d00720c */ /* 0x000fe40003f45070 */
[----:B------:R-:W-:Y:S01]  /*3390*/  ISETP.GE.U32.AND P0, PT, R5, 0x7, PT ;  /* 0x000000070500780c */ /* 0x000fe20003f06070 */
[----:B------:R-:W-:-:S05]  /*33a0*/  IMAD.X R5, RZ, RZ, -0x1, P1 ;  /* 0xffffffffff057424 */ /* 0x000fca00008e06ff */
[----:B------:R-:W-:Y:S02]  /*33b0*/  ISETP.GE.U32.AND.EX P1, PT, R5, RZ, PT, P0 ;  /* 0x000000ff0500720c */ /* 0x000fe40003f26100 */
[----:B------:R-:W-:-:S11]  /*33c0*/  ISETP.NE.AND.EX P0, PT, RZ, RZ, PT, P2 ;  /* 0x000000ffff00720c */ /* 0x000fd60003f05320 */
[----:B------:R-:W-:Y:S05]  /*33d0*/  @!P1 BRA `(.L_x_42) ;  /* 0x00000004004c9947 */ /* 0x000fea0003800000 */
[C---:B------:R-:W-:Y:S01]  /*33e0*/  IMAD.U32 R5, R4.reuse, 0x2, R1 ;  /* 0x0000000204057824 */ /* 0x040fe200078e0001 */
[----:B------:R-:W0:Y:S01]  /*33f0*/  LDCU.64 UR24, c[0x0][0x3a8] ;  /* 0x00007500ff1877ac */ /* 0x000e220008000a00 */
[C---:B------:R-:W-:Y:S01]  /*3400*/  VIADD R17, R4.reuse, 0x1 ;  /* 0x0000000104117836 */ /* 0x040fe20000000000 */
[----:B------:R-:W1:Y:S03]  /*3410*/  LDCU.64 UR26, c[0x0][0x380] ;  /* 0x00007000ff1a77ac */ /* 0x000e660008000a00 */
[----:B------:R-:W4:Y:S01]  /*3420*/  LDL.U16 R5, [R5] ;  /* 0x0000000005057983 */ /* 0x000f220000100400 */
[----:B------:R-:W-:Y:S02]  /*3430*/  VIADD R15, R4, 0x2 ;  /* 0x00000002040f7836 */ /* 0x000fe40000000000 */
[----:B------:R-:W-:Y:S02]  /*3440*/  IMAD.SHL.U32 R8, R17, 0x2, RZ ;  /* 0x0000000211087824 */ /* 0x000fe400078e00ff */
[----:B------:R-:W-:-:S03]  /*3450*/  IMAD.SHL.U32 R6, R15, 0x2, RZ ;  /* 0x000000020f067824 */ /* 0x000fc600078e00ff */
[----:B------:R-:W-:Y:S02]  /*3460*/  LOP3.LUT R8, R8, 0xfffffffe, RZ, 0xc0, !PT ;  /* 0xfffffffe08087812 */ /* 0x000fe400078ec0ff */
[----:B------:R-:W-:Y:S01]  /*3470*/  LOP3.LUT R6, R6, 0xfffffffe, RZ, 0xc0, !PT ;  /* 0xfffffffe06067812 */ /* 0x000fe200078ec0ff */
[----:B0-----:R-:W-:Y:S02]  /*3480*/  IMAD R7, R24, UR24, RZ ;  /* 0x0000001818077c24 */ /* 0x001fe4000f8e02ff */
[----:B------:R-:W-:-:S04]  /*3490*/  IMAD.WIDE.U32 R10, R4, UR24, R2 ;  /* 0x00000018040a7c25 */ /* 0x000fc8000f8e0002 */
[----:B------:R-:W-:Y:S02]  /*34a0*/  IMAD R7, R4, UR25, R7 ;  /* 0x0000001904077c24 */ /* 0x000fe4000f8e0207 */
[C---:B------:R-:W-:Y:S01]  /*34b0*/  IMAD.IADD R16, R1.reuse, 0x1, R8 ;  /* 0x0000000101107824 */ /* 0x040fe200078e0208 */
[----:B-1----:R-:W-:Y:S01]  /*34c0*/  LEA R26, P1, R10, UR26, 0x1 ;  /* 0x0000001a0a1a7c11 */ /* 0x002fe2000f8208ff */
[----:B------:R-:W-:Y:S02]  /*34d0*/  IMAD.IADD R22, R1, 0x1, R6 ;  /* 0x0000000101167824 */ /* 0x000fe400078e0206 */
[----:B------:R-:W-:Y:S01]  /*34e0*/  IMAD.IADD R11, R11, 0x1, R7 ;  /* 0x000000010b0b7824 */ /* 0x000fe200078e0207 */
[----:B------:R0:W5:Y:S01]  /*34f0*/  LDL.U16 R24, [R16] ;  /* 0x0000000010187983 */ /* 0x0001620000100400 */
[----:B------:R-:W-:-:S03]  /*3500*/  IMAD.WIDE.U32 R6, R17, UR24, R2 ;  /* 0x0000001811067c25 */ /* 0x000fc6000f8e0002 */
[----:B------:R-:W-:Y:S01]  /*3510*/  LEA.HI.X R27, R10, UR27, R11, 0x1, P1 ;  /* 0x0000001b0a1b7c11 */ /* 0x000fe200088f0c0b */
[----:B------:R-:W-:Y:S01]  /*3520*/  IMAD.WIDE.U32 R8, R15, UR24, R2 ;  /* 0x000000180f087c25 */ /* 0x000fe2000f8e0002 */
[----:B------:R-:W-:Y:S01]  /*3530*/  LEA R10, P1, R6, UR26, 0x1 ;  /* 0x0000001a060a7c11 */ /* 0x000fe2000f8208ff */
[----:B------:R-:W2:Y:S02]  /*3540*/  LDL.U16 R22, [R22] ;  /* 0x0000000016167983 */ /* 0x000ea40000100400 */
[----:B------:R-:W-:Y:S01]  /*3550*/  IMAD R17, R17, UR25, R7 ;  /* 0x0000001911117c24 */ /* 0x000fe2000f8e0207 */
[----:B------:R-:W-:Y:S01]  /*3560*/  LEA R20, P2, R8, UR26, 0x1 ;  /* 0x0000001a08147c11 */ /* 0x000fe2000f8408ff */
[----:B------:R-:W-:Y:S02]  /*3570*/  IMAD R15, R15, UR25, R9 ;  /* 0x000000190f0f7c24 */ /* 0x000fe4000f8e0209 */
[----:B------:R-:W-:Y:S01]  /*3580*/  VIADD R7, R4, 0x3 ;  /* 0x0000000304077836 */ /* 0x000fe20000000000 */
[----:B------:R-:W-:Y:S01]  /*3590*/  LEA.HI.X R11, R6, UR27, R17, 0x1, P1 ;  /* 0x0000001b060b7c11 */ /* 0x000fe200088f0c11 */
[----:B------:R-:W-:Y:S01]  /*35a0*/  VIADD R17, R4, 0x4 ;  /* 0x0000000404117836 */ /* 0x000fe20000000000 */
[----:B------:R-:W-:Y:S01]  /*35b0*/  LEA.HI.X R21, R8, UR27, R15, 0x1, P2 ;  /* 0x0000001b08157c11 */ /* 0x000fe200090f0c0f */
[----:B------:R-:W-:-:S02]  /*35c0*/  IMAD.SHL.U32 R8, R7, 0x2, RZ ;  /* 0x0000000207087824 */ /* 0x000fc400078e00ff */
[----:B------:R-:W-:Y:S02]  /*35d0*/  IMAD.SHL.U32 R6, R17, 0x2, RZ ;  /* 0x0000000211067824 */ /* 0x000fe400078e00ff */
[----:B------:R-:W-:Y:S01]  /*35e0*/  VIADD R18, R4, 0x5 ;  /* 0x0000000504127836 */ /* 0x000fe20000000000 */
[----:B------:R-:W-:Y:S01]  /*35f0*/  LOP3.LUT R8, R8, 0xfffffffe, RZ, 0xc0, !PT ;  /* 0xfffffffe08087812 */ /* 0x000fe200078ec0ff */
[----:B------:R-:W-:Y:S01]  /*3600*/  VIADD R19, R4, 0x6 ;  /* 0x0000000604137836 */ /* 0x000fe20000000000 */
[----:B------:R-:W-:Y:S01]  /*3610*/  LOP3.LUT R6, R6, 0xfffffffe, RZ, 0xc0, !PT ;  /* 0xfffffffe06067812 */ /* 0x000fe200078ec0ff */
[----:B------:R-:W-:Y:S02]  /*3620*/  VIADD R29, R4, 0x7 ;  /* 0x00000007041d7836 */ /* 0x000fe40000000000 */
[----:B0-----:R-:W-:Y:S02]  /*3630*/  IMAD.SHL.U32 R16, R18, 0x2, RZ ;  /* 0x0000000212107824 */ /* 0x001fe400078e00ff */
[----:B------:R-:W-:-:S02]  /*3640*/  IMAD.SHL.U32 R9, R19, 0x2, RZ ;  /* 0x0000000213097824 */ /* 0x000fc400078e00ff */
[----:B------:R-:W-:Y:S01]  /*3650*/  IMAD.IADD R25, R1, 0x1, R6 ;  /* 0x0000000101197824 */ /* 0x000fe200078e0206 */
[----:B------:R-:W-:-:S05]  /*3660*/  LOP3.LUT R16, R16, 0xfffffffe, RZ, 0xc0, !PT ;  /* 0xfffffffe10107812 */ /* 0x000fca00078ec0ff */
[----:B------:R-:W-:Y:S01]  /*3670*/  IMAD.IADD R16, R1, 0x1, R16 ;  /* 0x0000000101107824 */ /* 0x000fe200078e0210 */
[----:B------:R-:W3:Y:S04]  /*3680*/  LDL.U16 R25, [R25] ;  /* 0x0000000019197983 */ /* 0x000ee80000100400 */
[----:B------:R0:W3:Y:S04]  /*3690*/  LDL.U16 R23, [R16] ;  /* 0x0000000010177983 */ /* 0x0000e80000100400 */
[----:B----4-:R1:W-:Y:S02]  /*36a0*/  STG.E.U16 desc[UR14][R26.64], R5 ;  /* 0x000000051a007986 */ /* 0x0103e4000c10150e */
[----:B-1----:R-:W-:-:S02]  /*36b0*/  IMAD.SHL.U32 R5, R29, 0x2, RZ ;  /* 0x000000021d057824 */ /* 0x002fc400078e00ff */
[----:B------:R-:W-:Y:S01]  /*36c0*/  IMAD.IADD R27, R1, 0x1, R8 ;  /* 0x00000001011b7824 */ /* 0x000fe200078e0208 */
[----:B------:R-:W-:Y:S02]  /*36d0*/  LOP3.LUT R8, R9, 0xfffffffe, RZ, 0xc0, !PT ;  /* 0xfffffffe09087812 */ /* 0x000fe400078ec0ff */
[----:B------:R-:W-:-:S03]  /*36e0*/  LOP3.LUT R6, R5, 0xfffffffe, RZ, 0xc0, !PT ;  /* 0xfffffffe05067812 */ /* 0x000fc600078ec0ff */
[C---:B------:R-:W-:Y:S01]  /*36f0*/  IMAD.IADD R15, R1.reuse, 0x1, R8 ;  /* 0x00000001010f7824 */ /* 0x040fe200078e0208 */
[----:B------:R-:W4:Y:S01]  /*3700*/  LDL.U16 R27, [R27] ;  /* 0x000000001b1b7983 */ /* 0x000f220000100400 */
[----:B------:R-:W-:-:S04]  /*3710*/  IMAD.IADD R5, R1, 0x1, R6 ;  /* 0x0000000101057824 */ /* 0x000fc800078e0206 */
[----:B------:R-:W3:Y:S04]  /*3720*/  LDL.U16 R15, [R15] ;  /* 0x000000000f0f7983 */ /* 0x000ee80000100400 */
[----:B------:R-:W3:Y:S01]  /*3730*/  LDL.U16 R5, [R5] ;  /* 0x0000000005057983 */ /* 0x000ee20000100400 */
[----:B------:R-:W-:-:S03]  /*3740*/  IMAD.WIDE.U32 R8, R7, UR24, R2 ;  /* 0x0000001807087c25 */ /* 0x000fc6000f8e0002 */
[----:B-----5:R1:W-:Y:S01]  /*3750*/  STG.E.U16 desc[UR14][R10.64], R24 ;  /* 0x000000180a007986 */ /* 0x0203e2000c10150e */
[----:B------:R-:W-:Y:S01]  /*3760*/  IMAD R7, R7, UR25, R9 ;  /* 0x0000001907077c24 */ /* 0x000fe2000f8e0209 */
[----:B------:R-:W-:-:S04]  /*3770*/  LEA R6, P1, R8, UR26, 0x1 ;  /* 0x0000001a08067c11 */ /* 0x000fc8000f8208ff */
[----:B------:R-:W-:Y:S01]  /*3780*/  LEA.HI.X R7, R8, UR27, R7, 0x1, P1 ;  /* 0x0000001b08077c11 */ /* 0x000fe200088f0c07 */
[----:B-1----:R-:W-:-:S04]  /*3790*/  IMAD.WIDE.U32 R10, R17, UR24, R2 ;  /* 0x00000018110a7c25 */ /* 0x002fc8000f8e0002 */
[----:B------:R-:W-:Y:S01]  /*37a0*/  IMAD R9, R17, UR25, R11 ;  /* 0x0000001911097c24 */ /* 0x000fe2000f8e020b */
[----:B------:R-:W-:Y:S01]  /*37b0*/  LEA R8, P1, R10, UR26, 0x1 ;  /* 0x0000001a0a087c11 */ /* 0x000fe2000f8208ff */
[----:B0-----:R-:W-:-:S03]  /*37c0*/  IMAD.WIDE.U32 R16, R18, UR24, R2 ;  /* 0x0000001812107c25 */ /* 0x001fc6000f8e0002 */
[----:B------:R-:W-:Y:S01]  /*37d0*/  LEA.HI.X R9, R10, UR27, R9, 0x1, P1 ;  /* 0x0000001b0a097c11 */ /* 0x000fe200088f0c09 */
[----:B------:R-:W-:Y:S01]  /*37e0*/  IMAD R11, R18, UR25, R17 ;  /* 0x00000019120b7c24 */ /* 0x000fe2000f8e0211 */
[----:B------:R-:W-:-:S04]  /*37f0*/  LEA R10, P1, R16, UR26, 0x1 ;  /* 0x0000001a100a7c11 */ /* 0x000fc8000f8208ff */
[----:B------:R-:W-:Y:S01]  /*3800*/  LEA.HI.X R11, R16, UR27, R11, 0x1, P1 ;  /* 0x0000001b100b7c11 */ /* 0x000fe200088f0c0b */
[C---:B------:R-:W-:Y:S01]  /*3810*/  IMAD.WIDE.U32 R16, R19.reuse, UR24, R2 ;  /* 0x0000001813107c25 */ /* 0x040fe2000f8e0002 */
[----:B--2---:R0:W-:Y:S03]  /*3820*/  STG.E.U16 desc[UR14][R20.64], R22 ;  /* 0x0000001614007986 */ /* 0x0041e6000c10150e */
[----:B------:R-:W-:Y:S01]  /*3830*/  IMAD R19, R19, UR25, R17 ;  /* 0x0000001913137c24 */ /* 0x000fe2000f8e0211 */
[----:B------:R-:W-:-:S04]  /*3840*/  LEA R18, P1, R16, UR26, 0x1 ;  /* 0x0000001a10127c11 */ /* 0x000fc8000f8208ff */
[----:B------:R-:W-:Y:S01]  /*3850*/  LEA.HI.X R19, R16, UR27, R19, 0x1, P1 ;  /* 0x0000001b10137c11 */ /* 0x000fe200088f0c13 */
[----:B0-----:R-:W-:-:S04]  /*3860*/  IMAD.WIDE.U32 R20, R29, UR24, R2 ;  /* 0x000000181d147c25 */ /* 0x001fc8000f8e0002 */
[----:B------:R-:W-:Y:S01]  /*3870*/  IMAD R29, R29, UR25, R21 ;  /* 0x000000191d1d7c24 */ /* 0x000fe2000f8e0215 */
[----:B------:R-:W-:-:S04]  /*3880*/  LEA R16, P1, R20, UR26, 0x1 ;  /* 0x0000001a14107c11 */ /* 0x000fc8000f8208ff */
[----:B------:R-:W-:Y:S01]  /*3890*/  LEA.HI.X R17, R20, UR27, R29, 0x1, P1 ;  /* 0x0000001b14117c11 */ /* 0x000fe200088f0c1d */
[----:B------:R-:W-:Y:S02]  /*38a0*/  IMAD.MOV.U32 R24, RZ, RZ, RZ ;  /* 0x000000ffff187224 */ /* 0x000fe400078e00ff */
[----:B------:R-:W-:Y:S01]  /*38b0*/  VIADD R4, R4, 0x8 ;  /* 0x0000000804047836 */ /* 0x000fe20000000000 */
[----:B----4-:R0:W-:Y:S04]  /*38c0*/  STG.E.U16 desc[UR14][R6.64], R27 ;  /* 0x0000001b06007986 */ /* 0x0101e8000c10150e */
[----:B---3--:R0:W-:Y:S04]  /*38d0*/  STG.E.U16 desc[UR14][R8.64], R25 ;  /* 0x0000001908007986 */ /* 0x0081e8000c10150e */
[----:B------:R0:W-:Y:S04]  /*38e0*/  STG.E.U16 desc[UR14][R10.64], R23 ;  /* 0x000000170a007986 */ /* 0x0001e8000c10150e */
[----:B------:R0:W-:Y:S04]  /*38f0*/  STG.E.U16 desc[UR14][R18.64], R15 ;  /* 0x0000000f12007986 */ /* 0x0001e8000c10150e */
[----:B------:R0:W-:Y:S02]  /*3900*/  STG.E.U16 desc[UR14][R16.64], R5 ;  /* 0x0000000510007986 */ /* 0x0001e4000c10150e */
.L_x_42:
[----:B------:R-:W-:Y:S05]  /*3910*/  @!P0 BRA `(.L_x_41) ;  /* 0x00000004005c8947 */ /* 0x000fea0003800000 */
[----:B------:R-:W-:-:S04]  /*3920*/  IADD3 R13, P1, PT, R13, -0x1, RZ ;  /* 0xffffffff0d0d7810 */ /* 0x000fc80007f3e0ff */
[----:B------:R-:W-:Y:S01]  /*3930*/  ISETP.GE.U32.AND P0, PT, R13, 0x3, PT ;  /* 0x000000030d00780c */ /* 0x000fe20003f06070 */
[----:B0-----:R-:W-:Y:S01]  /*3940*/  IMAD.X R5, RZ, RZ, -0x1, P1 ;  /* 0xffffffffff057424 */ /* 0x001fe200008e06ff */
[----:B------:R-:W-:-:S04]  /*3950*/  ISETP.NE.U32.AND P1, PT, R14, RZ, PT ;  /* 0x000000ff0e00720c */ /* 0x000fc80003f25070 */
[----:B------:R-:W-:Y:S02]  /*3960*/  ISETP.GE.U32.AND.EX P0, PT, R5, RZ, PT, P0 ;  /* 0x000000ff0500720c */ /* 0x000fe40003f06100 */
[----:B------:R-:W-:-:S11]  /*3970*/  ISETP.NE.AND.EX P1, PT, RZ, RZ, PT, P1 ;  /* 0x000000ffff00720c */ /* 0x000fd60003f25310 */
[----:B------:R-:W-:Y:S05]  /*3980*/  @!P0 BRA `(.L_x_43) ;  /* 0x0000000000ac8947 */ /* 0x000fea0003800000 */
[C---:B------:R-:W-:Y:S01]  /*3990*/  VIADD R27, R4.reuse, 0x1 ;  /* 0x00000001041b7836 */ /* 0x040fe20000000000 */
[----:B------:R-:W0:Y:S01]  /*39a0*/  LDCU.64 UR24, c[0x0][0x3a8] ;  /* 0x00007500ff1877ac */ /* 0x000e220008000a00 */
[C---:B------:R-:W-:Y:S02]  /*39b0*/  VIADD R21, R4.reuse, 0x2 ;  /* 0x0000000204157836 */ /* 0x040fe40000000000 */
[----:B------:R-:W-:Y:S01]  /*39c0*/  VIADD R23, R4, 0x3 ;  /* 0x0000000304177836 */ /* 0x000fe20000000000 */
[----:B------:R-:W1:Y:S01]  /*39d0*/  LDCU.64 UR26, c[0x0][0x380] ;  /* 0x00007000ff1a77ac */ /* 0x000e620008000a00 */
[----:B------:R-:W-:Y:S02]  /*39e0*/  IMAD.SHL.U32 R6, R27, 0x2, RZ ;  /* 0x000000021b067824 */ /* 0x000fe400078e00ff */
[----:B------:R-:W-:Y:S02]  /*39f0*/  IMAD.SHL.U32 R8, R21, 0x2, RZ ;  /* 0x0000000215087824 */ /* 0x000fe400078e00ff */
[----:B------:R-:W-:Y:S01]  /*3a00*/  IMAD.SHL.U32 R10, R23, 0x2, RZ ;  /* 0x00000002170a7824 */ /* 0x000fe200078e00ff */
[----:B------:R-:W-:Y:S01]  /*3a10*/  LOP3.LUT R6, R6, 0xfffffffe, RZ, 0xc0, !PT ;  /* 0xfffffffe06067812 */ /* 0x000fe200078ec0ff */
[----:B------:R-:W-:Y:S01]  /*3a20*/  IMAD.U32 R5, R4, 0x2, R1 ;  /* 0x0000000204057824 */ /* 0x000fe200078e0001 */
[----:B------:R-:W-:-:S02]  /*3a30*/  LOP3.LUT R8, R8, 0xfffffffe, RZ, 0xc0, !PT ;  /* 0xfffffffe08087812 */ /* 0x000fc400078ec0ff */
[----:B------:R-:W-:Y:S01]  /*3a40*/  LOP3.LUT R10, R10, 0xfffffffe, RZ, 0xc0, !PT ;  /* 0xfffffffe0a0a7812 */ /* 0x000fe200078ec0ff */
[C---:B------:R-:W-:Y:S02]  /*3a50*/  IMAD.IADD R13, R1.reuse, 0x1, R6 ;  /* 0x00000001010d7824 */ /* 0x040fe400078e0206 */
[C---:B------:R-:W-:Y:S01]  /*3a60*/  IMAD.IADD R8, R1.reuse, 0x1, R8 ;  /* 0x0000000101087824 */ /* 0x040fe200078e0208 */
[----:B------:R-:W4:Y:S01]  /*3a70*/  LDL.U16 R5, [R5] ;  /* 0x0000000005057983 */ /* 0x000f220000100400 */
[----:B------:R-:W-:-:S03]  /*3a80*/  IMAD.IADD R10, R1, 0x1, R10 ;  /* 0x00000001010a7824 */ /* 0x000fc600078e020a */
[----:B------:R-:W5:Y:S04]  /*3a90*/  LDL.U16 R13, [R13] ;  /* 0x000000000d0d7983 */ /* 0x000f680000100400 */
[----:B------:R2:W3:Y:S04]  /*3aa0*/  LDL.U16 R15, [R8] ;  /* 0x00000000080f7983 */ /* 0x0004e80000100400 */
[----:B------:R2:W3:Y:S01]  /*3ab0*/  LDL.U16 R25, [R10] ;  /* 0x000000000a197983 */ /* 0x0004e20000100400 */
[----:B0-----:R-:W-:Y:S02]  /*3ac0*/  IMAD R7, R24, UR24, RZ ;  /* 0x0000001818077c24 */ /* 0x001fe4000f8e02ff */
[----:B------:R-:W-:-:S04]  /*3ad0*/  IMAD.WIDE.U32 R18, R4, UR24, R2 ;  /* 0x0000001804127c25 */ /* 0x000fc8000f8e0002 */
[----:B------:R-:W-:Y:S01]  /*3ae0*/  IMAD R7, R4, UR25, R7 ;  /* 0x0000001904077c24 */ /* 0x000fe2000f8e0207 */
[----:B-1----:R-:W-:Y:S01]  /*3af0*/  LEA R6, P0, R18, UR26, 0x1 ;  /* 0x0000001a12067c11 */ /* 0x002fe2000f8008ff */
[----:B--2---:R-:W-:-:S04]  /*3b00*/  IMAD.WIDE.U32 R8, R27, UR24, R2 ;  /* 0x000000181b087c25 */ /* 0x004fc8000f8e0002 */
[----:B------:R-:W-:Y:S02]  /*3b10*/  IMAD.IADD R7, R19, 0x1, R7 ;  /* 0x0000000113077824 */ /* 0x000fe400078e0207 */
[----:B------:R-:W-:-:S03]  /*3b20*/  IMAD.WIDE.U32 R10, R21, UR24, R2 ;  /* 0x00000018150a7c25 */ /* 0x000fc6000f8e0002 */
[----:B------:R-:W-:Y:S01]  /*3b30*/  LEA.HI.X R7, R18, UR27, R7, 0x1, P0 ;  /* 0x0000001b12077c11 */ /* 0x000fe200080f0c07 */
[----:B------:R-:W-:Y:S01]  /*3b40*/  IMAD.WIDE.U32 R16, R23, UR24, R2 ;  /* 0x0000001817107c25 */ /* 0x000fe2000f8e0002 */
[----:B------:R-:W-:Y:S02]  /*3b50*/  LEA R18, P0, R8, UR26, 0x1 ;  /* 0x0000001a08127c11 */ /* 0x000fe4000f8008ff */
[----:B------:R-:W-:Y:S01]  /*3b60*/  LEA R20, P2, R10, UR26, 0x1 ;  /* 0x0000001a0a147c11 */ /* 0x000fe2000f8408ff */
[----:B------:R-:W-:Y:S01]  /*3b70*/  IMAD R27, R27, UR25, R9 ;  /* 0x000000191b1b7c24 */ /* 0x000fe2000f8e0209 */
[----:B------:R-:W-:Y:S01]  /*3b80*/  LEA R22, P3, R16, UR26, 0x1 ;  /* 0x0000001a10167c11 */ /* 0x000fe2000f8608ff */
[----:B------:R-:W-:Y:S02]  /*3b90*/  IMAD R21, R21, UR25, R11 ;  /* 0x0000001915157c24 */ /* 0x000fe4000f8e020b */
[----:B------:R-:W-:Y:S01]  /*3ba0*/  IMAD R23, R23, UR25, R17 ;  /* 0x0000001917177c24 */ /* 0x000fe2000f8e0211 */
[----:B------:R-:W-:Y:S01]  /*3bb0*/  LEA.HI.X R19, R8, UR27, R27, 0x1, P0 ;  /* 0x0000001b08137c11 */ /* 0x000fe200080f0c1b */
[----:B------:R-:W-:Y:S01]  /*3bc0*/  IMAD.MOV.U32 R24, RZ, RZ, RZ ;  /* 0x000000ffff187224 */ /* 0x000fe200078e00ff */
[----:B------:R-:W-:Y:S01]  /*3bd0*/  LEA.HI.X R21, R10, UR27, R21, 0x1, P2 ;  /* 0x0000001b0a157c11 */ /* 0x000fe200090f0c15 */
[----:B------:R-:W-:Y:S01]  /*3be0*/  VIADD R4, R4, 0x4 ;  /* 0x0000000404047836 */ /* 0x000fe20000000000 */
[----:B------:R-:W-:Y:S01]  /*3bf0*/  LEA.HI.X R23, R16, UR27, R23, 0x1, P3 ;  /* 0x0000001b10177c11 */ /* 0x000fe200098f0c17 */
[----:B----4-:R0:W-:Y:S04]  /*3c00*/  STG.E.U16 desc[UR14][R6.64], R5 ;  /* 0x0000000506007986 */ /* 0x0101e8000c10150e */
[----:B-----5:R0:W-:Y:S04]  /*3c10*/  STG.E.U16 desc[UR14][R18.64], R13 ;  /* 0x0000000d12007986 */ /* 0x0201e8000c10150e */
[----:B---3--:R0:W-:Y:S04]  /*3c20*/  STG.E.U16 desc[UR14][R20.64], R15 ;  /* 0x0000000f14007986 */ /* 0x0081e8000c10150e */
[----:B------:R0:W-:Y:S02]  /*3c30*/  STG.E.U16 desc[UR14][R22.64], R25 ;  /* 0x0000001916007986 */ /* 0x0001e4000c10150e */
.L_x_43:
[----:B------:R-:W-:Y:S05]  /*3c40*/  @!P1 BRA `(.L_x_41) ;  /* 0x0000000000909947 */ /* 0x000fea0003800000 */
[----:B0-----:R-:W-:Y:S01]  /*3c50*/  IMAD.U32 R5, R4, 0x2, R1 ;  /* 0x0000000204057824 */ /* 0x001fe200078e0001 */
[----:B------:R-:W0:Y:S01]  /*3c60*/  LDCU.64 UR24, c[0x0][0x3a8] ;  /* 0x00007500ff1877ac */ /* 0x000e220008000a00 */
[----:B------:R-:W1:Y:S04]  /*3c70*/  LDCU.64 UR26, c[0x0][0x380] ;  /* 0x00007000ff1a77ac */ /* 0x000e680008000a00 */
[----:B------:R-:W4:Y:S01]  /*3c80*/  LDL.U16 R5, [R5] ;  /* 0x0000000005057983 */ /* 0x000f220000100400 */
[----:B0-----:R-:W-:Y:S02]  /*3c90*/  IMAD R9, R24, UR24, RZ ;  /* 0x0000001818097c24 */ /* 0x001fe4000f8e02ff */
[----:B------:R-:W-:-:S04]  /*3ca0*/  IMAD.WIDE.U32 R6, R4, UR24, R2 ;  /* 0x0000001804067c25 */ /* 0x000fc8000f8e0002 */
[----:B------:R-:W-:Y:S01]  /*3cb0*/  IMAD R9, R4, UR25, R9 ;  /* 0x0000001904097c24 */ /* 0x000fe2000f8e0209 */
[----:B-1----:R-:W-:-:S03]  /*3cc0*/  LEA R8, P0, R6, UR26, 0x1 ;  /* 0x0000001a06087c11 */ /* 0x002fc6000f8008ff */
[----:B------:R-:W-:-:S05]  /*3cd0*/  IMAD.IADD R7, R7, 0x1, R9 ;  /* 0x0000000107077824 */ /* 0x000fca00078e0209 */
[----:B------:R-:W-:Y:S02]  /*3ce0*/  LEA.HI.X R9, R6, UR27, R7, 0x1, P0 ;  /* 0x0000001b06097c11 */ /* 0x000fe400080f0c07 */
[----:B------:R-:W-:-:S04]  /*3cf0*/  ISETP.NE.U32.AND P0, PT, R14, 0x1, PT ;  /* 0x000000010e00780c */ /* 0x000fc80003f05070 */
[----:B------:R-:W-:Y:S01]  /*3d00*/  ISETP.NE.AND.EX P0, PT, RZ, RZ, PT, P0 ;  /* 0x000000ffff00720c */ /* 0x000fe20003f05300 */
[----:B----4-:R4:W-:-:S12]  /*3d10*/  STG.E.U16 desc[UR14][R8.64], R5 ;  /* 0x0000000508007986 */ /* 0x0109d8000c10150e */
[----:B------:R-:W-:Y:S05]  /*3d20*/  @!P0 BRA `(.L_x_41) ;  /* 0x0000000000588947 */ /* 0x000fea0003800000 */
[----:B------:R-:W-:Y:S01]  /*3d30*/  ISETP.NE.U32.AND P0, PT, R14, 0x2, PT ;  /* 0x000000020e00780c */ /* 0x000fe20003f05070 */
[----:B------:R-:W-:-:S03]  /*3d40*/  VIADD R11, R4, 0x1 ;  /* 0x00000001040b7836 */ /* 0x000fc60000000000 */
[----:B------:R-:W-:Y:S01]  /*3d50*/  ISETP.NE.AND.EX P0, PT, RZ, RZ, PT, P0 ;  /* 0x000000ffff00720c */ /* 0x000fe20003f05300 */
[----:B------:R-:W-:-:S05]  /*3d60*/  IMAD.SHL.U32 R6, R11, 0x2, RZ ;  /* 0x000000020b067824 */ /* 0x000fca00078e00ff */
[----:B------:R-:W-:-:S05]  /*3d70*/  LOP3.LUT R6, R6, 0xfffffffe, RZ, 0xc0, !PT ;  /* 0xfffffffe06067812 */ /* 0x000fca00078ec0ff */
[----:B------:R-:W-:Y:S02]  /*3d80*/  IMAD.IADD R13, R1, 0x1, R6 ;  /* 0x00000001010d7824 */ /* 0x000fe400078e0206 */
[----:B----4-:R-:W-:-:S04]  /*3d90*/  @P0 VIADD R9, R4, 0x2 ;  /* 0x0000000204090836 */ /* 0x010fc80000000000 */
[----:B------:R-:W-:Y:S01]  /*3da0*/  @P0 IMAD.SHL.U32 R4, R9, 0x2, RZ ;  /* 0x0000000209040824 */ /* 0x000fe200078e00ff */
[----:B------:R-:W4:Y:S04]  /*3db0*/  LDL.U16 R13, [R13] ;  /* 0x000000000d0d7983 */ /* 0x000f280000100400 */
[----:B------:R-:W-:-:S05]  /*3dc0*/  @P0 LOP3.LUT R4, R4, 0xfffffffe, RZ, 0xc0, !PT ;  /* 0xfffffffe04040812 */ /* 0x000fca00078ec0ff */
[----:B------:R-:W-:-:S06]  /*3dd0*/  @P0 IMAD.IADD R15, R1, 0x1, R4 ;  /* 0x00000001010f0824 */ /* 0x000fcc00078e0204 */
[----:B------:R-:W5:Y:S01]  /*3de0*/  @P0 LDL.U16 R15, [R15] ;  /* 0x000000000f0f0983 */ /* 0x000f620000100400 */
[----:B------:R-:W-:-:S04]  /*3df0*/  IMAD.WIDE.U32 R4, R11, UR24, R2 ;  /* 0x000000180b047c25 */ /* 0x000fc8000f8e0002 */
[----:B------:R-:W-:Y:S01]  /*3e00*/  @P0 IMAD.WIDE.U32 R6, R9, UR24, R2 ;  /* 0x0000001809060c25 */ /* 0x000fe2000f8e0002 */
[----:B------:R-:W-:-:S03]  /*3e10*/  LEA R8, P1, R4, UR26, 0x1 ;  /* 0x0000001a04087c11 */ /* 0x000fc6000f8208ff */
[----:B------:R-:W-:Y:S01]  /*3e20*/  IMAD R11, R11, UR25, R5 ;  /* 0x000000190b0b7c24 */ /* 0x000fe2000f8e0205 */
[----:B------:R-:W-:Y:S01]  /*3e30*/  @P0 LEA R10, P2, R6, UR26, 0x1 ;  /* 0x0000001a060a0c11 */ /* 0x000fe2000f8408ff */
[----:B------:R-:W-:-:S03]  /*3e40*/  @P0 IMAD R5, R9, UR25, R7 ;  /* 0x0000001909050c24 */ /* 0x000fc6000f8e0207 */
[----:B------:R-:W-:Y:S02]  /*3e50*/  LEA.HI.X R9, R4, UR27, R11, 0x1, P1 ;  /* 0x0000001b04097c11 */ /* 0x000fe400088f0c0b */
[----:B------:R-:W-:-:S03]  /*3e60*/  @P0 LEA.HI.X R11, R6, UR27, R5, 0x1, P2 ;  /* 0x0000001b060b0c11 */ /* 0x000fc600090f0c05 */
[----:B----4-:R0:W-:Y:S04]  /*3e70*/  STG.E.U16 desc[UR14][R8.64], R13 ;  /* 0x0000000d08007986 */ /* 0x0101e8000c10150e */
[----:B-----5:R0:W-:Y:S02]  /*3e80*/  @P0 STG.E.U16 desc[UR14][R10.64], R15 ;  /* 0x0000000f0a000986 */ /* 0x0201e4000c10150e */
.L_x_41:
[----:B------:R-:W5:Y:S01]  /*3e90*/  LDCU.64 UR24, c[0x0][0x3a8] ;  /* 0x00007500ff1877ac */ /* 0x000f620008000a00 */
[----:B------:R-:W-:-:S04]  /*3ea0*/  IADD3 R2, P0, PT, R2, UR4, RZ ;  /* 0x0000000402027c10 */ /* 0x000fc8000ff1e0ff */
[----:B------:R-:W-:Y:S02]  /*3eb0*/  IADD3.X R3, PT, PT, R3, UR13, RZ, P0, !PT ;  /* 0x0000000d03037c10 */ /* 0x000fe400087fe4ff */
[----:B-----5:R-:W-:-:S04]  /*3ec0*/  ISETP.GE.U32.AND P0, PT, R2, UR24, PT ;  /* 0x0000001802007c0c */ /* 0x020fc8000bf06070 */
[----:B------:R-:W-:-:S13]  /*3ed0*/  ISETP.GE.AND.EX P0, PT, R3, UR25, PT, P0 ;  /* 0x0000001903007c0c */ /* 0x000fda000bf06300 */
[----:B------:R-:W-:Y:S05]  /*3ee0*/  @!P0 BRA `(.L_x_44) ;  /* 0xffffffc800c48947 */ /* 0x000fea000383ffff */
[----:B--23--:R-:W-:Y:S05]  /*3ef0*/  BSYNC.RECONVERGENT B0 ;  /* 0x0000000000007941 */ /* 0x00cfea0003800200 */
.L_x_28:
[----:B------:R-:W-:Y:S05]  /*3f00*/  EXIT ;  /* 0x000000000000794d */ /* 0x000fea0003800000 */
.L_x_27:
[----:B------:R-:W1:Y:S01]  /*3f10*/  S2UR UR8, SR_CgaCtaId ;  /* 0x00000000000879c3 */ /* 0x000e620000008800 */
[----:B------:R-:W-:Y:S01]  /*3f20*/  ULOP3.LUT UR10, UR6, 0xf, URZ, 0xc0, !UPT ;  /* 0x0000000f060a7892 */ /* 0x000fe2000f8ec0ff */
[----:B------:R-:W-:Y:S01]  /*3f30*/  BSSY.RECONVERGENT B0, `(.L_x_45) ;  /* 0x000015e000007945 */ /* 0x000fe20003800200 */
[----:B------:R-:W-:Y:S02]  /*3f40*/  ULOP3.LUT UR12, UR6, 0x7, URZ, 0xc0, !UPT ;  /* 0x00000007060c7892 */ /* 0x000fe4000f8ec0ff */
[----:B------:R-:W-:Y:S02]  /*3f50*/  UIADD3 UR9, UP0, UPT, UR10, -0x1, URZ ;  /* 0xffffffff0a097890 */ /* 0x000fe4000ff1e0ff */
[----:B------:R-:W-:Y:S02]  /*3f60*/  UIADD3 UR16, UP1, UPT, UR12, -0x1, URZ ;  /* 0xffffffff0c107890 */ /* 0x000fe4000ff3e0ff */
[----:B------:R-:W-:Y:S02]  /*3f70*/  UIADD3.X UR11, UPT, UPT, URZ, -0x1, URZ, UP0, !UPT ;  /* 0xffffffffff0b7890 */ /* 0x000fe400087fe4ff */
[----:B------:R-:W-:-:S02]  /*3f80*/  UIADD3.X UR17, UPT, UPT, URZ, -0x1, URZ, UP1, !UPT ;  /* 0xffffffffff117890 */ /* 0x000fc40008ffe4ff */
[----:B------:R-:W-:Y:S02]  /*3f90*/  UISETP.GE.U32.AND UP0, UPT, UR9, 0x7, UPT ;  /* 0x000000070900788c */ /* 0x000fe4000bf06070 */
[----:B------:R-:W-:Y:S01]  /*3fa0*/  UISETP.GE.U32.AND UP1, UPT, UR16, 0x3, UPT ;  /* 0x000000031000788c */ /* 0x000fe2000bf26070 */
[----:B------:R-:W-:Y:S01]  /*3fb0*/  UMOV UR5, 0x400 ;  /* 0x0000040000057882 */ /* 0x000fe20000000000 */
[----:B------:R-:W-:Y:S02]  /*3fc0*/  ULOP3.LUT UR18, UR6, 0xfffffff0, URZ, 0xc0, !UPT ;  /* 0xfffffff006127892 */ /* 0x000fe4000f8ec0ff */
[----:B------:R-:W-:Y:S02]  /*3fd0*/  ULOP3.LUT UR7, UR7, 0x7fffffff, URZ, 0xc0, !UPT ;  /* 0x7fffffff07077892 */ /* 0x000fe4000f8ec0ff */
[----:B------:R-:W-:Y:S01]  /*3fe0*/  ULOP3.LUT UR6, UR6, 0x3, URZ, 0xc0, !UPT ;  /* 0x0000000306067892 */ /* 0x000fe2000f8ec0ff */
[----:B------:R-:W2:Y:S01]  /*3ff0*/  LDCU.64 UR20, c[0x0][0x3a8] ;  /* 0x00007500ff1477ac */ /* 0x000ea20008000a00 */
[----:B------:R-:W3:Y:S01]  /*4000*/  LDCU.64 UR22, c[0x0][0x388] ;  /* 0x00007100ff1677ac */ /* 0x000ee20008000a00 */
[----:B-1----:R-:W-:-:S02]  /*4010*/  ULEA UR5, UR8, UR5, 0x18 ;  /* 0x0000000508057291 */ /* 0x002fc4000f8ec0ff */
[----:B------:R-:W-:Y:S02]  /*4020*/  UISETP.GE.U32.AND.EX UP0, UPT, UR11, URZ, UPT, UP0 ;  /* 0x000000ff0b00728c */ /* 0x000fe4000bf06100 */
[----:B------:R-:W-:-:S11]  /*4030*/  UISETP.GE.U32.AND.EX UP1, UPT, UR17, URZ, UPT, UP1 ;  /* 0x000000ff1100728c */ /* 0x000fd6000bf26110 */
.L_x_51:
[----:B-1----:R-:W1:Y:S01]  /*4040*/  LDCU.64 UR8, c[0x0][0x3a0] ;  /* 0x00007400ff0877ac */ /* 0x002e620008000a00 */
[----:B----4-:R4:W-:Y:S01]  /*4050*/  STL.128 [R1+0x10], RZ ;  /* 0x000010ff01007387 */ /* 0x0109e20000100c00 */
[----:B0-----:R-:W-:Y:S02]  /*4060*/  IMAD.MOV.U32 R0, RZ, RZ, RZ ;  /* 0x000000ffff007224 */ /* 0x001fe400078e00ff */
[----:B------:R-:W-:Y:S01]  /*4070*/  IMAD.MOV.U32 R4, RZ, RZ, RZ ;  /* 0x000000ffff047224 */ /* 0x000fe200078e00ff */
[----:B------:R4:W-:Y:S01]  /*4080*/  STL.128 [R1], RZ ;  /* 0x000000ff01007387 */ /* 0x0009e20000100c00 */
[----:B-1----:R-:W-:-:S04]  /*4090*/  UISETP.GE.U32.AND UP2, UPT, UR8, 0x10, UPT ;  /* 0x000000100800788c */ /* 0x002fc8000bf46070 */
[----:B------:R-:W-:-:S09]  /*40a0*/  UISETP.GE.U32.AND.EX UP2, UPT, UR9, URZ, UPT, UP2 ;  /* 0x000000ff0900728c */ /* 0x000fd2000bf46120 */
[----:B----4-:R-:W-:Y:S05]  /*40b0*/  BRA.U !UP2, `(.L_x_46) ;  /* 0x000000090a587547 */ /* 0x010fea000b800000 */
[----:B------:R-:W-:Y:S02]  /*40c0*/  IMAD.MOV.U32 R8, RZ, RZ, RZ ;  /* 0x000000ffff087224 */ /* 0x000fe400078e00ff */
[----:B------:R-:W-:-:S07]  /*40d0*/  IMAD.MOV.U32 R0, RZ, RZ, RZ ;  /* 0x000000ffff007224 */ /* 0x000fce00078e00ff */
.L_x_47:
[C---:B0-----:R-:W-:Y:S01]  /*40e0*/  LEA R9, R8.reuse, UR5, 0x3 ;  /* 0x0000000508097c11 */ /* 0x041fe2000f8e18ff */
[----:B-12---:R-:W-:-:S04]  /*40f0*/  IMAD.WIDE.U32 R10, R8, UR20, R2 ;  /* 0x00000014080a7c25 */ /* 0x006fc8000f8e0002 */
[----:B------:R-:W0:Y:S01]  /*4100*/  LDS.128 R4, [R9] ;  /* 0x0000000009047984 */ /* 0x000e220000000c00 */
[----:B---3--:R-:W-:Y:S01]  /*4110*/  LEA R12, P0, R10, UR22, 0x1 ;  /* 0x000000160a0c7c11 */ /* 0x008fe2000f8008ff */
[----:B0-----:R-:W-:Y:S02]  /*4120*/  IMAD R5, R0, UR20, RZ ;  /* 0x0000001400057c24 */ /* 0x001fe4000f8e02ff */
[----:B------:R-:W-:Y:S02]  /*4130*/  IMAD.U32 R17, R4, 0x2, R1 ;  /* 0x0000000204117824 */ /* 0x000fe400078e0001 */
[----:B------:R-:W-:-:S03]  /*4140*/  IMAD R5, R8, UR21, R5 ;  /* 0x0000001508057c24 */ /* 0x000fc6000f8e0205 */
[----:B------:R-:W2:Y:S01]  /*4150*/  LDL.U16 R4, [R17] ;  /* 0x0000000011047983 */ /* 0x000ea20000100400 */
[----:B------:R-:W-:-:S05]  /*4160*/  IMAD.IADD R5, R11, 0x1, R5 ;  /* 0x000000010b057824 */ /* 0x000fca00078e0205 */
[----:B------:R-:W-:-:S05]  /*4170*/  LEA.HI.X R13, R10, UR23, R5, 0x1, P0 ;  /* 0x000000170a0d7c11 */ /* 0x000fca00080f0c05 */
[----:B------:R-:W2:Y:S01]  /*4180*/  LDG.E.U16 R5, desc[UR14][R12.64] ;  /* 0x0000000e0c057981 */ /* 0x000ea2000c1e1500 */
[----:B------:R-:W-:Y:S02]  /*4190*/  USHF.L.U32 UR8, UR20, 0x1, URZ ;  /* 0x0000000114087899 */ /* 0x000fe400080006ff */
[----:B------:R-:W-:-:S04]  /*41a0*/  USHF.L.U64.HI UR9, UR20, 0x1, UR21 ;  /* 0x0000000114097899 */ /* 0x000fc80008010215 */
        /* <DEDUP_REMOVED lines=113> */
[----:B---3--:R-:W-:Y:S02]  /*48c0*/  HADD2 R14, R14.H0_H0, R15.H0_H0 ;  /* 0x2000000f0e0e7230 */ /* 0x008fe40000000800 */
[----:B0-----:R-:W-:-:S03]  /*48d0*/  IMAD.U32 R15, R4, 0x2, R1 ;  /* 0x00000002040f7824 */ /* 0x001fc600078e0001 */
[----:B------:R-:W-:Y:S02]  /*48e0*/  PRMT R11, R14, 0x7610, R11 ;  /* 0x000076100e0b7816 */ /* 0x000fe4000000000b */
[----:B------:R-:W2:Y:S04]  /*48f0*/  LDG.E.U16 R14, desc[UR14][R12.64] ;  /* 0x0000000e0c0e7981 */ /* 0x000ea8000c1e1500 */
[----:B------:R1:W-:Y:S04]  /*4900*/  STL.U16 [R16], R11 ;  /* 0x0000000b10007387 */ /* 0x0003e80000100400 */
[----:B------:R-:W2:Y:S01]  /*4910*/  LDL.U16 R5, [R15] ;  /* 0x000000000f057983 */ /* 0x000ea20000100400 */
[----:B------:R-:W-:Y:S01]  /*4920*/  IADD3 R4, P0, PT, R12, UR8, RZ ;  /* 0x000000080c047c10 */ /* 0x000fe2000ff1e0ff */
[----:B------:R-:W-:-:S02]  /*4930*/  IMAD.U32 R7, R6, 0x2, R1 ;  /* 0x0000000206077824 */ /* 0x000fc400078e0001 */
        /* <DEDUP_REMOVED lines=14> */
.L_x_46:
[----:B------:R-:W-:-:S04]  /*4a20*/  UISETP.NE.U32.AND UP2, UPT, UR10, URZ, UPT ;  /* 0x000000ff0a00728c */ /* 0x000fc8000bf45070 */
[----:B------:R-:W-:-:S09]  /*4a30*/  UISETP.NE.AND.EX UP2, UPT, URZ, URZ, UPT, UP2 ;  /* 0x000000ffff00728c */ /* 0x000fd2000bf45320 */
[----:B------:R-:W-:Y:S05]  /*4a40*/  BRA.U !UP2, `(.L_x_48) ;  /* 0x000000090a987547 */ /* 0x000fea000b800000 */
[----:B------:R-:W-:-:S04]  /*4a50*/  UISETP.NE.U32.AND UP2, UPT, UR12, URZ, UPT ;  /* 0x000000ff0c00728c */ /* 0x000fc8000bf45070 */
[----:B------:R-:W-:Y:S01]  /*4a60*/  UISETP.NE.AND.EX UP2, UPT, URZ, URZ, UPT, UP2 ;  /* 0x000000ffff00728c */ /* 0x000fe2000bf45320 */
[----:B------:R-:W-:Y:S10]  /*4a70*/  BRA.U !UP0, `(.L_x_49) ;  /* 0x0000000508307547 */ /* 0x000ff4000b800000 */
[C---:B-1----:R-:W-:Y:S01]  /*4a80*/  LEA R5, R0.reuse, UR5, 0x3 ;  /* 0x0000000500057c11 */ /* 0x042fe2000f8e18ff */
[----:B------:R-:W1:Y:S04]  /*4a90*/  LDCU.64 UR8, c[0x0][0x3a8] ;  /* 0x00007500ff0877ac */ /* 0x000e680008000a00 */
[----:B0-----:R-:W0:Y:S01]  /*4aa0*/  LDS.128 R8, [R5] ;  /* 0x0000000005087984 */ /* 0x001e220000000c00 */
[----:B------:R-:W4:Y:S01]  /*4ab0*/  LDCU.64 UR16, c[0x0][0x388] ;  /* 0x00007100ff1077ac */ /* 0x000f220008000a00 */
[----:B-1----:R-:W-:-:S03]  /*4ac0*/  IMAD.WIDE.U32 R6, R0, UR8, R2 ;  /* 0x0000000800067c25 */ /* 0x002fc6000f8e0002 */
[----:B----4-:R-:W-:Y:S01]  /*4ad0*/  LEA R12, P0, R6, UR16, 0x1 ;  /* 0x00000010060c7c11 */ /* 0x010fe2000f8008ff */
[----:B0-----:R-:W-:Y:S02]  /*4ae0*/  IMAD R9, R4, UR8, RZ ;  /* 0x0000000804097c24 */ /* 0x001fe4000f8e02ff */
[----:B------:R-:W-:Y:S02]  /*4af0*/  IMAD.U32 R18, R8, 0x2, R1 ;  /* 0x0000000208127824 */ /* 0x000fe400078e0001 */
[----:B------:R-:W-:-:S04]  /*4b00*/  IMAD R9, R0, UR9, R9 ;  /* 0x0000000900097c24 */ /* 0x000fc8000f8e0209 */
[----:B------:R-:W-:-:S05]  /*4b10*/  IMAD.IADD R7, R7, 0x1, R9 ;  /* 0x0000000107077824 */ /* 0x000fca00078e0209 */
[----:B------:R-:W-:Y:S02]  /*4b20*/  LEA.HI.X R13, R6, UR17, R7, 0x1, P0 ;  /* 0x00000011060d7c11 */ /* 0x000fe400080f0c07 */
[----:B------:R-:W4:Y:S04]  /*4b30*/  LDL.U16 R7, [R18] ;  /* 0x0000000012077983 */ /* 0x000f280000100400 */
[----:B------:R-:W4:Y:S01]  /*4b40*/  LDG.E.U16 R8, desc[UR14][R12.64] ;  /* 0x0000000e0c087981 */ /* 0x000f22000c1e1500 */
[----:B------:R-:W-:Y:S01]  /*4b50*/  USHF.L.U32 UR11, UR8, 0x1, URZ ;  /* 0x00000001080b7899 */ /* 0x000fe200080006ff */
[----:B------:R-:W-:Y:S01]  /*4b60*/  IMAD.U32 R17, R10, 0x2, R1 ;  /* 0x000000020a117824 */ /* 0x000fe200078e0001 */
[----:B------:R-:W-:-:S04]  /*4b70*/  USHF.L.U64.HI UR8, UR8, 0x1, UR9 ;  /* 0x0000000108087899 */ /* 0x000fc80008010209 */
[----:B------:R-:W-:Y:S01]  /*4b80*/  IADD3 R6, P0, PT, R12, UR11, RZ ;  /* 0x0000000b0c067c10 */ /* 0x000fe2000ff1e0ff */
[----:B----4-:R-:W-:-:S03]  /*4b90*/  HADD2 R8, R7.H0_H0, R8.H0_H0 ;  /* 0x2000000807087230 */ /* 0x010fc60000000800 */
[----:B------:R-:W-:Y:S02]  /*4ba0*/  IADD3.X R7, PT, PT, R13, UR8, RZ, P0, !PT ;  /* 0x000000080d077c10 */ /* 0x000fe400087fe4ff */
[----:B------:R-:W-:-:S03]  /*4bb0*/  PRMT R9, R8, 0x7610, R9 ;  /* 0x0000761008097816 */ /* 0x000fc60000000009 */
[----:B------:R-:W4:Y:S04]  /*4bc0*/  LDG.E.U16 R15, desc[UR14][R6.64] ;  /* 0x0000000e060f7981 */ /* 0x000f28000c1e1500 */
[----:B------:R-:W-:Y:S04]  /*4bd0*/  STL.U16 [R18], R9 ;  /* 0x0000000912007387 */ /* 0x000fe80000100400 */
[----:B------:R-:W4:Y:S01]  /*4be0*/  LDL.U16 R14, [R17] ;  /* 0x00000000110e7983 */ /* 0x000f220000100400 */
[----:B------:R-:W-:-:S03]  /*4bf0*/  IADD3 R12, P0, PT, R6, UR11, RZ ;  /* 0x0000000b060c7c10 */ /* 0x000fc6000ff1e0ff */
[----:B------:R-:W0:Y:S01]  /*4c00*/  LDS.128 R8, [R5+0x10] ;  /* 0x0000100005087984 */ /* 0x000e220000000c00 */
[----:B------:R-:W-:Y:S01]  /*4c10*/  IADD3.X R13, PT, PT, R7, UR8, RZ, P0, !PT ;  /* 0x00000008070d7c10 */ /* 0x000fe200087fe4ff */
[----:B0-----:R-:W-:-:S04]  /*4c20*/  IMAD.U32 R16, R8, 0x2, R1 ;  /* 0x0000000208107824 */ /* 0x001fc800078e0001 */
[----:B------:R-:W5:Y:S01]  /*4c30*/  LDG.E.U16 R8, desc[UR14][R12.64] ;  /* 0x0000000e0c087981 */ /* 0x000f62000c1e1500 */
[----:B----4-:R-:W-:-:S05]  /*4c40*/  HADD2 R14, R14.H0_H0, R15.H0_H0 ;  /* 0x2000000f0e0e7230 */ /* 0x010fca0000000800 */
[----:B------:R-:W-:-:S05]  /*4c50*/  PRMT R11, R14, 0x7610, R11 ;  /* 0x000076100e0b7816 */ /* 0x000fca000000000b */
[----:B------:R-:W-:Y:S04]  /*4c60*/  STL.U16 [R17], R11 ;  /* 0x0000000b11007387 */ /* 0x000fe80000100400 */
[----:B------:R-:W5:Y:S01]  /*4c70*/  LDL.U16 R7, [R16] ;  /* 0x0000000010077983 */ /* 0x000f620000100400 */
[----:B------:R-:W-:Y:S01]  /*4c80*/  IADD3 R6, P0, PT, R12, UR11, RZ ;  /* 0x0000000b0c067c10 */ /* 0x000fe2000ff1e0ff */
[----:B------:R-:W-:Y:S02]  /*4c90*/  IMAD.U32 R18, R10, 0x2, R1 ;  /* 0x000000020a127824 */ /* 0x000fe400078e0001 */
[----:B-----5:R-:W-:Y:S01]  /*4ca0*/  HADD2 R8, R7.H0_H0, R8.H0_H0 ;  /* 0x2000000807087230 */ /* 0x020fe20000000800 */
[----:B------:R-:W-:-:S04]  /*4cb0*/  IADD3.X R7, PT, PT, R13, UR8, RZ, P0, !PT ;  /* 0x000000080d077c10 */ /* 0x000fc800087fe4ff */
[----:B------:R-:W-:Y:S01]  /*4cc0*/  PRMT R9, R8, 0x7610, R9 ;  /* 0x0000761008097816 */ /* 0x000fe20000000009 */
[----:B------:R-:W4:Y:S04]  /*4cd0*/  LDG.E.U16 R15, desc[UR14][R6.64] ;  /* 0x0000000e060f7981 */ /* 0x000f28000c1e1500 */
[----:B------:R-:W-:Y:S04]  /*4ce0*/  STL.U16 [R16], R9 ;  /* 0x0000000910007387 */ /* 0x000fe80000100400 */
[----:B------:R-:W4:Y:S04]  /*4cf0*/  LDL.U16 R14, [R18] ;  /* 0x00000000120e7983 */ /* 0x000f280000100400 */
[----:B------:R-:W0:Y:S01]  /*4d00*/  LDS.128 R8, [R5+0x20] ;  /* 0x0000200005087984 */ /* 0x000e220000000c00 */
[----:B------:R-:W-:-:S04]  /*4d10*/  IADD3 R12, P0, PT, R6, UR11, RZ ;  /* 0x0000000b060c7c10 */ /* 0x000fc8000ff1e0ff */
        /* <DEDUP_REMOVED lines=13> */
[----:B------:R0:W-:Y:S04]  /*4df0*/  STL.U16 [R17], R13 ;  /* 0x0000000d11007387 */ /* 0x0001e80000100400 */
[----:B------:R-:W4:Y:S04]  /*4e00*/  LDL.U16 R14, [R16] ;  /* 0x00000000100e7983 */ /* 0x000f280000100400 */
[----:B------:R-:W1:Y:S01]  /*4e10*/  LDS.128 R8, [R5+0x30] ;  /* 0x0000300005087984 */ /* 0x000e620000000c00 */
[----:B------:R-:W-:-:S04]  /*4e20*/  IADD3 R12, P0, PT, R6, UR11, RZ ;  /* 0x0000000b060c7c10 */ /* 0x000fc8000ff1e0ff */
[----:B0-----:R-:W-:Y:S01]  /*4e30*/  IADD3.X R13, PT, PT, R7, UR8, RZ, P0, !PT ;  /* 0x00000008070d7c10 */ /* 0x001fe200087fe4ff */
[----:B-1----:R-:W-:-:S04]  /*4e40*/  IMAD.U32 R9, R8, 0x2, R1 ;  /* 0x0000000208097824 */ /* 0x002fc800078e0001 */
[----:B------:R-:W5:Y:S01]  /*4e50*/  LDG.E.U16 R8, desc[UR14][R12.64] ;  /* 0x0000000e0c087981 */ /* 0x000f62000c1e1500 */
[----:B----4-:R-:W-:-:S05]  /*4e60*/  HADD2 R14, R14.H0_H0, R15.H0_H0 ;  /* 0x2000000f0e0e7230 */ /* 0x010fca0000000800 */
[----:B------:R4:W-:Y:S04]  /*4e70*/  STL.U16 [R16], R14 ;  /* 0x0000000e10007387 */ /* 0x0009e80000100400 */
[----:B------:R-:W5:Y:S01]  /*4e80*/  LDL.U16 R7, [R9] ;  /* 0x0000000009077983 */ /* 0x000f620000100400 */
[----:B------:R-:W-:Y:S01]  /*4e90*/  IADD3 R6, P0, PT, R12, UR11, RZ ;  /* 0x0000000b0c067c10 */ /* 0x000fe2000ff1e0ff */
[----:B------:R-:W-:Y:S02]  /*4ea0*/  IMAD.U32 R10, R10, 0x2, R1 ;  /* 0x000000020a0a7824 */ /* 0x000fe400078e0001 */
[----:B-----5:R-:W-:Y:S01]  /*4eb0*/  HADD2 R8, R7.H0_H0, R8.H0_H0 ;  /* 0x2000000807087230 */ /* 0x020fe20000000800 */
[----:B------:R-:W-:-:S04]  /*4ec0*/  IADD3.X R7, PT, PT, R13, UR8, RZ, P0, !PT ;  /* 0x000000080d077c10 */ /* 0x000fc800087fe4ff */
[----:B------:R4:W-:Y:S04]  /*4ed0*/  STL.U16 [R9], R8 ;  /* 0x0000000809007387 */ /* 0x0009e80000100400 */
[----:B------:R-:W5:Y:S04]  /*4ee0*/  LDG.E.U16 R6, desc[UR14][R6.64] ;  /* 0x0000000e06067981 */ /* 0x000f68000c1e1500 */
[----:B------:R-:W5:Y:S01]  /*4ef0*/  LDL.U16 R5, [R10] ;  /* 0x000000000a057983 */ /* 0x000f620000100400 */
[----:B------:R-:W-:-:S05]  /*4f00*/  IADD3 R0, P0, PT, R0, 0x8, RZ ;  /* 0x0000000800007810 */ /* 0x000fca0007f1e0ff */
[----:B------:R-:W-:Y:S02]  /*4f10*/  IMAD.X R4, RZ, RZ, R4, P0 ;  /* 0x000000ffff047224 */ /* 0x000fe400000e0604 */
[----:B-----5:R-:W-:-:S05]  /*4f20*/  HADD2 R5, R5.H0_H0, R6.H0_H0 ;  /* 0x2000000605057230 */ /* 0x020fca0000000800 */
[----:B------:R4:W-:Y:S02]  /*4f30*/  STL.U16 [R10], R5 ;  /* 0x000000050a007387 */ /* 0x0009e40000100400 */
.L_x_49:
[----:B------:R-:W-:Y:S05]  /*4f40*/  BRA.U !UP2, `(.L_x_48) ;  /* 0x000000050a587547 */ /* 0x000fea000b800000 */
[----:B------:R-:W-:-:S04]  /*4f50*/  UISETP.NE.U32.AND UP2, UPT, UR6, URZ, UPT ;  /* 0x000000ff0600728c */ /* 0x000fc8000bf45070 */
[----:B------:R-:W-:Y:S01]  /*4f60*/  UISETP.NE.AND.EX UP2, UPT, URZ, URZ, UPT, UP2 ;  /* 0x000000ffff00728c */ /* 0x000fe2000bf45320 */
[----:B------:R-:W-:Y:S10]  /*4f70*/  BRA.U !UP1, `(.L_x_50) ;  /* 0x0000000109b07547 */ /* 0x000ff4000b800000 */
[----:B-1--4-:R-:W-:Y:S01]  /*4f80*/  LEA R14, R0, UR5, 0x3 ;  /* 0x00000005000e7c11 */ /* 0x012fe2000f8e18ff */
[----:B------:R-:W1:Y:S04]  /*4f90*/  LDCU.64 UR8, c[0x0][0x3a8] ;  /* 0x00007500ff0877ac */ /* 0x000e680008000a00 */
[----:B0-----:R-:W0:Y:S01]  /*4fa0*/  LDS.128 R8, [R14] ;  /* 0x000000000e087984 */ /* 0x001e220000000c00 */
[----:B------:R-:W4:Y:S01]  /*4fb0*/  LDCU.64 UR16, c[0x0][0x388] ;  /* 0x00007100ff1077ac */ /* 0x000f220008000a00 */
[----:B-1----:R-:W-:Y:S02]  /*4fc0*/  IMAD R5, R4, UR8, RZ ;  /* 0x0000000804057c24 */ /* 0x002fe4000f8e02ff */
[----:B------:R-:W-:-:S04]  /*4fd0*/  IMAD.WIDE.U32 R12, R0, UR8, R2 ;  /* 0x00000008000c7c25 */ /* 0x000fc8000f8e0002 */
[----:B------:R-:W-:Y:S01]  /*4fe0*/  IMAD R5, R0, UR9, R5 ;  /* 0x0000000900057c24 */ /* 0x000fe2000f8e0205 */
[----:B----4-:R-:W-:-:S03]  /*4ff0*/  LEA R6, P0, R12, UR16, 0x1 ;  /* 0x000000100c067c11 */ /* 0x010fc6000f8008ff */
[----:B------:R-:W-:-:S05]  /*5000*/  IMAD.IADD R5, R13, 0x1, R5 ;  /* 0x000000010d057824 */ /* 0x000fca00078e0205 */
[----:B------:R-:W-:Y:S01]  /*5010*/  LEA.HI.X R7, R12, UR17, R5, 0x1, P0 ;  /* 0x000000110c077c11 */ /* 0x000fe200080f0c05 */
[----:B0-----:R-:W-:-:S04]  /*5020*/  IMAD.U32 R15, R8, 0x2, R1 ;  /* 0x00000002080f7824 */ /* 0x001fc800078e0001 */
[----:B------:R-:W4:Y:S04]  /*5030*/  LDG.E.U16 R8, desc[UR14][R6.64] ;  /* 0x0000000e06087981 */ /* 0x000f28000c1e1500 */
[----:B------:R-:W4:Y:S01]  /*5040*/  LDL.U16 R5, [R15] ;  /* 0x000000000f057983 */ /* 0x000f220000100400 */
[----:B------:R-:W-:Y:S02]  /*5050*/  USHF.L.U32 UR11, UR8, 0x1, URZ ;  /* 0x00000001080b7899 */ /* 0x000fe400080006ff */
[----:B------:R-:W-:-:S04]  /*5060*/  USHF.L.U64.HI UR8, UR8, 0x1, UR9 ;  /* 0x0000000108087899 */ /* 0x000fc80008010209 */
[----:B------:R-:W-:Y:S01]  /*5070*/  IADD3 R12, P0, PT, R6, UR11, RZ ;  /* 0x0000000b060c7c10 */ /* 0x000fe2000ff1e0ff */
[----:B------:R-:W-:-:S03]  /*5080*/  IMAD.U32 R16, R10, 0x2, R1 ;  /* 0x000000020a107824 */ /* 0x000fc600078e0001 */
[----:B------:R-:W-:-:S05]  /*5090*/  IADD3.X R13, PT, PT, R7, UR8, RZ, P0, !PT ;  /* 0x00000008070d7c10 */ /* 0x000fca00087fe4ff */
[----:B------:R-:W5:Y:S01]  /*50a0*/  LDG.E.U16 R18, desc[UR14][R12.64] ;  /* 0x0000000e0c127981 */ /* 0x000f62000c1e1500 */
[----:B----4-:R-:W-:-:S03]  /*50b0*/  HADD2 R5, R5.H0_H0, R8.H0_H0 ;  /* 0x2000000805057230 */ /* 0x010fc60000000800 */
[----:B------:R-:W0:Y:S02]  /*50c0*/  LDS.128 R8, [R14+0x10] ;  /* 0x000010000e087984 */ /* 0x000e240000000c00 */
[----:B------:R-:W-:-:S05]  /*50d0*/  PRMT R7, R5, 0x7610, R7 ;  /* 0x0000761005077816 */ /* 0x000fca0000000007 */
[----:B------:R1:W-:Y:S04]  /*50e0*/  STL.U16 [R15], R7 ;  /* 0x000000070f007387 */ /* 0x0003e80000100400 */
[----:B------:R-:W5:Y:S01]  /*50f0*/  LDL.U16 R5, [R16] ;  /* 0x0000000010057983 */ /* 0x000f620000100400 */
[----:B------:R-:W-:-:S04]  /*5100*/  IADD3 R6, P0, PT, R12, UR11, RZ ;  /* 0x0000000b0c067c10 */ /* 0x000fc8000ff1e0ff */
[----:B-1----:R-:W-:Y:S01]  /*5110*/  IADD3.X R7, PT, PT, R13, UR8, RZ, P0, !PT ;  /* 0x000000080d077c10 */ /* 0x002fe200087fe4ff */
[----:B0-----:R-:W-:Y:S02]  /*5120*/  IMAD.U32 R11, R8, 0x2, R1 ;  /* 0x00000002080b7824 */ /* 0x001fe400078e0001 */
[----:B-----5:R-:W-:Y:S02]  /*5130*/  HADD2 R5, R5.H0_H0, R18.H0_H0 ;  /* 0x2000001205057230 */ /* 0x020fe40000000800 */
[----:B------:R-:W4:Y:S03]  /*5140*/  LDG.E.U16 R18, desc[UR14][R6.64] ;  /* 0x0000000e06127981 */ /* 0x000f26000c1e1500 */
        /* <DEDUP_REMOVED lines=9> */
[----:B------:R0:W-:Y:S04]  /*51e0*/  STL.U16 [R11], R7 ;  /* 0x000000070b007387 */ /* 0x0001e80000100400 */
[----:B------:R-:W5:Y:S01]  /*51f0*/  LDL.U16 R5, [R10] ;  /* 0x000000000a057983 */ /* 0x000f620000100400 */
[----:B------:R-:W-:-:S05]  /*5200*/  IADD3 R0, P0, PT, R0, 0x4, RZ ;  /* 0x0000000400007810 */ /* 0x000fca0007f1e0ff */
[----:B------:R-:W-:Y:S02]  /*5210*/  IMAD.X R4, RZ, RZ, R4, P0 ;  /* 0x000000ffff047224 */ /* 0x000fe400000e0604 */
[----:B-----5:R-:W-:-:S05]  /*5220*/  HADD2 R5, R5.H0_H0, R8.H0_H0 ;  /* 0x2000000805057230 */ /* 0x020fca0000000800 */
[----:B------:R0:W-:Y:S02]  /*5230*/  STL.U16 [R10], R5 ;  /* 0x000000050a007387 */ /* 0x0001e40000100400 */
.L_x_50:
[----:B------:R-:W-:Y:S05]  /*5240*/  BRA.U !UP2, `(.L_x_48) ;  /* 0x000000010a987547 */ /* 0x000fea000b800000 */
[----:B0-----:R-:W-:Y:S01]  /*5250*/  LEA R6, R0, UR5, 0x3 ;  /* 0x0000000500067c11 */ /* 0x001fe2000f8e18ff */
[----:B------:R-:W0:Y:S04]  /*5260*/  LDCU.64 UR8, c[0x0][0x3a8] ;  /* 0x00007500ff0877ac */ /* 0x000e280008000a00 */
[----:B-1--4-:R-:W1:Y:S01]  /*5270*/  LDS.128 R8, [R6] ;  /* 0x0000000006087984 */ /* 0x012e620000000c00 */
[----:B------:R-:W4:Y:S01]  /*5280*/  LDCU.64 UR16, c[0x0][0x388] ;  /* 0x00007100ff1077ac */ /* 0x000f220008000a00 */
[----:B0-----:R-:W-:Y:S02]  /*5290*/  IMAD R5, R4, UR8, RZ ;  /* 0x0000000804057c24 */ /* 0x001fe4000f8e02ff */
[----:B------:R-:W-:-:S04]  /*52a0*/  IMAD.WIDE.U32 R12, R0, UR8, R2 ;  /* 0x00000008000c7c25 */ /* 0x000fc8000f8e0002 */
[----:B------:R-:W-:Y:S01]  /*52b0*/  IMAD R5, R0, UR9, R5 ;  /* 0x0000000900057c24 */ /* 0x000fe2000f8e0205 */
[----:B----4-:R-:W-:-:S03]  /*52c0*/  LEA R4, P0, R12, UR16, 0x1 ;  /* 0x000000100c047c11 */ /* 0x010fc6000f8008ff */
[----:B------:R-:W-:-:S05]  /*52d0*/  IMAD.IADD R5, R13, 0x1, R5 ;  /* 0x000000010d057824 */ /* 0x000fca00078e0205 */
[----:B------:R-:W-:-:S05]  /*52e0*/  LEA.HI.X R5, R12, UR17, R5, 0x1, P0 ;  /* 0x000000110c057c11 */ /* 0x000fca00080f0c05 */
[----:B------:R-:W4:Y:S01]  /*52f0*/  LDG.E.U16 R7, desc[UR14][R4.64] ;  /* 0x0000000e04077981 */ /* 0x000f22000c1e1500 */
[----:B-1----:R-:W-:-:S05]  /*5300*/  IMAD.U32 R8, R8, 0x2, R1 ;  /* 0x0000000208087824 */ /* 0x002fca00078e0001 */
[----:B------:R-:W4:Y:S01]  /*5310*/  LDL.U16 R0, [R8] ;  /* 0x0000000008007983 */ /* 0x000f220000100400 */
[----:B------:R-:W-:-:S04]  /*5320*/  UISETP.NE.U32.AND UP2, UPT, UR6, 0x1, UPT ;  /* 0x000000010600788c */ /* 0x000fc8000bf45070 */
[----:B------:R-:W-:Y:S01]  /*5330*/  UISETP.NE.AND.EX UP2, UPT, URZ, URZ, UPT, UP2 ;  /* 0x000000ffff00728c */ /* 0x000fe2000bf45320 */
[----:B----4-:R-:W-:-:S05]  /*5340*/  HADD2 R0, R0.H0_H0, R7.H0_H0 ;  /* 0x2000000700007230 */ /* 0x010fca0000000800 */
[----:B------:R0:W-:Y:S03]  /*5350*/  STL.U16 [R8], R0 ;  /* 0x0000000008007387 */ /* 0x0001e60000100400 */
[----:B------:R-:W-:Y:S05]  /*5360*/  BRA.U !UP2, `(.L_x_48) ;  /* 0x000000010a507547 */ /* 0x000fea000b800000 */
[----:B------:R-:W-:Y:S01]  /*5370*/  USHF.L.U32 UR11, UR8, 0x1, URZ ;  /* 0x00000001080b7899 */ /* 0x000fe200080006ff */
[----:B------:R-:W-:Y:S01]  /*5380*/  IMAD.U32 R10, R10, 0x2, R1 ;  /* 0x000000020a0a7824 */ /* 0x000fe200078e0001 */
[----:B------:R-:W-:-:S04]  /*5390*/  USHF.L.U64.HI UR8, UR8, 0x1, UR9 ;  /* 0x0000000108087899 */ /* 0x000fc80008010209 */
[----:B------:R-:W-:Y:S01]  /*53a0*/  IADD3 R4, P0, PT, R4, UR11, RZ ;  /* 0x0000000b04047c10 */ /* 0x000fe2000ff1e0ff */
[----:B0-----:R-:W4:Y:S03]  /*53b0*/  LDL.U16 R0, [R10] ;  /* 0x000000000a007983 */ /* 0x001f260000100400 */
[----:B------:R-:W-:-:S05]  /*53c0*/  IADD3.X R5, PT, PT, R5, UR8, RZ, P0, !PT ;  /* 0x0000000805057c10 */ /* 0x000fca00087fe4ff */
        /* <DEDUP_REMOVED lines=14> */
.L_x_48:
[----:B------:R-:W5:Y:S01]  /*54b0*/  LDCU.64 UR8, c[0x0][0x3a8] ;  /* 0x00007500ff0877ac */ /* 0x000f620008000a00 */
[----:B------:R-:W-:-:S04]  /*54c0*/  IADD3 R2, P0, PT, R2, UR4, RZ ;  /* 0x0000000402027c10 */ /* 0x000fc8000ff1e0ff */
[----:B------:R-:W-:Y:S02]  /*54d0*/  IADD3.X R3, PT, PT, R3, UR13, RZ, P0, !PT ;  /* 0x0000000d03037c10 */ /* 0x000fe400087fe4ff */
[----:B-----5:R-:W-:-:S04]  /*54e0*/  ISETP.GE.U32.AND P0, PT, R2, UR8, PT ;  /* 0x0000000802007c0c */ /* 0x020fc8000bf06070 */
[----:B------:R-:W-:-:S13]  /*54f0*/  ISETP.GE.AND.EX P0, PT, R3, UR9, PT, P0 ;  /* 0x0000000903007c0c */ /* 0x000fda000bf06300 */
[----:B------:R-:W-:Y:S05]  /*5500*/  @!P0 BRA `(.L_x_51) ;  /* 0xffffffe800cc8947 */ /* 0x000fea000383ffff */
[----:B--23--:R-:W-:Y:S05]  /*5510*/  BSYNC.RECONVERGENT B0 ;  /* 0x0000000000007941 */ /* 0x00cfea0003800200 */
.L_x_45:
[----:B------:R-:W-:Y:S05]  /*5520*/  EXIT ;  /* 0x000000000000794d */ /* 0x000fea0003800000 */
.L_x_26:
[----:B------:R-:W2:Y:S02]  /*5530*/  LDCU.64 UR6, c[0x0][0x398] ;  /* 0x00007300ff0677ac */ /* 0x000ea40008000a00 */
[----:B--2---:R-:W-:-:S04]  /*5540*/  UISETP.GE.U32.AND UP0, UPT, UR6, 0x1, UPT ;  /* 0x000000010600788c */ /* 0x004fc8000bf06070 */
[----:B------:R-:W-:-:S09]  /*5550*/  UISETP.GE.AND.EX UP0, UPT, UR7, URZ, UPT, UP0 ;  /* 0x000000ff0700728c */ /* 0x000fd2000bf06300 */
[----:B------:R-:W-:Y:S05]  /*5560*/  BRA.U !UP0, `(.L_x_52) ;  /* 0x00000021087c7547 */ /* 0x000fea000b800000 */
[----:B------:R-:W-:Y:S01]  /*5570*/  ULOP3.LUT UR9, UR6, 0xf, URZ, 0xc0, !UPT ;  /* 0x0000000f06097892 */ /* 0x000fe2000f8ec0ff */
[----:B------:R-:W-:Y:S01]  /*5580*/  BSSY.RECONVERGENT B0, `(.L_x_53) ;  /* 0x000021c000007945 */ /* 0x000fe20003800200 */
[----:B------:R-:W-:Y:S02]  /*5590*/  ULOP3.LUT UR21, UR6, 0x7, URZ, 0xc0, !UPT ;  /* 0x0000000706157892 */ /* 0x000fe4000f8ec0ff */
[----:B------:R-:W-:Y:S02]  /*55a0*/  UIADD3 UR12, UP0, UPT, UR9, -0x1, URZ ;  /* 0xffffffff090c7890 */ /* 0x000fe4000ff1e0ff */
[----:B------:R-:W-:Y:S02]  /*55b0*/  UIADD3 UR22, UP1, UPT, UR21, -0x1, URZ ;  /* 0xffffffff15167890 */ /* 0x000fe4000ff3e0ff */
[----:B------:R-:W-:Y:S02]  /*55c0*/  ULOP3.LUT UR24, UR6, 0xfffffff0, URZ, 0xc0, !UPT ;  /* 0xfffffff006187892 */ /* 0x000fe4000f8ec0ff */
[----:B------:R-:W-:Y:S01]  /*55d0*/  ULOP3.LUT UR7, UR7, 0x7fffffff, URZ, 0xc0, !UPT ;  /* 0x7fffffff07077892 */ /* 0x000fe2000f8ec0ff */
[----:B------:R-:W2:Y:S01]  /*55e0*/  LDCU.64 UR18, c[0x0][0x3a8] ;  /* 0x00007500ff1277ac */ /* 0x000ea20008000a00 */
[----:B------:R-:W3:Y:S01]  /*55f0*/  LDCU.64 UR16, c[0x0][0x380] ;  /* 0x00007000ff1077ac */ /* 0x000ee20008000a00 */
[----:B------:R-:W4:Y:S01]  /*5600*/  LDCU.64 UR10, c[0x0][0x380] ;  /* 0x00007000ff0a77ac */ /* 0x000f220008000a00 */
[----:B------:R-:W-:-:S02]  /*5610*/  ULOP3.LUT UR8, UR6, 0x3, URZ, 0xc0, !UPT ;  /* 0x0000000306087892 */ /* 0x000fc4000f8ec0ff */
[----:B------:R-:W-:Y:S02]  /*5620*/  UIADD3.X UR20, UPT, UPT, URZ, -0x1, URZ, UP0, !UPT ;  /* 0xffffffffff147890 */ /* 0x000fe400087fe4ff */
[----:B------:R-:W-:-:S12]  /*5630*/  UIADD3.X UR23, UPT, UPT, URZ, -0x1, URZ, UP1, !UPT ;  /* 0xffffffffff177890 */ /* 0x000fd80008ffe4ff */
.L_x_64:
[----:B0-----:R-:W5:Y:S01]  /*5640*/  LDC.64 R4, c[0x0][0x398] ;  /* 0x0000e600ff047b82 */ /* 0x001f620000000a00 */
[----:B------:R0:W-:Y:S01]  /*5650*/  STL.128 [R1+0x10], RZ ;  /* 0x000010ff01007387 */ /* 0x0001e20000100c00 */
[----:B------:R-:W-:-:S03]  /*5660*/  IMAD.MOV.U32 R0, RZ, RZ, RZ ;  /* 0x000000ffff007224 */ /* 0x000fc600078e00ff */
[----:B------:R0:W-:Y:S01]  /*5670*/  STL.128 [R1], RZ ;  /* 0x000000ff01007387 */ /* 0x0001e20000100c00 */
[----:B-----5:R-:W-:-:S04]  /*5680*/  ISETP.GE.U32.AND P0, PT, R4, 0x10, PT ;  /* 0x000000100400780c */ /* 0x020fc80003f06070 */
[----:B------:R-:W-:Y:S01]  /*5690*/  ISETP.GE.U32.AND.EX P0, PT, R5, RZ, PT, P0 ;  /* 0x000000ff0500720c */ /* 0x000fe20003f06100 */
[----:B------:R-:W-:-:S12]  /*56a0*/  IMAD.MOV.U32 R5, RZ, RZ, RZ ;  /* 0x000000ffff057224 */ /* 0x000fd800078e00ff */
[----:B0-----:R-:W-:Y:S05]  /*56b0*/  @!P0 BRA `(.L_x_54) ;  /* 0x00000004002c8947 */ /* 0x001fea0003800000 */
[----:B-1----:R-:W0:Y:S01]  /*56c0*/  LDC.64 R14, c[0x0][0x3a8] ;  /* 0x0000ea00ff0e7b82 */ /* 0x002e220000000a00 */
[----:B------:R-:W-:Y:S02]  /*56d0*/  IMAD.MOV.U32 R0, RZ, RZ, RZ ;  /* 0x000000ffff007224 */ /* 0x000fe400078e00ff */
[----:B------:R-:W-:Y:S01]  /*56e0*/  IMAD.MOV.U32 R5, RZ, RZ, RZ ;  /* 0x000000ffff057224 */ /* 0x000fe200078e00ff */
[C---:B0-----:R-:W-:Y:S01]  /*56f0*/  SHF.L.U64.HI R6, R14.reuse, 0x1, R15 ;  /* 0x000000010e067819 */ /* 0x041fe2000001020f */
[----:B------:R-:W-:-:S07]  /*5700*/  IMAD.SHL.U32 R4, R14, 0x2, RZ ;  /* 0x000000020e047824 */ /* 0x000fce00078e00ff */
.L_x_55:
[-C--:B------:R-:W-:Y:S02]  /*5710*/  IMAD R7, R5, R14.reuse, RZ ;  /* 0x0000000e05077224 */ /* 0x080fe400078e02ff */
[----:B0-----:R-:W-:-:S04]  /*5720*/  IMAD.WIDE.U32 R8, R0, R14, R2 ;  /* 0x0000000e00087225 */ /* 0x001fc800078e0002 */
[----:B------:R-:W-:Y:S01]  /*5730*/  IMAD R7, R0, R15, R7 ;  /* 0x0000000f00077224 */ /* 0x000fe200078e0207 */
[----:B---3--:R-:W-:-:S03]  /*5740*/  LEA R26, P1, R8, UR16, 0x1 ;  /* 0x00000010081a7c11 */ /* 0x008fc6000f8208ff */
[----:B------:R-:W-:-:S05]  /*5750*/  IMAD.IADD R7, R9, 0x1, R7 ;  /* 0x0000000109077824 */ /* 0x000fca00078e0207 */
[----:B------:R-:W-:Y:S02]  /*5760*/  LEA.HI.X R27, R8, UR17, R7, 0x1, P1 ;  /* 0x00000011081b7c11 */ /* 0x000fe400088f0c07 */
[----:B------:R-:W-:-:S05]  /*5770*/  IADD3 R20, P1, PT, R26, R4, RZ ;  /* 0x000000041a147210 */ /* 0x000fca0007f3e0ff */
[--C-:B------:R-:W-:Y:S01]  /*5780*/  IMAD.X R21, R27, 0x1, R6.reuse, P1 ;  /* 0x000000011b157824 */ /* 0x100fe200008e0606 */
[-C--:B------:R-:W-:Y:S01]  /*5790*/  IADD3 R24, P1, PT, R20, R4.reuse, RZ ;  /* 0x0000000414187210 */ /* 0x080fe20007f3e0ff */
[----:B------:R-:W3:Y:S04]  /*57a0*/  LDG.E.U16 R27, desc[UR14][R26.64] ;  /* 0x0000000e1a1b7981 */ /* 0x000ee8000c1e1500 */
[--C-:B------:R-:W-:Y:S01]  /*57b0*/  IMAD.X R25, R21, 0x1, R6.reuse, P1 ;  /* 0x0000000115197824 */ /* 0x100fe200008e0606 */
[-C--:B------:R-:W-:Y:S01]  /*57c0*/  IADD3 R28, P1, PT, R24, R4.reuse, RZ ;  /* 0x00000004181c7210 */ /* 0x080fe20007f3e0ff */
[----:B------:R-:W3:Y:S04]  /*57d0*/  LDG.E.U16 R20, desc[UR14][R20.64] ;  /* 0x0000000e14147981 */ /* 0x000ee8000c1e1500 */
[--C-:B------:R-:W-:Y:S01]  /*57e0*/  IMAD.X R29, R25, 0x1, R6.reuse, P1 ;  /* 0x00000001191d7824 */ /* 0x100fe200008e0606 */
[-C--:B------:R-:W-:Y:S01]  /*57f0*/  IADD3 R22, P1, PT, R28, R4.reuse, RZ ;  /* 0x000000041c167210 */ /* 0x080fe20007f3e0ff */
[----:B------:R-:W5:Y:S04]  /*5800*/  LDG.E.U16 R25, desc[UR14][R24.64] ;  /* 0x0000000e18197981 */ /* 0x000f68000c1e1500 */
[--C-:B------:R-:W-:Y:S01]  /*5810*/  IMAD.X R23, R29, 0x1, R6.reuse, P1 ;  /* 0x000000011d177824 */ /* 0x100fe200008e0606 */
[-C--:B------:R-:W-:Y:S01]  /*5820*/  IADD3 R16, P1, PT, R22, R4.reuse, RZ ;  /* 0x0000000416107210 */ /* 0x080fe20007f3e0ff */
[----:B------:R-:W5:Y:S04]  /*5830*/  LDG.E.U16 R28, desc[UR14][R28.64] ;  /* 0x0000000e1c1c7981 */ /* 0x000f68000c1e1500 */
[--C-:B------:R-:W-:Y:S01]  /*5840*/  IMAD.X R17, R23, 0x1, R6.reuse, P1 ;  /* 0x0000000117117824 */ /* 0x100fe200008e0606 */
[-C--:B------:R-:W-:Y:S01]  /*5850*/  IADD3 R12, P1, PT, R16, R4.reuse, RZ ;  /* 0x00000004100c7210 */ /* 0x080fe20007f3e0ff */
[----:B------:R-:W2:Y:S04]  /*5860*/  LDG.E.U16 R23, desc[UR14][R22.64] ;  /* 0x0000000e16177981 */ /* 0x000ea8000c1e1500 */
[--C-:B------:R-:W-:Y:S01]  /*5870*/  IMAD.X R13, R17, 0x1, R6.reuse, P1 ;  /* 0x00000001110d7824 */ /* 0x100fe200008e0606 */
[-C--:B------:R-:W-:Y:S01]  /*5880*/  IADD3 R10, P1, PT, R12, R4.reuse, RZ ;  /* 0x000000040c0a7210 */ /* 0x080fe20007f3e0ff */
[----:B------:R0:W2:Y:S04]  /*5890*/  LDG.E.U16 R26, desc[UR14][R16.64] ;  /* 0x0000000e101a7981 */ /* 0x0000a8000c1e1500 */
[--C-:B------:R-:W-:Y:S01]  /*58a0*/  IMAD.X R11, R13, 0x1, R6.reuse, P1 ;  /* 0x000000010d0b7824 */ /* 0x100fe200008e0606 */
[-C--:B------:R-:W-:Y:S01]  /*58b0*/  IADD3 R18, P1, PT, R10, R4.reuse, RZ ;  /* 0x000000040a127210 */ /* 0x080fe20007f3e0ff */
[----:B------:R-:W4:Y:S04]  /*58c0*/  LDG.E.U16 R21, desc[UR14][R12.64] ;  /* 0x0000000e0c157981 */ /* 0x000f28000c1e1500 */
[--C-:B------:R-:W-:Y:S01]  /*58d0*/  IMAD.X R19, R11, 0x1, R6.reuse, P1 ;  /* 0x000000010b137824 */ /* 0x100fe200008e0606 */
[-C--:B------:R-:W-:Y:S01]  /*58e0*/  IADD3 R8, P1, PT, R18, R4.reuse, RZ ;  /* 0x0000000412087210 */ /* 0x080fe20007f3e0ff */
[----:B------:R1:W4:Y:S04]  /*58f0*/  LDG.E.U16 R22, desc[UR14][R10.64] ;  /* 0x0000000e0a167981 */ /* 0x000328000c1e1500 */
[--C-:B------:R-:W-:Y:S01]  /*5900*/  IMAD.X R9, R19, 0x1, R6.reuse, P1 ;  /* 0x0000000113097824 */ /* 0x100fe200008e0606 */
[-C--:B0-----:R-:W-:Y:S01]  /*5910*/  IADD3 R16, P1, PT, R8, R4.reuse, RZ ;  /* 0x0000000408107210 */ /* 0x081fe20007f3e0ff */
[----:B------:R-:W4:Y:S04]  /*5920*/  LDG.E.U16 R18, desc[UR14][R18.64] ;  /* 0x0000000e12127981 */ /* 0x000f28000c1e1500 */
[----:B------:R-:W-:Y:S01]  /*5930*/  IMAD.X R17, R9, 0x1, R6, P1 ;  /* 0x0000000109117824 */ /* 0x000fe200008e0606 */
[----:B-1----:R-:W-:-:S04]  /*5940*/  IADD3 R10, P1, PT, R16, R4, RZ ;  /* 0x00000004100a7210 */ /* 0x002fc80007f3e0ff */
[----:B------:R-:W4:Y:S01]  /*5950*/  LDG.E.U16 R16, desc[UR14][R16.64] ;  /* 0x0000000e10107981 */ /* 0x000f22000c1e1500 */
[--C-:B------:R-:W-:Y:S01]  /*5960*/  IMAD.X R11, R17, 0x1, R6.reuse, P1 ;  /* 0x00000001110b7824 */ /* 0x100fe200008e0606 */
[-C--:B------:R-:W-:Y:S02]  /*5970*/  IADD3 R12, P1, PT, R10, R4.reuse, RZ ;  /* 0x000000040a0c7210 */ /* 0x080fe40007f3e0ff */
[----:B------:R0:W4:Y:S03]  /*5980*/  LDG.E.U16 R19, desc[UR14][R8.64] ;  /* 0x0000000e08137981 */ /* 0x000126000c1e1500 */
[----:B------:R-:W-:Y:S01]  /*5990*/  IMAD.X R13, R11, 0x1, R6, P1 ;  /* 0x000000010b0d7824 */ /* 0x000fe200008e0606 */
[----:B------:R1:W4:Y:S01]  /*59a0*/  LDG.E.U16 R17, desc[UR14][R10.64] ;  /* 0x0000000e0a117981 */ /* 0x000322000c1e1500 */
[----:B0-----:R-:W-:-:S03]  /*59b0*/  IADD3 R8, P1, PT, R12, R4, RZ ;  /* 0x000000040c087210 */ /* 0x001fc60007f3e0ff */
[----:B------:R-:W4:Y:S02]  /*59c0*/  LDG.E.U16 R12, desc[UR14][R12.64] ;  /* 0x0000000e0c0c7981 */ /* 0x000f24000c1e1500 */
[----:B------:R-:W-:Y:S01]  /*59d0*/  IMAD.X R9, R13, 0x1, R6, P1 ;  /* 0x000000010d097824 */ /* 0x000fe200008e0606 */
[----:B-1----:R-:W-:-:S05]  /*59e0*/  IADD3 R10, P1, PT, R8, R4, RZ ;  /* 0x00000004080a7210 */ /* 0x002fca0007f3e0ff */
[----:B------:R-:W-:Y:S01]  /*59f0*/  IMAD.X R11, R9, 0x1, R6, P1 ;  /* 0x00000001090b7824 */ /* 0x000fe200008e0606 */
[----:B------:R0:W4:Y:S04]  /*5a00*/  LDG.E.U16 R13, desc[UR14][R8.64] ;  /* 0x0000000e080d7981 */ /* 0x000128000c1e1500 */
[----:B------:R-:W4:Y:S01]  /*5a10*/  LDG.E.U16 R7, desc[UR14][R10.64] ;  /* 0x0000000e0a077981 */ /* 0x000f22000c1e1500 */
[----:B0-----:R-:W-:-:S05]  /*5a20*/  IADD3 R8, P1, PT, R10, R4, RZ ;  /* 0x000000040a087210 */ /* 0x001fca0007f3e0ff */
[----:B------:R-:W-:-:S05]  /*5a30*/  IMAD.X R9, R11, 0x1, R6, P1 ;  /* 0x000000010b097824 */ /* 0x000fca00008e0606 */
[----:B------:R3:W4:Y:S02]  /*5a40*/  LDG.E.U16 R24, desc[UR14][R8.64] ;  /* 0x0000000e08187981 */ /* 0x000724000c1e1500 */
[----:B---3--:R-:W-:Y:S01]  /*5a50*/  PRMT R8, R27, 0x5410, R20 ;  /* 0x000054101b087816 */ /* 0x008fe20000000014 */
[C---:B------:R-:W-:Y:S01]  /*5a60*/  IMAD.U32 R20, R0.reuse, 0x2, R1 ;  /* 0x0000000200147824 */ /* 0x040fe200078e0001 */
[----:B------:R-:W-:Y:S02]  /*5a70*/  IADD3 R0, P1, PT, R0, 0x10, RZ ;  /* 0x0000001000007810 */ /* 0x000fe40007f3e0ff */
[----:B-----5:R-:W-:-:S03]  /*5a80*/  PRMT R9, R25, 0x5410, R28 ;  /* 0x0000541019097816 */ /* 0x020fc6000000001c */
[----:B------:R-:W-:Y:S01]  /*5a90*/  IMAD.X R5, RZ, RZ, R5, P1 ;  /* 0x000000ffff057224 */ /* 0x000fe200008e0605 */
[----:B--2---:R-:W-:Y:S02]  /*5aa0*/  PRMT R10, R23, 0x5410, R26 ;  /* 0x00005410170a7816 */ /* 0x004fe4000000001a */
[----:B----4-:R-:W-:-:S05]  /*5ab0*/  PRMT R11, R21, 0x5410, R22 ;  /* 0x00005410150b7816 */ /* 0x010fca0000000016 */
[----:B------:R0:W-:Y:S01]  /*5ac0*/  STL.128 [R20], R8 ;  /* 0x0000000814007387 */ /* 0x0001e20000100c00 */
[----:B------:R-:W-:-:S04]  /*5ad0*/  ISETP.NE.U32.AND P1, PT, R0, UR24, PT ;  /* 0x0000001800007c0c */ /* 0x000fc8000bf25070 */
[----:B------:R-:W-:Y:S02]  /*5ae0*/  ISETP.NE.AND.EX P1, PT, R5, UR7, PT, P1 ;  /* 0x0000000705007c0c */ /* 0x000fe4000bf25310 */
[----:B0-----:R-:W-:Y:S02]  /*5af0*/  PRMT R8, R18, 0x5410, R19 ;  /* 0x0000541012087816 */ /* 0x001fe40000000013 */
[----:B------:R-:W-:Y:S02]  /*5b00*/  PRMT R9, R16, 0x5410, R17 ;  /* 0x0000541010097816 */ /* 0x000fe40000000011 */
[----:B------:R-:W-:Y:S02]  /*5b10*/  PRMT R10, R12, 0x5410, R13 ;  /* 0x000054100c0a7816 */ /* 0x000fe4000000000d */
[----:B------:R-:W-:-:S05]  /*5b20*/  PRMT R11, R7, 0x5410, R24 ;  /* 0x00005410070b7816 */ /* 0x000fca0000000018 */
[----:B------:R0:W-:Y:S01]  /*5b30*/  STL.128 [R20+0x10], R8 ;  /* 0x0000100814007387 */ /* 0x0001e20000100c00 */
[----:B------:R-:W-:Y:S05]  /*5b40*/  @P1 BRA `(.L_x_55) ;  /* 0xfffffff800f01947 */ /* 0x000fea000383ffff */
[----:B------:R-:W-:Y:S02]  /*5b50*/  IMAD.U32 R0, RZ, RZ, UR24 ;  /* 0x00000018ff007e24 */ /* 0x000fe4000f8e00ff */
[----:B------:R-:W-:-:S07]  /*5b60*/  IMAD.U32 R5, RZ, RZ, UR7 ;  /* 0x00000007ff057e24 */ /* 0x000fce000f8e00ff */
.L_x_54:
[----:B------:R-:W-:-:S04]  /*5b70*/  ISETP.NE.U32.AND P1, PT, RZ, UR9, PT ;  /* 0x00000009ff007c0c */ /* 0x000fc8000bf25070 */
[----:B------:R-:W-:-:S13]  /*5b80*/  ISETP.NE.AND.EX P1, PT, RZ, RZ, PT, P1 ;  /* 0x000000ffff00720c */ /* 0x000fda0003f25310 */
[----:B------:R-:W-:Y:S05]  /*5b90*/  @!P1 BRA `(.L_x_56) ;  /* 0x0000000800cc9947 */ /* 0x000fea0003800000 */
[----:B------:R-:W-:Y:S02]  /*5ba0*/  UISETP.GE.U32.AND UP0, UPT, UR12, 0x7, UPT ;  /* 0x000000070c00788c */ /* 0x000fe4000bf06070 */
[----:B------:R-:W-:Y:S02]  /*5bb0*/  UISETP.NE.U32.AND UP1, UPT, UR21, URZ, UPT ;  /* 0x000000ff1500728c */ /* 0x000fe4000bf25070 */
[----:B------:R-:W-:Y:S02]  /*5bc0*/  UISETP.GE.U32.AND.EX UP0, UPT, UR20, URZ, UPT, UP0 ;  /* 0x000000ff1400728c */ /* 0x000fe4000bf06100 */
[----:B------:R-:W-:-:S07]  /*5bd0*/  UISETP.NE.AND.EX UP1, UPT, URZ, URZ, UPT, UP1 ;  /* 0x000000ffff00728c */ /* 0x000fce000bf25310 */
[----:B------:R-:W-:Y:S05]  /*5be0*/  BRA.U !UP0, `(.L_x_57) ;  /* 0x00000005084c7547 */ /* 0x000fea000b800000 */
[----:B------:R-:W5:Y:S01]  /*5bf0*/  LDCU.64 UR26, c[0x0][0x3a8] ;  /* 0x00007500ff1a77ac */ /* 0x000f620008000a00 */
[C---:B01----:R-:W-:Y:S02]  /*5c00*/  VIADD R8, R0.reuse, 0x2 ;  /* 0x0000000200087836 */ /* 0x043fe40000000000 */
[C---:B------:R-:W-:Y:S01]  /*5c10*/  VIADD R7, R0.reuse, 0x3 ;  /* 0x0000000300077836 */ /* 0x040fe20000000000 */
[----:B------:R-:W0:Y:S01]  /*5c20*/  LDCU.64 UR28, c[0x0][0x380] ;  /* 0x00007000ff1c77ac */ /* 0x000e220008000a00 */
[C---:B------:R-:W-:Y:S02]  /*5c30*/  VIADD R4, R0.reuse, 0x1 ;  /* 0x0000000100047836 */ /* 0x040fe40000000000 */
[----:B------:R-:W-:Y:S02]  /*5c40*/  VIADD R6, R0, 0x4 ;  /* 0x0000000400067836 */ /* 0x000fe40000000000 */
[----:B-----5:R-:W-:-:S04]  /*5c50*/  IMAD.WIDE.U32 R14, R8, UR26, R2 ;  /* 0x0000001a080e7c25 */ /* 0x020fc8000f8e0002 */
[----:B------:R-:W-:Y:S01]  /*5c60*/  IMAD.WIDE.U32 R16, R7, UR26, R2 ;  /* 0x0000001a07107c25 */ /* 0x000fe2000f8e0002 */
[----:B0-----:R-:W-:-:S03]  /*5c70*/  LEA R28, P3, R14, UR28, 0x1 ;  /* 0x0000001c0e1c7c11 */ /* 0x001fc6000f8608ff */
[----:B------:R-:W-:Y:S01]  /*5c80*/  IMAD R11, R8, UR27, R15 ;  /* 0x0000001b080b7c24 */ /* 0x000fe2000f8e020f */
[----:B------:R-:W-:Y:S01]  /*5c90*/  LEA R10, P4, R16, UR28, 0x1 ;  /* 0x0000001c100a7c11 */ /* 0x000fe2000f8808ff */
[----:B------:R-:W-:Y:S02]  /*5ca0*/  IMAD R9, R7, UR27, R17 ;  /* 0x0000001b07097c24 */ /* 0x000fe4000f8e0211 */
[----:B------:R-:W-:Y:S01]  /*5cb0*/  IMAD.WIDE.U32 R12, R4, UR26, R2 ;  /* 0x0000001a040c7c25 */ /* 0x000fe2000f8e0002 */
[----:B------:R-:W-:Y:S02]  /*5cc0*/  LEA.HI.X R29, R14, UR29, R11, 0x1, P3 ;  /* 0x0000001d0e1d7c11 */ /* 0x000fe400098f0c0b */
[----:B------:R-:W-:Y:S01]  /*5cd0*/  LEA.HI.X R11, R16, UR29, R9, 0x1, P4 ;  /* 0x0000001d100b7c11 */ /* 0x000fe2000a0f0c09 */
[----:B------:R-:W-:Y:S01]  /*5ce0*/  IMAD R13, R4, UR27, R13 ;  /* 0x0000001b040d7c24 */ /* 0x000fe2000f8e020d */
[----:B------:R-:W-:Y:S01]  /*5cf0*/  LEA R22, P2, R12, UR28, 0x1 ;  /* 0x0000001c0c167c11 */ /* 0x000fe2000f8408ff */
[----:B------:R-:W-:-:S02]  /*5d00*/  IMAD R9, R5, UR26, RZ ;  /* 0x0000001a05097c24 */ /* 0x000fc4000f8e02ff */
[----:B------:R-:W-:Y:S01]  /*5d10*/  IMAD.WIDE.U32 R14, R6, UR26, R2 ;  /* 0x0000001a060e7c25 */ /* 0x000fe2000f8e0002 */
[----:B------:R-:W-:Y:S01]  /*5d20*/  LEA.HI.X R23, R12, UR29, R13, 0x1, P2 ;  /* 0x0000001d0c177c11 */ /* 0x000fe200090f0c0d */
[----:B------:R-:W5:Y:S02]  /*5d30*/  LDG.E.U16 R11, desc[UR14][R10.64] ;  /* 0x0000000e0a0b7981 */ /* 0x000f64000c1e1500 */
[----:B------:R-:W-:Y:S01]  /*5d40*/  VIADD R5, R0, 0x5 ;  /* 0x0000000500057836 */ /* 0x000fe20000000000 */
[----:B------:R-:W-:Y:S01]  /*5d50*/  LEA R12, P2, R14, UR28, 0x1 ;  /* 0x0000001c0e0c7c11 */ /* 0x000fe2000f8408ff */
[----:B------:R-:W-:Y:S01]  /*5d60*/  IMAD R21, R0, UR27, R9 ;  /* 0x0000001b00157c24 */ /* 0x000fe2000f8e0209 */
[----:B------:R-:W2:Y:S01]  /*5d70*/  LDG.E.U16 R22, desc[UR14][R22.64] ;  /* 0x0000000e16167981 */ /* 0x000ea2000c1e1500 */
[----:B------:R-:W-:Y:S02]  /*5d80*/  IMAD R9, R6, UR27, R15 ;  /* 0x0000001b06097c24 */ /* 0x000fe4000f8e020f */
[----:B------:R-:W-:-:S03]  /*5d90*/  IMAD.WIDE.U32 R16, R5, UR26, R2 ;  /* 0x0000001a05107c25 */ /* 0x000fc6000f8e0002 */
[----:B------:R-:W-:Y:S01]  /*5da0*/  LEA.HI.X R13, R14, UR29, R9, 0x1, P2 ;  /* 0x0000001d0e0d7c11 */ /* 0x000fe200090f0c09 */
[----:B------:R-:W-:Y:S01]  /*5db0*/  IMAD.WIDE.U32 R18, R0, UR26, R2 ;  /* 0x0000001a00127c25 */ /* 0x000fe2000f8e0002 */
[----:B------:R-:W-:Y:S01]  /*5dc0*/  LEA R14, P3, R16, UR28, 0x1 ;  /* 0x0000001c100e7c11 */ /* 0x000fe2000f8608ff */
[----:B------:R-:W3:Y:S02]  /*5dd0*/  LDG.E.U16 R23, desc[UR14][R28.64] ;  /* 0x0000000e1c177981 */ /* 0x000ee4000c1e1500 */
[----:B------:R-:W-:Y:S01]  /*5de0*/  IMAD R9, R5, UR27, R17 ;  /* 0x0000001b05097c24 */ /* 0x000fe2000f8e0211 */
[----:B------:R-:W-:Y:S01]  /*5df0*/  LEA R26, P2, R18, UR28, 0x1 ;  /* 0x0000001c121a7c11 */ /* 0x000fe2000f8408ff */
[----:B------:R-:W-:Y:S01]  /*5e00*/  IMAD.IADD R17, R19, 0x1, R21 ;  /* 0x0000000113117824 */ /* 0x000fe200078e0215 */
[----:B------:R0:W4:Y:S02]  /*5e10*/  LDG.E.U16 R13, desc[UR14][R12.64] ;  /* 0x0000000e0c0d7981 */ /* 0x000124000c1e1500 */
[----:B------:R-:W-:Y:S01]  /*5e20*/  LEA.HI.X R15, R16, UR29, R9, 0x1, P3 ;  /* 0x0000001d100f7c11 */ /* 0x000fe200098f0c09 */
[----:B------:R-:W-:Y:S01]  /*5e30*/  VIADD R9, R0, 0x6 ;  /* 0x0000000600097836 */ /* 0x000fe20000000000 */
[----:B------:R-:W-:Y:S01]  /*5e40*/  LEA.HI.X R27, R18, UR29, R17, 0x1, P2 ;  /* 0x0000001d121b7c11 */ /* 0x000fe200090f0c11 */
[----:B------:R-:W-:-:S02]  /*5e50*/  VIADD R25, R0, 0x7 ;  /* 0x0000000700197836 */ /* 0x000fc40000000000 */
[C---:B------:R-:W-:Y:S01]  /*5e60*/  IMAD.WIDE.U32 R16, R9.reuse, UR26, R2 ;  /* 0x0000001a09107c25 */ /* 0x040fe2000f8e0002 */
[----:B------:R-:W4:Y:S03]  /*5e70*/  LDG.E.U16 R14, desc[UR14][R14.64] ;  /* 0x0000000e0e0e7981 */ /* 0x000f26000c1e1500 */
[----:B------:R-:W-:Y:S01]  /*5e80*/  IMAD R17, R9, UR27, R17 ;  /* 0x0000001b09117c24 */ /* 0x000fe2000f8e0211 */
[C---:B------:R-:W-:Y:S01]  /*5e90*/  LEA R18, P2, R16.reuse, UR28, 0x1 ;  /* 0x0000001c10127c11 */ /* 0x040fe2000f8408ff */
[C---:B------:R-:W-:Y:S01]  /*5ea0*/  IMAD.WIDE.U32 R20, R25.reuse, UR26, R2 ;  /* 0x0000001a19147c25 */ /* 0x040fe2000f8e0002 */
[----:B------:R1:W5:Y:S02]  /*5eb0*/  LDG.E.U16 R26, desc[UR14][R26.64] ;  /* 0x0000000e1a1a7981 */ /* 0x000364000c1e1500 */
[----:B------:R-:W-:Y:S01]  /*5ec0*/  LEA.HI.X R19, R16, UR29, R17, 0x1, P2 ;  /* 0x0000001d10137c11 */ /* 0x000fe200090f0c11 */
[----:B------:R-:W-:Y:S01]  /*5ed0*/  IMAD R17, R25, UR27, R21 ;  /* 0x0000001b19117c24 */ /* 0x000fe2000f8e0215 */
[----:B------:R-:W-:-:S03]  /*5ee0*/  LEA R16, P2, R20, UR28, 0x1 ;  /* 0x0000001c14107c11 */ /* 0x000fc6000f8408ff */
[----:B------:R-:W4:Y:S01]  /*5ef0*/  LDG.E.U16 R18, desc[UR14][R18.64] ;  /* 0x0000000e12127981 */ /* 0x000f22000c1e1500 */
[----:B------:R-:W-:-:S05]  /*5f00*/  LEA.HI.X R17, R20, UR29, R17, 0x1, P2 ;  /* 0x0000001d14117c11 */ /* 0x000fca00090f0c11 */
[----:B------:R-:W4:Y:S01]  /*5f10*/  LDG.E.U16 R16, desc[UR14][R16.64] ;  /* 0x0000000e10107981 */ /* 0x000f22000c1e1500 */
[----:B------:R-:W-:Y:S02]  /*5f20*/  IMAD.SHL.U32 R20, R4, 0x2, RZ ;  /* 0x0000000204147824 */ /* 0x000fe400078e00ff */
[----:B------:R-:W-:-:S03]  /*5f30*/  IMAD.SHL.U32 R4, R8, 0x2, RZ ;  /* 0x0000000208047824 */ /* 0x000fc600078e00ff */
[----:B------:R-:W-:Y:S02]  /*5f40*/  LOP3.LUT R8, R20, 0xfffffffe, RZ, 0xc0, !PT ;  /* 0xfffffffe14087812 */ /* 0x000fe400078ec0ff */
[----:B------:R-:W-:Y:S01]  /*5f50*/  LOP3.LUT R4, R4, 0xfffffffe, RZ, 0xc0, !PT ;  /* 0xfffffffe04047812 */ /* 0x000fe200078ec0ff */
[----:B0-----:R-:W-:Y:S02]  /*5f60*/  IMAD.SHL.U32 R12, R7, 0x2, RZ ;  /* 0x00000002070c7824 */ /* 0x001fe400078e00ff */
[----:B------:R-:W-:Y:S02]  /*5f70*/  IMAD.IADD R21, R1, 0x1, R8 ;  /* 0x0000000101157824 */ /* 0x000fe400078e0208 */
[----:B------:R-:W-:Y:S02]  /*5f80*/  IMAD.SHL.U32 R10, R6, 0x2, RZ ;  /* 0x00000002060a7824 */ /* 0x000fe400078e00ff */
[----:B------:R-:W-:Y:S02]  /*5f90*/  IMAD.SHL.U32 R8, R5, 0x2, RZ ;  /* 0x0000000205087824 */ /* 0x000fe400078e00ff */
[----:B------:R-:W-:-:S02]  /*5fa0*/  IMAD.IADD R20, R1, 0x1, R4 ;  /* 0x0000000101147824 */ /* 0x000fc400078e0204 */
[----:B------:R-:W-:Y:S01]  /*5fb0*/  IMAD.SHL.U32 R6, R9, 0x2, RZ ;  /* 0x0000000209067824 */ /* 0x000fe200078e00ff */
[----:B------:R-:W-:Y:S01]  /*5fc0*/  LOP3.LUT R12, R12, 0xfffffffe, RZ, 0xc0, !PT ;  /* 0xfffffffe0c0c7812 */ /* 0x000fe200078ec0ff */
[----:B------:R-:W-:Y:S01]  /*5fd0*/  IMAD.SHL.U32 R4, R25, 0x2, RZ ;  /* 0x0000000219047824 */ /* 0x000fe200078e00ff */
[----:B------:R-:W-:Y:S01]  /*5fe0*/  LOP3.LUT R10, R10, 0xfffffffe, RZ, 0xc0, !PT ;  /* 0xfffffffe0a0a7812 */ /* 0x000fe200078ec0ff */
[----:B-1----:R-:W-:Y:S01]  /*5ff0*/  IMAD.U32 R27, R0, 0x2, R1 ;  /* 0x00000002001b7824 */ /* 0x002fe200078e0001 */
[----:B------:R-:W-:Y:S02]  /*6000*/  LOP3.LUT R8, R8, 0xfffffffe, RZ, 0xc0, !PT ;  /* 0xfffffffe08087812 */ /* 0x000fe400078ec0ff */
[----:B------:R-:W-:Y:S01]  /*6010*/  LOP3.LUT R6, R6, 0xfffffffe, RZ, 0xc0, !PT ;  /* 0xfffffffe06067812 */ /* 0x000fe200078ec0ff */
[C---:B------:R-:W-:Y:S01]  /*6020*/  IMAD.IADD R12, R1.reuse, 0x1, R12 ;  /* 0x00000001010c7824 */ /* 0x040fe200078e020c */
[----:B------:R-:W-:Y:S01]  /*6030*/  LOP3.LUT R4, R4, 0xfffffffe, RZ, 0xc0, !PT ;  /* 0xfffffffe04047812 */ /* 0x000fe200078ec0ff */
[----:B------:R-:W-:-:S02]  /*6040*/  IMAD.IADD R10, R1, 0x1, R10 ;  /* 0x00000001010a7824 */ /* 0x000fc400078e020a */
[C---:B------:R-:W-:Y:S02]  /*6050*/  IMAD.IADD R15, R1.reuse, 0x1, R8 ;  /* 0x00000001010f7824 */ /* 0x040fe400078e0208 */
[C---:B------:R-:W-:Y:S02]  /*6060*/  IMAD.IADD R9, R1.reuse, 0x1, R6 ;  /* 0x0000000101097824 */ /* 0x040fe400078e0206 */
[----:B------:R-:W-:Y:S02]  /*6070*/  IMAD.IADD R7, R1, 0x1, R4 ;  /* 0x0000000101077824 */ /* 0x000fe400078e0204 */
[----:B------:R-:W-:Y:S02]  /*6080*/  IMAD.MOV.U32 R5, RZ, RZ, RZ ;  /* 0x000000ffff057224 */ /* 0x000fe400078e00ff */
[----:B------:R-:W-:Y:S01]  /*6090*/  VIADD R0, R0, 0x8 ;  /* 0x0000000800007836 */ /* 0x000fe20000000000 */
[----:B-----5:R0:W-:Y:S04]  /*60a0*/  STL.U16 [R27], R26 ;  /* 0x0000001a1b007387 */ /* 0x0201e80000100400 */
[----:B--2---:R0:W-:Y:S04]  /*60b0*/  STL.U16 [R21], R22 ;  /* 0x0000001615007387 */ /* 0x0041e80000100400 */
[----:B---3--:R0:W-:Y:S04]  /*60c0*/  STL.U16 [R20], R23 ;  /* 0x0000001714007387 */ /* 0x0081e80000100400 */
[----:B------:R0:W-:Y:S04]  /*60d0*/  STL.U16 [R12], R11 ;  /* 0x0000000b0c007387 */ /* 0x0001e80000100400 */
[----:B----4-:R0:W-:Y:S04]  /*60e0*/  STL.U16 [R10], R13 ;  /* 0x0000000d0a007387 */ /* 0x0101e80000100400 */
[----:B------:R0:W-:Y:S04]  /*60f0*/  STL.U16 [R15], R14 ;  /* 0x0000000e0f007387 */ /* 0x0001e80000100400 */
[----:B------:R0:W-:Y:S04]  /*6100*/  STL.U16 [R9], R18 ;  /* 0x0000001209007387 */ /* 0x0001e80000100400 */
[----:B------:R0:W-:Y:S02]  /*6110*/  STL.U16 [R7], R16 ;  /* 0x0000001007007387 */ /* 0x0001e40000100400 */
.L_x_57:
[----:B------:R-:W-:Y:S05]  /*6120*/  BRA.U !UP1, `(.L_x_56) ;  /* 0x0000000509687547 */ /* 0x000fea000b800000 */
[----:B------:R-:W-:Y:S02]  /*6130*/  UISETP.GE.U32.AND UP0, UPT, UR22, 0x3, UPT ;  /* 0x000000031600788c */ /* 0x000fe4000bf06070 */
[----:B------:R-:W-:Y:S02]  /*6140*/  UISETP.NE.U32.AND UP1, UPT, UR8, URZ, UPT ;  /* 0x000000ff0800728c */ /* 0x000fe4000bf25070 */
[----:B------:R-:W-:Y:S02]  /*6150*/  UISETP.GE.U32.AND.EX UP0, UPT, UR23, URZ, UPT, UP0 ;  /* 0x000000ff1700728c */ /* 0x000fe4000bf06100 */
[----:B------:R-:W-:-:S07]  /*6160*/  UISETP.NE.AND.EX UP1, UPT, URZ, URZ, UPT, UP1 ;  /* 0x000000ffff00728c */ /* 0x000fce000bf25310 */
[----:B------:R-:W-:Y:S05]  /*6170*/  BRA.U !UP0, `(.L_x_58) ;  /* 0x0000000108ac7547 */ /* 0x000fea000b800000 */
[----:B------:R-:W5:Y:S01]  /*6180*/  LDCU.64 UR26, c[0x0][0x3a8] ;  /* 0x00007500ff1a77ac */ /* 0x000f620008000a00 */
[C---:B0-----:R-:W-:Y:S02]  /*6190*/  VIADD R23, R0.reuse, 0x1 ;  /* 0x0000000100177836 */ /* 0x041fe40000000000 */
[C---:B------:R-:W-:Y:S01]  /*61a0*/  VIADD R21, R0.reuse, 0x2 ;  /* 0x0000000200157836 */ /* 0x040fe20000000000 */
[----:B------:R-:W0:Y:S01]  /*61b0*/  LDCU.64 UR28, c[0x0][0x380] ;  /* 0x00007000ff1c77ac */ /* 0x000e220008000a00 */
[----:B-1----:R-:W-:Y:S02]  /*61c0*/  VIADD R19, R0, 0x3 ;  /* 0x0000000300137836 */ /* 0x002fe40000000000 */
[----:B-----5:R-:W-:-:S04]  /*61d0*/  IMAD.WIDE.U32 R12, R23, UR26, R2 ;  /* 0x0000001a170c7c25 */ /* 0x020fc8000f8e0002 */
[----:B------:R-:W-:Y:S01]  /*61e0*/  IMAD R11, R5, UR26, RZ ;  /* 0x0000001a050b7c24 */ /* 0x000fe2000f8e02ff */
[----:B0-----:R-:W-:Y:S01]  /*61f0*/  LEA R10, P2, R12, UR28, 0x1 ;  /* 0x0000001c0c0a7c11 */ /* 0x001fe2000f8408ff */
        /* <DEDUP_REMOVED lines=8> */
[----:B------:R-:W5:Y:S02]  /*6280*/  LDG.E.U16 R11, desc[UR14][R10.64] ;  /* 0x0000000e0a0b7981 */ /* 0x000f64000c1e1500 */
[----:B------:R-:W-:Y:S01]  /*6290*/  IMAD.IADD R13, R5, 0x1, R13 ;  /* 0x00000001050d7824 */ /* 0x000fe200078e020d */
[----:B------:R-:W-:Y:S01]  /*62a0*/  LEA R14, P4, R8, UR28, 0x1 ;  /* 0x0000001c080e7c11 */ /* 0x000fe2000f8808ff */
[----:B------:R-:W-:Y:S02]  /*62b0*/  IMAD R7, R21, UR27, R7 ;  /* 0x0000001b15077c24 */ /* 0x000fe4000f8e0207 */
[----:B------:R-:W-:Y:S01]  /*62c0*/  IMAD R9, R19, UR27, R9 ;  /* 0x0000001b13097c24 */ /* 0x000fe2000f8e0209 */
[----:B------:R-:W-:Y:S02]  /*62d0*/  LEA.HI.X R13, R4, UR29, R13, 0x1, P2 ;  /* 0x0000001d040d7c11 */ /* 0x000fe400090f0c0d */
[----:B------:R-:W-:-:S02]  /*62e0*/  LEA.HI.X R17, R6, UR29, R7, 0x1, P3 ;  /* 0x0000001d06117c11 */ /* 0x000fc400098f0c07 */
[----:B------:R-:W-:Y:S01]  /*62f0*/  LEA.HI.X R15, R8, UR29, R9, 0x1, P4 ;  /* 0x0000001d080f7c11 */ /* 0x000fe2000a0f0c09 */
[----:B------:R-:W2:Y:S04]  /*6300*/  LDG.E.U16 R12, desc[UR14][R12.64] ;  /* 0x0000000e0c0c7981 */ /* 0x000ea8000c1e1500 */
[----:B------:R-:W3:Y:S04]  /*6310*/  LDG.E.U16 R17, desc[UR14][R16.64] ;  /* 0x0000000e10117981 */ /* 0x000ee8000c1e1500 */
[----:B------:R-:W4:Y:S01]  /*6320*/  LDG.E.U16 R15, desc[UR14][R14.64] ;  /* 0x0000000e0e0f7981 */ /* 0x000f22000c1e1500 */
        /* <DEDUP_REMOVED lines=12> */
[----:B--2---:R0:W-:Y:S04]  /*63f0*/  STL.U16 [R7], R12 ;  /* 0x0000000c07007387 */ /* 0x0041e80000100400 */
[----:B-----5:R0:W-:Y:S04]  /*6400*/  STL.U16 [R4], R11 ;  /* 0x0000000b04007387 */ /* 0x0201e80000100400 */
[----:B---3--:R0:W-:Y:S04]  /*6410*/  STL.U16 [R6], R17 ;  /* 0x0000001106007387 */ /* 0x0081e80000100400 */
[----:B----4-:R0:W-:Y:S02]  /*6420*/  STL.U16 [R8], R15 ;  /* 0x0000000f08007387 */ /* 0x0101e40000100400 */
.L_x_58:
[----:B------:R-:W-:Y:S05]  /*6430*/  BRA.U !UP1, `(.L_x_56) ;  /* 0x0000000109a47547 */ /* 0x000fea000b800000 */
[----:B------:R-:W0:Y:S01]  /*6440*/  LDCU.64 UR26, c[0x0][0x3a8] ;  /* 0x00007500ff1a77ac */ /* 0x000e220008000a00 */
[----:B------:R-:W5:Y:S01]  /*6450*/  LDCU.64 UR28, c[0x0][0x380] ;  /* 0x00007000ff1c77ac */ /* 0x000f620008000a00 */
[----:B01----:R-:W-:Y:S02]  /*6460*/  IMAD R7, R5, UR26, RZ ;  /* 0x0000001a05077c24 */ /* 0x003fe4000f8e02ff */
[----:B------:R-:W-:-:S04]  /*6470*/  IMAD.WIDE.U32 R4, R0, UR26, R2 ;  /* 0x0000001a00047c25 */ /* 0x000fc8000f8e0002 */
[----:B------:R-:W-:Y:S01]  /*6480*/  IMAD R7, R0, UR27, R7 ;  /* 0x0000001b00077c24 */ /* 0x000fe2000f8e0207 */
[----:B-----5:R-:W-:-:S03]  /*6490*/  LEA R6, P2, R4, UR28, 0x1 ;  /* 0x0000001c04067c11 */ /* 0x020fc6000f8408ff */
[----:B------:R-:W-:-:S05]  /*64a0*/  IMAD.IADD R5, R5, 0x1, R7 ;  /* 0x0000000105057824 */ /* 0x000fca00078e0207 */
[----:B------:R-:W-:-:S05]  /*64b0*/  LEA.HI.X R7, R4, UR29, R5, 0x1, P2 ;  /* 0x0000001d04077c11 */ /* 0x000fca00090f0c05 */
[----:B------:R-:W5:Y:S01]  /*64c0*/  LDG.E.U16 R6, desc[UR14][R6.64] ;  /* 0x0000000e06067981 */ /* 0x000f62000c1e1500 */
[----:B------:R-:W-:Y:S01]  /*64d0*/  IMAD.U32 R5, R0, 0x2, R1 ;  /* 0x0000000200057824 */ /* 0x000fe200078e0001 */
[----:B------:R-:W-:-:S04]  /*64e0*/  UISETP.NE.U32.AND UP0, UPT, UR8, 0x1, UPT ;  /* 0x000000010800788c */ /* 0x000fc8000bf05070 */
[----:B------:R-:W-:Y:S01]  /*64f0*/  UISETP.NE.AND.EX UP0, UPT, URZ, URZ, UPT, UP0 ;  /* 0x000000ffff00728c */ /* 0x000fe2000bf05300 */
[----:B-----5:R0:W-:Y:S08]  /*6500*/  STL.U16 [R5], R6 ;  /* 0x0000000605007387 */ /* 0x0201f00000100400 */
[----:B------:R-:W-:Y:S05]  /*6510*/  BRA.U !UP0, `(.L_x_56) ;  /* 0x00000001086c7547 */ /* 0x000fea000b800000 */
[----:B------:R-:W-:Y:S01]  /*6520*/  UISETP.NE.U32.AND UP0, UPT, UR8, 0x2, UPT ;  /* 0x000000020800788c */ /* 0x000fe2000bf05070 */
[----:B------:R-:W-:Y:S02]  /*6530*/  VIADD R13, R0, 0x1 ;  /* 0x00000001000d7836 */ /* 0x000fe40000000000 */
[----:B------:R-:W-:Y:S01]  /*6540*/  IMAD.U32 R9, RZ, RZ, UR26 ;  /* 0x0000001aff097e24 */ /* 0x000fe2000f8e00ff */
[----:B------:R-:W-:Y:S01]  /*6550*/  UISETP.NE.AND.EX UP0, UPT, URZ, URZ, UPT, UP0 ;  /* 0x000000ffff00728c */ /* 0x000fe2000bf05300 */
[----:B0-----:R-:W-:-:S04]  /*6560*/  IMAD.WIDE.U32 R4, R13, UR26, R2 ;  /* 0x0000001a0d047c25 */ /* 0x001fc8000f8e0002 */
[----:B------:R-:W-:Y:S01]  /*6570*/  IMAD.U32 R11, RZ, RZ, UR27 ;  /* 0x0000001bff0b7e24 */ /* 0x000fe2000f8e00ff */
[----:B------:R-:W-:Y:S01]  /*6580*/  PLOP3.LUT P2, PT, PT, PT, UP0, 0x80, 0x8 ;  /* 0x000000000008781c */ /* 0x000fe20003f4f008 */
[----:B------:R-:W-:Y:S01]  /*6590*/  IMAD R7, R13, UR27, R5 ;  /* 0x0000001b0d077c24 */ /* 0x000fe2000f8e0205 */
[----:B------:R-:W-:-:S11]  /*65a0*/  PLOP3.LUT P4, PT, PT, PT, UP0, 0x80, 0x8 ;  /* 0x000000000008781c */ /* 0x000fd60003f8f008 */
[----:B------:R-:W-:Y:S02]  /*65b0*/  @P2 R2UR UR5, R0 ;  /* 0x00000000000522ca */ /* 0x000fe400000e0000 */
[----:B------:R-:W-:-:S04]  /*65c0*/  LEA R6, P2, R4, UR28, 0x1 ;  /* 0x0000001c04067c11 */ /* 0x000fc8000f8408ff */
[----:B------:R-:W-:-:S05]  /*65d0*/  LEA.HI.X R7, R4, UR29, R7, 0x1, P2 ;  /* 0x0000001d04077c11 */ /* 0x000fca00090f0c07 */
[----:B------:R-:W5:Y:S02]  /*65e0*/  LDG.E.U16 R6, desc[UR14][R6.64] ;  /* 0x0000000e06067981 */ /* 0x000f64000c1e1500 */
[----:B------:R-:W-:-:S06]  /*65f0*/  @UP0 UIADD3 UR5, UPT, UPT, UR5, 0x2, URZ ;  /* 0x0000000205050890 */ /* 0x000fcc000fffe0ff */
[----:B------:R-:W-:-:S04]  /*6600*/  @P4 IMAD.WIDE.U32 R8, R9, UR5, R2 ;  /* 0x0000000509084c25 */ /* 0x000fc8000f8e0002 */
[----:B------:R-:W-:Y:S01]  /*6610*/  @P4 IMAD R5, R11, UR5, R9 ;  /* 0x000000050b054c24 */ /* 0x000fe2000f8e0209 */
[----:B------:R-:W-:-:S04]  /*6620*/  @P4 LEA R10, P3, R8, UR28, 0x1 ;  /* 0x0000001c080a4c11 */ /* 0x000fc8000f8608ff */
[----:B------:R-:W-:-:S05]  /*6630*/  @P4 LEA.HI.X R11, R8, UR29, R5, 0x1, P3 ;  /* 0x0000001d080b4c11 */ /* 0x000fca00098f0c05 */
[----:B------:R-:W2:Y:S01]  /*6640*/  @P4 LDG.E.U16 R10, desc[UR14][R10.64] ;  /* 0x0000000e0a0a4981 */ /* 0x000ea2000c1e1500 */
[----:B------:R-:W-:Y:S01]  /*6650*/  IMAD.SHL.U32 R0, R13, 0x2, RZ ;  /* 0x000000020d007824 */ /* 0x000fe200078e00ff */
[----:B------:R-:W-:-:S04]  /*6660*/  @UP0 USHF.L.U32 UR5, UR5, 0x1, URZ ;  /* 0x0000000105050899 */ /* 0x000fc800080006ff */
[----:B------:R-:W-:Y:S01]  /*6670*/  @UP0 ULOP3.LUT UR5, UR5, 0xfffffffe, URZ, 0xc0, !UPT ;  /* 0xfffffffe05050892 */ /* 0x000fe2000f8ec0ff */
[----:B------:R-:W-:-:S05]  /*6680*/  LOP3.LUT R0, R0, 0xfffffffe, RZ, 0xc0, !PT ;  /* 0xfffffffe00007812 */ /* 0x000fca00078ec0ff */
[C---:B------:R-:W-:Y:S02]  /*6690*/  IMAD.IADD R9, R1.reuse, 0x1, R0 ;  /* 0x0000000101097824 */ /* 0x040fe400078e0200 */
[----:B------:R-:W-:-:S03]  /*66a0*/  @P4 VIADD R5, R1, UR5 ;  /* 0x0000000501054c36 */ /* 0x000fc60008000000 */
[----:B-----5:R0:W-:Y:S04]  /*66b0*/  STL.U16 [R9], R6 ;  /* 0x0000000609007387 */ /* 0x0201e80000100400 */
[----:B--2---:R0:W-:Y:S02]  /*66c0*/  @P4 STL.U16 [R5], R10 ;  /* 0x0000000a05004387 */ /* 0x0041e40000100400 */
.L_x_56:
[----:B------:R-:W-:Y:S02]  /*66d0*/  IMAD.MOV.U32 R0, RZ, RZ, RZ ;  /* 0x000000ffff007224 */ /* 0x000fe400078e00ff */
[----:B------:R-:W-:Y:S01]  /*66e0*/  IMAD.MOV.U32 R24, RZ, RZ, RZ ;  /* 0x000000ffff187224 */ /* 0x000fe200078e00ff */
[----:B------:R-:W-:Y:S06]  /*66f0*/  @!P0 BRA `(.L_x_59) ;  /* 0x0000000400288947 */ /* 0x000fec0003800000 */
[----:B------:R-:W-:Y:S02]  /*6700*/  IMAD.MOV.U32 R0, RZ, RZ, RZ ;  /* 0x000000ffff007224 */ /* 0x000fe400078e00ff */
[----:B------:R-:W-:-:S07]  /*6710*/  IMAD.MOV.U32 R24, RZ, RZ, RZ ;  /* 0x000000ffff187224 */ /* 0x000fce00078e00ff */
.L_x_60:
[----:B0-----:R-:W-:-:S05]  /*6720*/  IMAD.U32 R14, R0, 0x2, R1 ;  /* 0x00000002000e7824 */ /* 0x001fca00078e0001 */
[----:B-1----:R-:W5:Y:S04]  /*6730*/  LDL.128 R8, [R14] ;  /* 0x000000000e087983 */ /* 0x002f680000100c00 */
[----:B------:R0:W3:Y:S01]  /*6740*/  LDL.128 R4, [R14+0x10] ;  /* 0x000010000e047983 */ /* 0x0000e20000100c00 */
[----:B--2---:R-:W-:Y:S01]  /*6750*/  IMAD R15, R24, UR18, RZ ;  /* 0x00000012180f7c24 */ /* 0x004fe2000f8e02ff */
[----:B------:R-:W-:Y:S02]  /*6760*/  USHF.L.U32 UR6, UR18, 0x1, URZ ;  /* 0x0000000112067899 */ /* 0x000fe400080006ff */
[----:B------:R-:W-:Y:S01]  /*6770*/  IMAD.WIDE.U32 R12, R0, UR18, R2 ;  /* 0x00000012000c7c25 */ /* 0x000fe2000f8e0002 */
[----:B------:R-:W-:-:S03]  /*6780*/  USHF.L.U64.HI UR5, UR18, 0x1, UR19 ;  /* 0x0000000112057899 */ /* 0x000fc60008010213 */
[----:B------:R-:W-:Y:S01]  /*6790*/  IMAD R15, R0, UR19, R15 ;  /* 0x00000013000f7c24 */ /* 0x000fe2000f8e020f */
[----:B----4-:R-:W-:-:S03]  /*67a0*/  LEA R28, P0, R12, UR10, 0x1 ;  /* 0x0000000a0c1c7c11 */ /* 0x010fc6000f8008ff */
[----:B------:R-:W-:-:S05]  /*67b0*/  IMAD.IADD R13, R13, 0x1, R15 ;  /* 0x000000010d0d7824 */ /* 0x000fca00078e020f */
[----:B------:R-:W-:Y:S02]  /*67c0*/  LEA.HI.X R29, R12, UR11, R13, 0x1, P0 ;  /* 0x0000000b0c1d7c11 */ /* 0x000fe400080f0c0d */
[----:B------:R-:W-:-:S04]  /*67d0*/  IADD3 R26, P0, PT, R28, UR6, RZ ;  /* 0x000000061c1a7c10 */ /* 0x000fc8000ff1e0ff */
[----:B------:R-:W-:Y:S02]  /*67e0*/  IADD3.X R27, PT, PT, R29, UR5, RZ, P0, !PT ;  /* 0x000000051d1b7c10 */ /* 0x000fe400087fe4ff */
[----:B------:R-:W-:-:S04]  /*67f0*/  IADD3 R12, P0, PT, R26, UR6, RZ ;  /* 0x000000061a0c7c10 */ /* 0x000fc8000ff1e0ff */
[----:B------:R-:W-:Y:S02]  /*6800*/  IADD3.X R13, PT, PT, R27, UR5, RZ, P0, !PT ;  /* 0x000000051b0d7c10 */ /* 0x000fe400087fe4ff */
[----:B0-----:R-:W-:-:S04]  /*6810*/  IADD3 R14, P0, PT, R12, UR6, RZ ;  /* 0x000000060c0e7c10 */ /* 0x001fc8000ff1e0ff */
[----:B------:R-:W-:Y:S02]  /*6820*/  IADD3.X R15, PT, PT, R13, UR5, RZ, P0, !PT ;  /* 0x000000050d0f7c10 */ /* 0x000fe400087fe4ff */
[----:B------:R-:W-:-:S04]  /*6830*/  IADD3 R16, P0, PT, R14, UR6, RZ ;  /* 0x000000060e107c10 */ /* 0x000fc8000ff1e0ff */
[----:B------:R-:W-:Y:S02]  /*6840*/  IADD3.X R17, PT, PT, R15, UR5, RZ, P0, !PT ;  /* 0x000000050f117c10 */ /* 0x000fe400087fe4ff */
[----:B------:R-:W-:-:S04]  /*6850*/  IADD3 R18, P0, PT, R16, UR6, RZ ;  /* 0x0000000610127c10 */ /* 0x000fc8000ff1e0ff */
[----:B------:R-:W-:Y:S02]  /*6860*/  IADD3.X R19, PT, PT, R17, UR5, RZ, P0, !PT ;  /* 0x0000000511137c10 */ /* 0x000fe400087fe4ff */
[----:B------:R-:W-:Y:S02]  /*6870*/  IADD3 R20, P0, PT, R18, UR6, RZ ;  /* 0x0000000612147c10 */ /* 0x000fe4000ff1e0ff */
[----:B-----5:R-:W-:Y:S01]  /*6880*/  PRMT R21, R8, 0x7632, R21 ;  /* 0x0000763208157816 */ /* 0x020fe20000000015 */
[----:B------:R-:W-:Y:S01]  /*6890*/  STG.E.U16 desc[UR14][R28.64], R8 ;  /* 0x000000081c007986 */ /* 0x000fe2000c10150e */
[----:B------:R-:W-:-:S03]  /*68a0*/  PRMT R23, R9, 0x7632, R23 ;  /* 0x0000763209177816 */ /* 0x000fc60000000017 */
[----:B------:R0:W-:Y:S04]  /*68b0*/  STG.E.U16 desc[UR14][R26.64], R21 ;  /* 0x000000151a007986 */ /* 0x0001e8000c10150e */
[----:B------:R1:W-:Y:S04]  /*68c0*/  STG.E.U16 desc[UR14][R12.64], R9 ;  /* 0x000000090c007986 */ /* 0x0003e8000c10150e */
[----:B------:R2:W-:Y:S01]  /*68d0*/  STG.E.U16 desc[UR14][R14.64], R23 ;  /* 0x000000170e007986 */ /* 0x0005e2000c10150e */
[----:B0-----:R-:W-:-:S03]  /*68e0*/  IADD3.X R21, PT, PT, R19, UR5, RZ, P0, !PT ;  /* 0x0000000513157c10 */ /* 0x001fc600087fe4ff */
[----:B------:R3:W-:Y:S01]  /*68f0*/  STG.E.U16 desc[UR14][R16.64], R10 ;  /* 0x0000000a10007986 */ /* 0x0007e2000c10150e */
[----:B------:R-:W-:Y:S02]  /*6900*/  IADD3 R22, P0, PT, R20, UR6, RZ ;  /* 0x0000000614167c10 */ /* 0x000fe4000ff1e0ff */
[----:B-1----:R-:W-:Y:S02]  /*6910*/  PRMT R13, R10, 0x7632, R13 ;  /* 0x000076320a0d7816 */ /* 0x002fe4000000000d */
[----:B--2---:R-:W-:-:S03]  /*6920*/  IADD3.X R23, PT, PT, R21, UR5, RZ, P0, !PT ;  /* 0x0000000515177c10 */ /* 0x004fc600087fe4ff */
[----:B------:R-:W-:Y:S01]  /*6930*/  STG.E.U16 desc[UR14][R18.64], R13 ;  /* 0x0000000d12007986 */ /* 0x000fe2000c10150e */
[----:B------:R-:W-:Y:S02]  /*6940*/  IADD3 R28, P0, PT, R22, UR6, RZ ;  /* 0x00000006161c7c10 */ /* 0x000fe4000ff1e0ff */
[----:B------:R-:W-:Y:S01]  /*6950*/  PRMT R15, R11, 0x7632, R15 ;  /* 0x000076320b0f7816 */ /* 0x000fe2000000000f */
[----:B------:R0:W-:Y:S01]  /*6960*/  STG.E.U16 desc[UR14][R20.64], R11 ;  /* 0x0000000b14007986 */ /* 0x0001e2000c10150e */
[----:B------:R-:W-:Y:S02]  /*6970*/  IADD3.X R29, PT, PT, R23, UR5, RZ, P0, !PT ;  /* 0x00000005171d7c10 */ /* 0x000fe400087fe4ff */
[----:B------:R-:W-:Y:S01]  /*6980*/  IADD3 R26, P0, PT, R28, UR6, RZ ;  /* 0x000000061c1a7c10 */ /* 0x000fe2000ff1e0ff */
[----:B------:R-:W-:Y:S01]  /*6990*/  STG.E.U16 desc[UR14][R22.64], R15 ;  /* 0x0000000f16007986 */ /* 0x000fe2000c10150e */
[----:B---3--:R-:W-:Y:S02]  /*69a0*/  PRMT R17, R4, 0x7632, R17 ;  /* 0x0000763204117816 */ /* 0x008fe40000000011 */
[----:B------:R-:W-:Y:S01]  /*69b0*/  IADD3.X R27, PT, PT, R29, UR5, RZ, P0, !PT ;  /* 0x000000051d1b7c10 */ /* 0x000fe200087fe4ff */
[----:B------:R1:W-:Y:S01]  /*69c0*/  STG.E.U16 desc[UR14][R28.64], R4 ;  /* 0x000000041c007986 */ /* 0x0003e2000c10150e */
[----:B------:R-:W-:-:S03]  /*69d0*/  IADD3 R8, P0, PT, R26, UR6, RZ ;  /* 0x000000061a087c10 */ /* 0x000fc6000ff1e0ff */
[----:B------:R-:W-:Y:S01]  /*69e0*/  STG.E.U16 desc[UR14][R26.64], R17 ;  /* 0x000000111a007986 */ /* 0x000fe2000c10150e */
[----:B------:R-:W-:Y:S02]  /*69f0*/  IADD3.X R9, PT, PT, R27, UR5, RZ, P0, !PT ;  /* 0x000000051b097c10 */ /* 0x000fe400087fe4ff */
[----:B------:R-:W-:Y:S02]  /*6a00*/  IADD3 R12, P0, PT, R8, UR6, RZ ;  /* 0x00000006080c7c10 */ /* 0x000fe4000ff1e0ff */
[----:B0-----:R-:W-:Y:S01]  /*6a10*/  PRMT R11, R5, 0x7632, R11 ;  /* 0x00007632050b7816 */ /* 0x001fe2000000000b */
[----:B------:R0:W-:Y:S01]  /*6a20*/  STG.E.U16 desc[UR14][R8.64], R5 ;  /* 0x0000000508007986 */ /* 0x0001e2000c10150e */
[----:B------:R-:W-:Y:S02]  /*6a30*/  IADD3.X R13, PT, PT, R9, UR5, RZ, P0, !PT ;  /* 0x00000005090d7c10 */ /* 0x000fe400087fe4ff */
[----:B------:R-:W-:Y:S02]  /*6a40*/  IADD3 R14, P0, PT, R12, UR6, RZ ;  /* 0x000000060c0e7c10 */ /* 0x000fe4000ff1e0ff */
[----:B-1----:R-:W-:Y:S01]  /*6a50*/  PRMT R4, R7, 0x7632, R4 ;  /* 0x0000763207047816 */ /* 0x002fe20000000004 */
[----:B------:R1:W-:Y:S01]  /*6a60*/  STG.E.U16 desc[UR14][R12.64], R11 ;  /* 0x0000000b0c007986 */ /* 0x0003e2000c10150e */
[----:B------:R-:W-:-:S02]  /*6a70*/  IADD3.X R15, PT, PT, R13, UR5, RZ, P0, !PT ;  /* 0x000000050d0f7c10 */ /* 0x000fc400087fe4ff */
[----:B------:R-:W-:Y:S02]  /*6a80*/  IADD3 R16, P0, PT, R14, UR6, RZ ;  /* 0x000000060e107c10 */ /* 0x000fe4000ff1e0ff */
[----:B0-----:R-:W-:Y:S01]  /*6a90*/  PRMT R9, R6, 0x7632, R9 ;  /* 0x0000763206097816 */ /* 0x001fe20000000009 */
[----:B------:R0:W-:Y:S01]  /*6aa0*/  STG.E.U16 desc[UR14][R14.64], R6 ;  /* 0x000000060e007986 */ /* 0x0001e2000c10150e */
[----:B------:R-:W-:Y:S02]  /*6ab0*/  IADD3.X R17, PT, PT, R15, UR5, RZ, P0, !PT ;  /* 0x000000050f117c10 */ /* 0x000fe400087fe4ff */
[----:B------:R-:W-:-:S03]  /*6ac0*/  IADD3 R10, P0, PT, R16, UR6, RZ ;  /* 0x00000006100a7c10 */ /* 0x000fc6000ff1e0ff */
[----:B------:R0:W-:Y:S01]  /*6ad0*/  STG.E.U16 desc[UR14][R16.64], R9 ;  /* 0x0000000910007986 */ /* 0x0001e2000c10150e */
[----:B-1----:R-:W-:Y:S02]  /*6ae0*/  IADD3.X R11, PT, PT, R17, UR5, RZ, P0, !PT ;  /* 0x00000005110b7c10 */ /* 0x002fe400087fe4ff */
[----:B------:R-:W-:-:S03]  /*6af0*/  IADD3 R18, P0, PT, R10, UR6, RZ ;  /* 0x000000060a127c10 */ /* 0x000fc6000ff1e0ff */
[----:B------:R0:W-:Y:S01]  /*6b00*/  STG.E.U16 desc[UR14][R10.64], R7 ;  /* 0x000000070a007986 */ /* 0x0001e2000c10150e */
[----:B------:R-:W-:Y:S02]  /*6b10*/  IADD3.X R19, PT, PT, R11, UR5, RZ, P0, !PT ;  /* 0x000000050b137c10 */ /* 0x000fe400087fe4ff */
[----:B------:R-:W-:-:S03]  /*6b20*/  IADD3 R0, P0, PT, R0, 0x10, RZ ;  /* 0x0000001000007810 */ /* 0x000fc60007f1e0ff */
[----:B------:R0:W-:Y:S02]  /*6b30*/  STG.E.U16 desc[UR14][R18.64], R4 ;  /* 0x0000000412007986 */ /* 0x0001e4000c10150e */
[----:B------:R-:W-:Y:S01]  /*6b40*/  IMAD.X R24, RZ, RZ, R24, P0 ;  /* 0x000000ffff187224 */ /* 0x000fe200000e0618 */
[----:B------:R-:W-:-:S04]  /*6b50*/  ISETP.NE.U32.AND P0, PT, R0, UR24, PT ;  /* 0x0000001800007c0c */ /* 0x000fc8000bf05070 */
[----:B------:R-:W-:-:S13]  /*6b60*/  ISETP.NE.AND.EX P0, PT, R24, UR7, PT, P0 ;  /* 0x0000000718007c0c */ /* 0x000fda000bf05300 */
[----:B0-----:R-:W-:Y:S05]  /*6b70*/  @P0 BRA `(.L_x_60) ;  /* 0xfffffff800e80947 */ /* 0x001fea000383ffff */
[----:B------:R-:W-:Y:S02]  /*6b80*/  IMAD.U32 R0, RZ, RZ, UR24 ;  /* 0x00000018ff007e24 */ /* 0x000fe4000f8e00ff */
[----:B------:R-:W-:-:S07]  /*6b90*/  IMAD.U32 R24, RZ, RZ, UR7 ;  /* 0x00000007ff187e24 */ /* 0x000fce000f8e00ff */
.L_x_59:
[----:B------:R-:W-:Y:S05]  /*6ba0*/  @!P1 BRA `(.L_x_61) ;  /* 0x0000000800cc9947 */ /* 0x000fea0003800000 */
[----:B------:R-:W-:Y:S02]  /*6bb0*/  UISETP.GE.U32.AND UP0, UPT, UR12, 0x7, UPT ;  /* 0x000000070c00788c */ /* 0x000fe4000bf06070 */
[----:B------:R-:W-:Y:S02]  /*6bc0*/  UISETP.NE.U32.AND UP1, UPT, UR21, URZ, UPT ;  /* 0x000000ff1500728c */ /* 0x000fe4000bf25070 */
[----:B------:R-:W-:Y:S02]  /*6bd0*/  UISETP.GE.U32.AND.EX UP0, UPT, UR20, URZ, UPT, UP0 ;  /* 0x000000ff1400728c */ /* 0x000fe4000bf06100 */
[----:B------:R-:W-:-:S07]  /*6be0*/  UISETP.NE.AND.EX UP1, UPT, URZ, URZ, UPT, UP1 ;  /* 0x000000ffff00728c */ /* 0x000fce000bf25310 */
[----:B------:R-:W-:Y:S05]  /*6bf0*/  BRA.U !UP0, `(.L_x_62) ;  /* 0x00000005084c7547 */ /* 0x000fea000b800000 */
[C---:B------:R-:W-:Y:S01]  /*6c00*/  IMAD.U32 R29, R0.reuse, 0x2, R1 ;  /* 0x00000002001d7824 */ /* 0x040fe200078e0001 */
[----:B------:R-:W5:Y:S01]  /*6c10*/  LDCU.64 UR26, c[0x0][0x3a8] ;  /* 0x00007500ff1a77ac */ /* 0x000f620008000a00 */
[----:B------:R-:W2:Y:S04]  /*6c20*/  LDCU.64 UR28, c[0x0][0x380] ;  /* 0x00007000ff1c77ac */ /* 0x000ea80008000a00 */
[----:B------:R-:W3:Y:S01]  /*6c30*/  LDL.U16 R29, [R29] ;  /* 0x000000001d1d7983 */ /* 0x000ee20000100400 */
[C---:B0-----:R-:W-:Y:S02]  /*6c40*/  VIADD R5, R0.reuse, 0x2 ;  /* 0x0000000200057836 */ /* 0x041fe40000000000 */
[C---:B------:R-:W-:Y:S02]  /*6c50*/  VIADD R4, R0.reuse, 0x1 ;  /* 0x0000000100047836 */ /* 0x040fe40000000000 */
[----:B-1----:R-:W-:-:S02]  /*6c60*/  VIADD R6, R0, 0x3 ;  /* 0x0000000300067836 */ /* 0x002fc40000000000 */
[C---:B------:R-:W-:Y:S02]  /*6c70*/  VIADD R7, R0.reuse, 0x4 ;  /* 0x0000000400077836 */ /* 0x040fe40000000000 */
[C---:B------:R-:W-:Y:S02]  /*6c80*/  VIADD R25, R0.reuse, 0x5 ;  /* 0x0000000500197836 */ /* 0x040fe40000000000 */
[----:B------:R-:W-:Y:S02]  /*6c90*/  VIADD R27, R0, 0x6 ;  /* 0x00000006001b7836 */ /* 0x000fe40000000000 */
[----:B-----5:R-:W-:Y:S02]  /*6ca0*/  IMAD R15, R24, UR26, RZ ;  /* 0x0000001a180f7c24 */ /* 0x020fe4000f8e02ff */
[----:B------:R-:W-:-:S04]  /*6cb0*/  IMAD.WIDE.U32 R8, R0, UR26, R2 ;  /* 0x0000001a00087c25 */ /* 0x000fc8000f8e0002 */
[----:B------:R-:W-:Y:S01]  /*6cc0*/  IMAD R15, R0, UR27, R15 ;  /* 0x0000001b000f7c24 */ /* 0x000fe2000f8e020f */
[----:B--2---:R-:W-:Y:S01]  /*6cd0*/  LEA R22, P0, R8, UR28, 0x1 ;  /* 0x0000001c08167c11 */ /* 0x004fe2000f8008ff */
[----:B------:R-:W-:-:S04]  /*6ce0*/  IMAD.WIDE.U32 R10, R5, UR26, R2 ;  /* 0x0000001a050a7c25 */ /* 0x000fc8000f8e0002 */
[----:B------:R-:W-:Y:S01]  /*6cf0*/  IMAD.WIDE.U32 R12, R4, UR26, R2 ;  /* 0x0000001a040c7c25 */ /* 0x000fe2000f8e0002 */
[----:B------:R-:W-:-:S03]  /*6d00*/  LEA R16, P2, R10, UR28, 0x1 ;  /* 0x0000001c0a107c11 */ /* 0x000fc6000f8408ff */
[----:B------:R-:W-:Y:S01]  /*6d10*/  IMAD.IADD R9, R9, 0x1, R15 ;  /* 0x0000000109097824 */ /* 0x000fe200078e020f */
[----:B------:R-:W-:Y:S01]  /*6d20*/  LEA R14, P1, R12, UR28, 0x1 ;  /* 0x0000001c0c0e7c11 */ /* 0x000fe2000f8208ff */
[----:B------:R-:W-:Y:S02]  /*6d30*/  IMAD R11, R5, UR27, R11 ;  /* 0x0000001b050b7c24 */ /* 0x000fe4000f8e020b */
[----:B------:R-:W-:Y:S01]  /*6d40*/  IMAD R13, R4, UR27, R13 ;  /* 0x0000001b040d7c24 */ /* 0x000fe2000f8e020d */
[----:B------:R-:W-:Y:S01]  /*6d50*/  LEA.HI.X R23, R8, UR29, R9, 0x1, P0 ;  /* 0x0000001d08177c11 */ /* 0x000fe200080f0c09 */
[----:B------:R-:W-:Y:S01]  /*6d60*/  IMAD.WIDE.U32 R18, R6, UR26, R2 ;  /* 0x0000001a06127c25 */ /* 0x000fe2000f8e0002 */
[----:B------:R-:W-:Y:S02]  /*6d70*/  LEA.HI.X R17, R10, UR29, R11, 0x1, P2 ;  /* 0x0000001d0a117c11 */ /* 0x000fe400090f0c0b */
[----:B------:R-:W-:Y:S01]  /*6d80*/  LEA.HI.X R15, R12, UR29, R13, 0x1, P1 ;  /* 0x0000001d0c0f7c11 */ /* 0x000fe200088f0c0d */
[----:B------:R-:W-:Y:S01]  /*6d90*/  IMAD.WIDE.U32 R8, R7, UR26, R2 ;  /* 0x0000001a07087c25 */ /* 0x000fe2000f8e0002 */
[----:B------:R-:W-:-:S03]  /*6da0*/  LEA R12, P0, R18, UR28, 0x1 ;  /* 0x0000001c120c7c11 */ /* 0x000fc6000f8008ff */
[----:B------:R-:W-:Y:S01]  /*6db0*/  IMAD R11, R6, UR27, R19 ;  /* 0x0000001b060b7c24 */ /* 0x000fe2000f8e0213 */
[----:B------:R-:W-:Y:S01]  /*6dc0*/  LEA R10, P1, R8, UR28, 0x1 ;  /* 0x0000001c080a7c11 */ /* 0x000fe2000f8208ff */
[----:B------:R-:W-:Y:S02]  /*6dd0*/  IMAD R9, R7, UR27, R9 ;  /* 0x0000001b07097c24 */ /* 0x000fe4000f8e0209 */
[C---:B------:R-:W-:Y:S01]  /*6de0*/  IMAD.WIDE.U32 R20, R25.reuse, UR26, R2 ;  /* 0x0000001a19147c25 */ /* 0x040fe2000f8e0002 */
[----:B------:R-:W-:Y:S02]  /*6df0*/  LEA.HI.X R13, R18, UR29, R11, 0x1, P0 ;  /* 0x0000001d120d7c11 */ /* 0x000fe400080f0c0b */
[----:B------:R-:W-:Y:S01]  /*6e00*/  LEA.HI.X R11, R8, UR29, R9, 0x1, P1 ;  /* 0x0000001d080b7c11 */ /* 0x000fe200088f0c09 */
[----:B------:R-:W-:Y:S01]  /*6e10*/  IMAD R9, R25, UR27, R21 ;  /* 0x0000001b19097c24 */ /* 0x000fe2000f8e0215 */
[----:B------:R-:W-:Y:S01]  /*6e20*/  LEA R8, P0, R20, UR28, 0x1 ;  /* 0x0000001c14087c11 */ /* 0x000fe2000f8008ff */
[----:B------:R-:W-:-:S03]  /*6e30*/  IMAD.WIDE.U32 R18, R27, UR26, R2 ;  /* 0x0000001a1b127c25 */ /* 0x000fc6000f8e0002 */
[----:B------:R-:W-:Y:S01]  /*6e40*/  LEA.HI.X R9, R20, UR29, R9, 0x1, P0 ;  /* 0x0000001d14097c11 */ /* 0x000fe200080f0c09 */
[----:B------:R-:W-:Y:S01]  /*6e50*/  IMAD R19, R27, UR27, R19 ;  /* 0x0000001b1b137c24 */ /* 0x000fe2000f8e0213 */
[----:B------:R-:W-:Y:S01]  /*6e60*/  LEA R20, P0, R18, UR28, 0x1 ;  /* 0x0000001c12147c11 */ /* 0x000fe2000f8008ff */
[----:B------:R-:W-:Y:S02]  /*6e70*/  IMAD.SHL.U32 R26, R4, 0x2, RZ ;  /* 0x00000002041a7824 */ /* 0x000fe400078e00ff */
[----:B------:R-:W-:Y:S01]  /*6e80*/  IMAD.SHL.U32 R4, R5, 0x2, RZ ;  /* 0x0000000205047824 */ /* 0x000fe200078e00ff */
[----:B------:R-:W-:Y:S01]  /*6e90*/  LEA.HI.X R21, R18, UR29, R19, 0x1, P0 ;  /* 0x0000001d12157c11 */ /* 0x000fe200080f0c13 */
[----:B------:R-:W-:Y:S02]  /*6ea0*/  VIADD R19, R0, 0x7 ;  /* 0x0000000700137836 */ /* 0x000fe40000000000 */
[----:B------:R-:W-:Y:S01]  /*6eb0*/  IMAD.SHL.U32 R24, R6, 0x2, RZ ;  /* 0x0000000206187824 */ /* 0x000fe200078e00ff */
[----:B------:R-:W-:Y:S01]  /*6ec0*/  LOP3.LUT R6, R26, 0xfffffffe, RZ, 0xc0, !PT ;  /* 0xfffffffe1a067812 */ /* 0x000fe200078ec0ff */
[----:B------:R-:W-:Y:S01]  /*6ed0*/  IMAD.SHL.U32 R18, R25, 0x2, RZ ;  /* 0x0000000219127824 */ /* 0x000fe200078e00ff */
[----:B------:R-:W-:Y:S01]  /*6ee0*/  LOP3.LUT R4, R4, 0xfffffffe, RZ, 0xc0, !PT ;  /* 0xfffffffe04047812 */ /* 0x000fe200078ec0ff */
[----:B------:R-:W-:Y:S01]  /*6ef0*/  IMAD.SHL.U32 R27, R27, 0x2, RZ ;  /* 0x000000021b1b7824 */ /* 0x000fe200078e00ff */
[----:B------:R-:W-:Y:S01]  /*6f00*/  LOP3.LUT R24, R24, 0xfffffffe, RZ, 0xc0, !PT ;  /* 0xfffffffe18187812 */ /* 0x000fe200078ec0ff */
[----:B------:R-:W-:Y:S01]  /*6f10*/  IMAD.SHL.U32 R5, R19, 0x2, RZ ;  /* 0x0000000213057824 */ /* 0x000fe200078e00ff */
[----:B------:R-:W-:-:S03]  /*6f20*/  LOP3.LUT R18, R18, 0xfffffffe, RZ, 0xc0, !PT ;  /* 0xfffffffe12127812 */ /* 0x000fc600078ec0ff */
[----:B------:R-:W-:-:S05]  /*6f30*/  IMAD.IADD R24, R1, 0x1, R24 ;  /* 0x0000000101187824 */ /* 0x000fca00078e0218 */
[----:B------:R0:W2:Y:S04]  /*6f40*/  LDL.U16 R25, [R24] ;  /* 0x0000000018197983 */ /* 0x0000a80000100400 */
[----:B---3--:R1:W-:Y:S02]  /*6f50*/  STG.E.U16 desc[UR14][R22.64], R29 ;  /* 0x0000001d16007986 */ /* 0x0083e4000c10150e */
[----:B-1----:R-:W-:Y:S02]  /*6f60*/  IMAD.SHL.U32 R22, R7, 0x2, RZ ;  /* 0x0000000207167824 */ /* 0x002fe400078e00ff */
[----:B------:R-:W-:Y:S01]  /*6f70*/  IMAD.IADD R7, R1, 0x1, R6 ;  /* 0x0000000101077824 */ /* 0x000fe200078e0206 */
[----:B------:R-:W-:Y:S01]  /*6f80*/  LOP3.LUT R6, R27, 0xfffffffe, RZ, 0xc0, !PT ;  /* 0xfffffffe1b067812 */ /* 0x000fe200078ec0ff */
[----:B------:R-:W-:Y:S01]  /*6f90*/  IMAD.IADD R23, R1, 0x1, R4 ;  /* 0x0000000101177824 */ /* 0x000fe200078e0204 */
[----:B------:R-:W-:-:S02]  /*6fa0*/  LOP3.LUT R22, R22, 0xfffffffe, RZ, 0xc0, !PT ;  /* 0xfffffffe16167812 */ /* 0x000fc400078ec0ff */
[----:B------:R-:W-:Y:S01]  /*6fb0*/  LOP3.LUT R4, R5, 0xfffffffe, RZ, 0xc0, !PT ;  /* 0xfffffffe05047812 */ /* 0x000fe200078ec0ff */
[C---:B------:R-:W-:Y:S01]  /*6fc0*/  IMAD.IADD R29, R1.reuse, 0x1, R18 ;  /* 0x00000001011d7824 */ /* 0x040fe200078e0212 */
[----:B------:R-:W3:Y:S01]  /*6fd0*/  LDL.U16 R7, [R7] ;  /* 0x0000000007077983 */ /* 0x000ee20000100400 */
[C---:B------:R-:W-:Y:S02]  /*6fe0*/  IMAD.IADD R27, R1.reuse, 0x1, R22 ;  /* 0x00000001011b7824 */ /* 0x040fe400078e0216 */
[C---:B------:R-:W-:Y:S01]  /*6ff0*/  IMAD.IADD R6, R1.reuse, 0x1, R6 ;  /* 0x0000000101067824 */ /* 0x040fe200078e0206 */
[----:B------:R-:W5:Y:S01]  /*7000*/  LDL.U16 R23, [R23] ;  /* 0x0000000017177983 */ /* 0x000f620000100400 */
[----:B------:R-:W-:-:S03]  /*7010*/  IMAD.IADD R22, R1, 0x1, R4 ;  /* 0x0000000101167824 */ /* 0x000fc600078e0204 */
[----:B------:R-:W4:Y:S04]  /*7020*/  LDL.U16 R27, [R27] ;  /* 0x000000001b1b7983 */ /* 0x000f280000100400 */
[----:B------:R-:W4:Y:S04]  /*7030*/  LDL.U16 R29, [R29] ;  /* 0x000000001d1d7983 */ /* 0x000f280000100400 */
[----:B------:R-:W4:Y:S04]  /*7040*/  LDL.U16 R6, [R6] ;  /* 0x0000000006067983 */ /* 0x000f280000100400 */
[----:B------:R-:W4:Y:S01]  /*7050*/  LDL.U16 R22, [R22] ;  /* 0x0000000016167983 */ /* 0x000f220000100400 */
[----:B------:R-:W-:-:S04]  /*7060*/  IMAD.WIDE.U32 R4, R19, UR26, R2 ;  /* 0x0000001a13047c25 */ /* 0x000fc8000f8e0002 */
[----:B------:R-:W-:Y:S01]  /*7070*/  IMAD R19, R19, UR27, R5 ;  /* 0x0000001b13137c24 */ /* 0x000fe2000f8e0205 */
[----:B------:R-:W-:-:S04]  /*7080*/  LEA R18, P0, R4, UR28, 0x1 ;  /* 0x0000001c04127c11 */ /* 0x000fc8000f8008ff */
[----:B------:R-:W-:Y:S01]  /*7090*/  LEA.HI.X R19, R4, UR29, R19, 0x1, P0 ;  /* 0x0000001d04137c11 */ /* 0x000fe200080f0c13 */
[----:B0-----:R-:W-:Y:S02]  /*70a0*/  IMAD.MOV.U32 R24, RZ, RZ, RZ ;  /* 0x000000ffff187224 */ /* 0x001fe400078e00ff */
[----:B------:R-:W-:Y:S01]  /*70b0*/  VIADD R0, R0, 0x8 ;  /* 0x0000000800007836 */ /* 0x000fe20000000000 */
[----:B---3--:R0:W-:Y:S04]  /*70c0*/  STG.E.U16 desc[UR14][R14.64], R7 ;  /* 0x000000070e007986 */ /* 0x0081e8000c10150e */
[----:B-----5:R0:W-:Y:S04]  /*70d0*/  STG.E.U16 desc[UR14][R16.64], R23 ;  /* 0x0000001710007986 */ /* 0x0201e8000c10150e */
[----:B--2---:R0:W-:Y:S04]  /*70e0*/  STG.E.U16 desc[UR14][R12.64], R25 ;  /* 0x000000190c007986 */ /* 0x0041e8000c10150e */
[----:B----4-:R0:W-:Y:S04]  /*70f0*/  STG.E.U16 desc[UR14][R10.64], R27 ;  /* 0x0000001b0a007986 */ /* 0x0101e8000c10150e */
[----:B------:R0:W-:Y:S04]  /*7100*/  STG.E.U16 desc[UR14][R8.64], R29 ;  /* 0x0000001d08007986 */ /* 0x0001e8000c10150e */
[----:B------:R0:W-:Y:S04]  /*7110*/  STG.E.U16 desc[UR14][R20.64], R6 ;  /* 0x0000000614007986 */ /* 0x0001e8000c10150e */
[----:B------:R0:W-:Y:S02]  /*7120*/  STG.E.U16 desc[UR14][R18.64], R22 ;  /* 0x0000001612007986 */ /* 0x0001e4000c10150e */
.L_x_62:
[----:B------:R-:W-:Y:S05]  /*7130*/  BRA.U !UP1, `(.L_x_61) ;  /* 0x0000000509687547 */ /* 0x000fea000b800000 */
[----:B------:R-:W-:Y:S02]  /*7140*/  UISETP.GE.U32.AND UP0, UPT, UR22, 0x3, UPT ;  /* 0x000000031600788c */ /* 0x000fe4000bf06070 */
[----:B------:R-:W-:Y:S02]  /*7150*/  UISETP.NE.U32.AND UP1, UPT, UR8, URZ, UPT ;  /* 0x000000ff0800728c */ /* 0x000fe4000bf25070 */
[----:B------:R-:W-:Y:S02]  /*7160*/  UISETP.GE.U32.AND.EX UP0, UPT, UR23, URZ, UPT, UP0 ;  /* 0x000000ff1700728c */ /* 0x000fe4000bf06100 */
[----:B------:R-:W-:-:S07]  /*7170*/  UISETP.NE.AND.EX UP1, UPT, URZ, URZ, UPT, UP1 ;  /* 0x000000ffff00728c */ /* 0x000fce000bf25310 */
[----:B------:R-:W-:Y:S05]  /*7180*/  BRA.U !UP0, `(.L_x_63) ;  /* 0x0000000108ac7547 */ /* 0x000fea000b800000 */
[C---:B0-----:R-:W-:Y:S01]  /*7190*/  VIADD R21, R0.reuse, 0x1 ;  /* 0x0000000100157836 */ /* 0x041fe20000000000 */
[----:B------:R-:W0:Y:S01]  /*71a0*/  LDCU.64 UR26, c[0x0][0x3a8] ;  /* 0x00007500ff1a77ac */ /* 0x000e220008000a00 */
[C---:B-1----:R-:W-:Y:S02]  /*71b0*/  VIADD R19, R0.reuse, 0x2 ;  /* 0x0000000200137836 */ /* 0x042fe40000000000 */
        /* <DEDUP_REMOVED lines=11> */
[----:B------:R-:W5:Y:S01]  /*7270*/  LDL.U16 R15, [R15] ;  /* 0x000000000f0f7983 */ /* 0x000f620000100400 */
[----:B------:R-:W-:-:S03]  /*7280*/  IMAD.IADD R14, R1, 0x1, R8 ;  /* 0x00000001010e7824 */ /* 0x000fc600078e0208 */
[----:B------:R-:W2:Y:S04]  /*7290*/  LDL.U16 R17, [R17] ;  /* 0x0000000011117983 */ /* 0x000ea80000100400 */
[----:B------:R-:W3:Y:S04]  /*72a0*/  LDL.U16 R16, [R16] ;  /* 0x0000000010107983 */ /* 0x000ee80000100400 */
[----:B------:R-:W4:Y:S01]  /*72b0*/  LDL.U16 R14, [R14] ;  /* 0x000000000e0e7983 */ /* 0x000f220000100400 */
[----:B0-----:R-:W-:Y:S02]  /*72c0*/  IMAD R7, R24, UR26, RZ ;  /* 0x0000001a18077c24 */ /* 0x001fe4000f8e02ff */
[----:B------:R-:W-:-:S04]  /*72d0*/  IMAD.WIDE.U32 R4, R0, UR26, R2 ;  /* 0x0000001a00047c25 */ /* 0x000fc8000f8e0002 */
[----:B------:R-:W-:Y:S01]  /*72e0*/  IMAD R7, R0, UR27, R7 ;  /* 0x0000001b00077c24 */ /* 0x000fe2000f8e0207 */
[----:B-1----:R-:W-:Y:S01]  /*72f0*/  LEA R6, P0, R4, UR28, 0x1 ;  /* 0x0000001c04067c11 */ /* 0x002fe2000f8008ff */
[----:B------:R-:W-:-:S04]  /*7300*/  IMAD.WIDE.U32 R8, R21, UR26, R2 ;  /* 0x0000001a15087c25 */ /* 0x000fc8000f8e0002 */
        /* <DEDUP_REMOVED lines=15> */
[----:B-----5:R0:W-:Y:S04]  /*7400*/  STG.E.U16 desc[UR14][R6.64], R15 ;  /* 0x0000000f06007986 */ /* 0x0201e8000c10150e */
[----:B--2---:R0:W-:Y:S04]  /*7410*/  STG.E.U16 desc[UR14][R4.64], R17 ;  /* 0x0000001104007986 */ /* 0x0041e8000c10150e */
[----:B---3--:R0:W-:Y:S04]  /*7420*/  STG.E.U16 desc[UR14][R18.64], R16 ;  /* 0x0000001012007986 */ /* 0x0081e8000c10150e */
[----:B----4-:R0:W-:Y:S02]  /*7430*/  STG.E.U16 desc[UR14][R20.64], R14 ;  /* 0x0000000e14007986 */ /* 0x0101e4000c10150e */
.L_x_63:
[----:B------:R-:W-:Y:S05]  /*7440*/  BRA.U !UP1, `(.L_x_61) ;  /* 0x0000000109a47547 */ /* 0x000fea000b800000 */
[----:B01----:R-:W-:Y:S01]  /*7450*/  IMAD.U32 R9, R0, 0x2, R1 ;  /* 0x0000000200097824 */ /* 0x003fe200078e0001 */
[----:B------:R-:W0:Y:S01]  /*7460*/  LDCU.64 UR26, c[0x0][0x3a8] ;  /* 0x00007500ff1a77ac */ /* 0x000e220008000a00 */
[----:B------:R-:W1:Y:S04]  /*7470*/  LDCU.64 UR28, c[0x0][0x380] ;  /* 0x00007000ff1c77ac */ /* 0x000e680008000a00 */
[----:B------:R-:W5:Y:S01]  /*7480*/  LDL.U16 R9, [R9] ;  /* 0x0000000009097983 */ /* 0x000f620000100400 */
[----:B------:R-:W-:-:S04]  /*7490*/  UISETP.NE.U32.AND UP0, UPT, UR8, 0x1, UPT ;  /* 0x000000010800788c */ /* 0x000fc8000bf05070 */
[----:B------:R-:W-:Y:S01]  /*74a0*/  UISETP.NE.AND.EX UP0, UPT, URZ, URZ, UPT, UP0 ;  /* 0x000000ffff00728c */ /* 0x000fe2000bf05300 */
[----:B0-----:R-:W-:Y:S02]  /*74b0*/  IMAD R7, R24, UR26, RZ ;  /* 0x0000001a18077c24 */ /* 0x001fe4000f8e02ff */
[----:B------:R-:W-:-:S04]  /*74c0*/  IMAD.WIDE.U32 R4, R0, UR26, R2 ;  /* 0x0000001a00047c25 */ /* 0x000fc8000f8e0002 */
[----:B------:R-:W-:Y:S01]  /*74d0*/  IMAD R7, R0, UR27, R7 ;  /* 0x0000001b00077c24 */ /* 0x000fe2000f8e0207 */
[----:B-1----:R-:W-:-:S03]  /*74e0*/  LEA R6, P0, R4, UR28, 0x1 ;  /* 0x0000001c04067c11 */ /* 0x002fc6000f8008ff */
[----:B------:R-:W-:-:S05]  /*74f0*/  IMAD.IADD R5, R5, 0x1, R7 ;  /* 0x0000000105057824 */ /* 0x000fca00078e0207 */
[----:B------:R-:W-:-:S05]  /*7500*/  LEA.HI.X R7, R4, UR29, R5, 0x1, P0 ;  /* 0x0000001d04077c11 */ /* 0x000fca00080f0c05 */
[----:B-----5:R0:W-:Y:S01]  /*7510*/  STG.E.U16 desc[UR14][R6.64], R9 ;  /* 0x0000000906007986 */ /* 0x0201e2000c10150e */
[----:B------:R-:W-:Y:S05]  /*7520*/  BRA.U !UP0, `(.L_x_61) ;  /* 0x00000001086c7547 */ /* 0x000fea000b800000 */
[----:B------:R-:W-:Y:S01]  /*7530*/  UISETP.NE.U32.AND UP0, UPT, UR8, 0x2, UPT ;  /* 0x000000020800788c */ /* 0x000fe2000bf05070 */
[----:B0-----:R-:W-:-:S03]  /*7540*/  VIADD R7, R0, 0x1 ;  /* 0x0000000100077836 */ /* 0x001fc60000000000 */
[----:B------:R-:W-:-:S06]  /*7550*/  UISETP.NE.AND.EX UP0, UPT, URZ, URZ, UPT, UP0 ;  /* 0x000000ffff00728c */ /* 0x000fcc000bf05300 */
[----:B------:R-:W-:Y:S02]  /*7560*/  PLOP3.LUT P0, PT, PT, PT, UP0, 0x80, 0x8 ;  /* 0x000000000008781c */ /* 0x000fe40003f0f008 */
[----:B------:R-:W-:-:S11]  /*7570*/  PLOP3.LUT P2, PT, PT, PT, UP0, 0x80, 0x8 ;  /* 0x000000000008781c */ /* 0x000fd60003f4f008 */
[----:B------:R-:W-:Y:S01]  /*7580*/  @P0 R2UR UR6, R0 ;  /* 0x00000000000602ca */ /* 0x000fe200000e0000 */
[----:B------:R-:W-:-:S05]  /*7590*/  IMAD.SHL.U32 R0, R7, 0x2, RZ ;  /* 0x0000000207007824 */ /* 0x000fca00078e00ff */
[----:B------:R-:W-:-:S05]  /*75a0*/  LOP3.LUT R0, R0, 0xfffffffe, RZ, 0xc0, !PT ;  /* 0xfffffffe00007812 */ /* 0x000fca00078ec0ff */
[----:B------:R-:W-:Y:S02]  /*75b0*/  IMAD.IADD R0, R1, 0x1, R0 ;  /* 0x0000000101007824 */ /* 0x000fe400078e0200 */
[----:B------:R-:W-:-:S03]  /*75c0*/  @UP0 UIADD3 UR6, UPT, UPT, UR6, 0x2, URZ ;  /* 0x0000000206060890 */ /* 0x000fc6000fffe0ff */
[----:B------:R-:W5:Y:S01]  /*75d0*/  LDL.U16 R13, [R0] ;  /* 0x00000000000d7983 */ /* 0x000f620000100400 */
[----:B------:R-:W-:-:S04]  /*75e0*/  @UP0 USHF.L.U32 UR5, UR6, 0x1, URZ ;  /* 0x0000000106050899 */ /* 0x000fc800080006ff */
[----:B------:R-:W-:-:S06]  /*75f0*/  @UP0 ULOP3.LUT UR5, UR5, 0xfffffffe, URZ, 0xc0, !UPT ;  /* 0xfffffffe05050892 */ /* 0x000fcc000f8ec0ff */
[----:B------:R-:W-:-:S06]  /*7600*/  @P2 VIADD R15, R1, UR5 ;  /* 0x00000005010f2c36 */ /* 0x000fcc0008000000 */
[----:B------:R-:W2:Y:S01]  /*7610*/  @P2 LDL.U16 R15, [R15] ;  /* 0x000000000f0f2983 */ /* 0x000ea20000100400 */
[----:B------:R-:W-:Y:S02]  /*7620*/  IMAD.U32 R9, RZ, RZ, UR26 ;  /* 0x0000001aff097e24 */ /* 0x000fe4000f8e00ff */
[----:B------:R-:W-:-:S04]  /*7630*/  IMAD.WIDE.U32 R4, R7, UR26, R2 ;  /* 0x0000001a07047c25 */ /* 0x000fc8000f8e0002 */
[----:B------:R-:W-:Y:S02]  /*7640*/  IMAD.U32 R11, RZ, RZ, UR27 ;  /* 0x0000001bff0b7e24 */ /* 0x000fe4000f8e00ff */
[----:B------:R-:W-:Y:S01]  /*7650*/  @P2 IMAD.WIDE.U32 R8, R9, UR6, R2 ;  /* 0x0000000609082c25 */ /* 0x000fe2000f8e0002 */
[----:B------:R-:W-:-:S03]  /*7660*/  LEA R6, P0, R4, UR28, 0x1 ;  /* 0x0000001c04067c11 */ /* 0x000fc6000f8008ff */
[----:B------:R-:W-:Y:S01]  /*7670*/  IMAD R7, R7, UR27, R5 ;  /* 0x0000001b07077c24 */ /* 0x000fe2000f8e0205 */
[----:B------:R-:W-:Y:S01]  /*7680*/  @P2 LEA R10, P1, R8, UR28, 0x1 ;  /* 0x0000001c080a2c11 */ /* 0x000fe2000f8208ff */
[----:B------:R-:W-:-:S03]  /*7690*/  @P2 IMAD R5, R11, UR6, R9 ;  /* 0x000000060b052c24 */ /* 0x000fc6000f8e0209 */
[----:B------:R-:W-:Y:S02]  /*76a0*/  LEA.HI.X R7, R4, UR29, R7, 0x1, P0 ;  /* 0x0000001d04077c11 */ /* 0x000fe400080f0c07 */
[----:B------:R-:W-:-:S03]  /*76b0*/  @P2 LEA.HI.X R11, R8, UR29, R5, 0x1, P1 ;  /* 0x0000001d080b2c11 */ /* 0x000fc600088f0c05 */
[----:B-----5:R0:W-:Y:S04]  /*76c0*/  STG.E.U16 desc[UR14][R6.64], R13 ;  /* 0x0000000d06007986 */ /* 0x0201e8000c10150e */
[----:B--2---:R0:W-:Y:S02]  /*76d0*/  @P2 STG.E.U16 desc[UR14][R10.64], R15 ;  /* 0x0000000f0a002986 */ /* 0x0041e4000c10150e */
.L_x_61:
[----:B------:R-:W5:Y:S01]  /*76e0*/  LDCU.64 UR26, c[0x0][0x3a8] ;  /* 0x00007500ff1a77ac */ /* 0x000f620008000a00 */
[----:B------:R-:W-:-:S04]  /*76f0*/  IADD3 R2, P0, PT, R2, UR4, RZ ;  /* 0x0000000402027c10 */ /* 0x000fc8000ff1e0ff */
[----:B------:R-:W-:Y:S02]  /*7700*/  IADD3.X R3, PT, PT, R3, UR13, RZ, P0, !PT ;  /* 0x0000000d03037c10 */ /* 0x000fe400087fe4ff */
[----:B-----5:R-:W-:-:S04]  /*7710*/  ISETP.GE.U32.AND P0, PT, R2, UR26, PT ;  /* 0x0000001a02007c0c */ /* 0x020fc8000bf06070 */
[----:B------:R-:W-:-:S13]  /*7720*/  ISETP.GE.AND.EX P0, PT, R3, UR27, PT, P0 ;  /* 0x0000001b03007c0c */ /* 0x000fda000bf06300 */
[----:B------:R-:W-:Y:S05]  /*7730*/  @!P0 BRA `(.L_x_64) ;  /* 0xffffffdc00c08947 */ /* 0x000fea000383ffff */
[----:B--234-:R-:W-:Y:S05]  /*7740*/  BSYNC.RECONVERGENT B0 ;  /* 0x0000000000007941 */ /* 0x01cfea0003800200 */
.L_x_53:
[----:B------:R-:W-:Y:S05]  /*7750*/  EXIT ;  /* 0x000000000000794d */ /* 0x000fea0003800000 */
.L_x_52:
[----:B------:R-:W-:-:S04]  /*7760*/  IADD3 R4, P0, PT, R2, UR4, RZ ;  /* 0x0000000402047c10 */ /* 0x000fc8000ff1e0ff */
[----:B------:R-:W-:Y:S02]  /*7770*/  IADD3.X R5, PT, PT, R3, UR13, RZ, P0, !PT ;  /* 0x0000000d03057c10 */ /* 0x000fe400087fe4ff */
[C---:B------:R-:W-:Y:S02]  /*7780*/  ISETP.GT.U32.AND P1, PT, R4.reuse, UR16, PT ;  /* 0x0000001004007c0c */ /* 0x040fe4000bf24070 */
[C---:B------:R-:W-:Y:S02]  /*7790*/  ISETP.GE.U32.AND P0, PT, R4.reuse, UR16, PT ;  /* 0x0000001004007c0c */ /* 0x040fe4000bf06070 */
[C---:B------:R-:W-:Y:S02]  /*77a0*/  ISETP.GT.AND.EX P1, PT, R5.reuse, UR17, PT, P1 ;  /* 0x0000001105007c0c */ /* 0x040fe4000bf24310 */
[----:B------:R-:W-:Y:S02]  /*77b0*/  ISETP.GE.AND.EX P0, PT, R5, UR17, PT, P0 ;  /* 0x0000001105007c0c */ /* 0x000fe4000bf06300 */
[----:B------:R-:W-:-:S02]  /*77c0*/  SEL R3, R4, UR16, P1 ;  /* 0x0000001004037c07 */ /* 0x000fc40008800000 */
[----:B------:R-:W-:Y:S02]  /*77d0*/  SEL R0, RZ, 0x1, P0 ;  /* 0x00000001ff007807 */ /* 0x000fe40000000000 */
[----:B------:R-:W-:Y:S02]  /*77e0*/  SEL R2, R5, UR17, P1 ;  /* 0x0000001105027c07 */ /* 0x000fe40008800000 */
[----:B-1----:R-:W-:-:S04]  /*77f0*/  IADD3 R11, P0, P1, R3, -R4, -R0 ;  /* 0x80000004030b7210 */ /* 0x002fc8000791e800 */
[----:B------:R-:W-:-:S04]  /*7800*/  IADD3.X R12, PT, PT, R2, -0x1, ~R5, P0, P1 ;  /* 0xffffffff020c7810 */ /* 0x000fc800007e2c05 */
[----:B------:R-:W-:-:S04]  /*7810*/  LOP3.LUT R0, R12, UR13, RZ, 0xfc, !PT ;  /* 0x0000000d0c007c12 */ /* 0x000fc8000f8efcff */
[----:B------:R-:W-:-:S13]  /*7820*/  ISETP.NE.U32.AND P0, PT, R0, RZ, PT ;  /* 0x000000ff0000720c */ /* 0x000fda0003f05070 */
[----:B------:R-:W-:Y:S05]  /*7830*/  @!P0 EXIT ;  /* 0x000000000000894d */ /* 0x000fea0003800000 */
[----:B------:R-:W-:Y:S01]  /*7840*/  IMAD.U32 R10, RZ, RZ, UR4 ;  /* 0x00000004ff0a7e24 */ /* 0x000fe2000f8e00ff */
[----:B------:R-:W-:Y:S01]  /*7850*/  MOV R8, 0x7880 ;  /* 0x0000788000087802 */ /* 0x000fe20000000f00 */
[----:B0-----:R-:W-:-:S07]  /*7860*/  IMAD.U32 R9, RZ, RZ, UR13 ;  /* 0x0000000dff097e24 */ /* 0x001fce000f8e00ff */
[----:B------:R-:W-:Y:S05]  /*7870*/  CALL.REL.NOINC `($__internal_1_$__cuda_sm20_div_u64) ;  /* 0x0000000000047944 */ /* 0x000fea0003c00000 */
[----:B------:R-:W-:Y:S05]  /*7880*/  EXIT ;  /* 0x000000000000794d */ /* 0x000fea0003800000 */
        .weak           $__internal_1_$__cuda_sm20_div_u64
        .type           $__internal_1_$__cuda_sm20_div_u64,@function
        .size           $__internal_1_$__cuda_sm20_div_u64,(.L_x_213 - $__internal_1_$__cuda_sm20_div_u64)
$__internal_1_$__cuda_sm20_div_u64:
[----:B------:R-:W-:Y:S02]  /*7890*/  IMAD.MOV.U32 R16, RZ, RZ, R10 ;  /* 0x000000ffff107224 */ /* 0x000fe400078e000a */
[----:B------:R-:W-:-:S04]  /*78a0*/  IMAD.MOV.U32 R17, RZ, RZ, R9 ;  /* 0x000000ffff117224 */ /* 0x000fc800078e0009 */
[----:B------:R-:W0:Y:S08]  /*78b0*/  I2F.U64.RP R13, R16 ;  /* 0x00000010000d7312 */ /* 0x000e300000309000 */
[----:B0-----:R-:W0:Y:S02]  /*78c0*/  MUFU.RCP R13, R13 ;  /* 0x0000000d000d7308 */ /* 0x001e240000001000 */
[----:B0-----:R-:W-:-:S06]  /*78d0*/  VIADD R6, R13, 0x1ffffffe ;  /* 0x1ffffffe0d067836 */ /* 0x001fcc0000000000 */
[----:B------:R-:W0:Y:S02]  /*78e0*/  F2I.U64.TRUNC R6, R6 ;  /* 0x0000000600067311 */ /* 0x000e24000020d800 */
[----:B0-----:R-:W-:-:S04]  /*78f0*/  IMAD.WIDE.U32 R14, R6, R10, RZ ;  /* 0x0000000a060e7225 */ /* 0x001fc800078e00ff */
[----:B------:R-:W-:Y:S01]  /*7900*/  IMAD R15, R6, R9, R15 ;  /* 0x00000009060f7224 */ /* 0x000fe200078e020f */
[----:B------:R-:W-:-:S03]  /*7910*/  IADD3 R19, P0, PT, RZ, -R14, RZ ;  /* 0x8000000eff137210 */ /* 0x000fc60007f1e0ff */
[----:B------:R-:W-:Y:S02]  /*7920*/  IMAD R15, R7, R10, R15 ;  /* 0x0000000a070f7224 */ /* 0x000fe400078e020f */
[----:B------:R-:W-:-:S04]  /*7930*/  IMAD.HI.U32 R14, R6, R19, RZ ;  /* 0x00000013060e7227 */ /* 0x000fc800078e00ff */
[----:B------:R-:W-:Y:S02]  /*7940*/  IMAD.X R21, RZ, RZ, ~R15, P0 ;  /* 0x000000ffff157224 */ /* 0x000fe400000e0e0f */
[----:B------:R-:W-:Y:S02]  /*7950*/  IMAD.MOV.U32 R15, RZ, RZ, R6 ;  /* 0x000000ffff0f7224 */ /* 0x000fe400078e0006 */
[-C--:B------:R-:W-:Y:S02]  /*7960*/  IMAD R17, R7, R21.reuse, RZ ;  /* 0x0000001507117224 */ /* 0x080fe400078e02ff */
[----:B------:R-:W-:-:S04]  /*7970*/  IMAD.WIDE.U32 R14, P0, R6, R21, R14 ;  /* 0x00000015060e7225 */ /* 0x000fc8000780000e */
[----:B------:R-:W-:-:S04]  /*7980*/  IMAD.HI.U32 R13, R7, R21, RZ ;  /* 0x00000015070d7227 */ /* 0x000fc800078e00ff */
[----:B------:R-:W-:-:S04]  /*7990*/  IMAD.HI.U32 R14, P1, R7, R19, R14 ;  /* 0x00000013070e7227 */ /* 0x000fc8000782000e */
[----:B------:R-:W-:Y:S01]  /*79a0*/  IMAD.X R13, R13, 0x1, R7, P0 ;  /* 0x000000010d0d7824 */ /* 0x000fe200000e0607 */
[----:B------:R-:W-:-:S04]  /*79b0*/  IADD3 R15, P2, PT, R17, R14, RZ ;  /* 0x0000000e110f7210 */ /* 0x000fc80007f5e0ff */
[----:B------:R-:W-:Y:S01]  /*79c0*/  IADD3.X R13, PT, PT, RZ, RZ, R13, P2, P1 ;  /* 0x000000ffff0d7210 */ /* 0x000fe200017e240d */
[----:B------:R-:W-:-:S04]  /*79d0*/  IMAD.WIDE.U32 R6, R15, R10, RZ ;  /* 0x0000000a0f067225 */ /* 0x000fc800078e00ff */
[----:B------:R-:W-:Y:S01]  /*79e0*/  IMAD R7, R15, R9, R7 ;  /* 0x000000090f077224 */ /* 0x000fe200078e0207 */
[----:B------:R-:W-:-:S03]  /*79f0*/  IADD3 R17, P0, PT, RZ, -R6, RZ ;  /* 0x80000006ff117210 */ /* 0x000fc60007f1e0ff */
[----:B------:R-:W-:Y:S02]  /*7a00*/  IMAD R7, R13, R10, R7 ;  /* 0x0000000a0d077224 */ /* 0x000fe400078e0207 */
[----:B------:R-:W-:-:S04]  /*7a10*/  IMAD.HI.U32 R14, R15, R17, RZ ;  /* 0x000000110f0e7227 */ /* 0x000fc800078e00ff */
[----:B------:R-:W-:Y:S02]  /*7a20*/  IMAD.X R6, RZ, RZ, ~R7, P0 ;  /* 0x000000ffff067224 */ /* 0x000fe400000e0e07 */
[----:B------:R-:W-:Y:S02]  /*7a30*/  IMAD.MOV.U32 R7, RZ, RZ, RZ ;  /* 0x000000ffff077224 */ /* 0x000fe400078e00ff */
        /* <DEDUP_REMOVED lines=8> */
[----:B------:R-:W-:-:S04]  /*7ac0*/  IMAD.WIDE.U32 R6, R15, R12, R6 ;  /* 0x0000000c0f067225 */ /* 0x000fc800078e0006 */
[C---:B------:R-:W-:Y:S02]  /*7ad0*/  IMAD R15, R13.reuse, R12, RZ ;  /* 0x0000000c0d0f7224 */ /* 0x040fe400078e02ff */
[----:B------:R-:W-:-:S04]  /*7ae0*/  IMAD.HI.U32 R6, P0, R13, R11, R6 ;  /* 0x0000000b0d067227 */ /* 0x000fc80007800006 */
[----:B------:R-:W-:Y:S01]  /*7af0*/  IMAD.HI.U32 R13, R13, R12, RZ ;  /* 0x0000000c0d0d7227 */ /* 0x000fe200078e00ff */
[----:B------:R-:W-:-:S03]  /*7b00*/  IADD3 R15, P1, PT, R15, R6, RZ ;  /* 0x000000060f0f7210 */ /* 0x000fc60007f3e0ff */
[----:B------:R-:W-:Y:S02]  /*7b10*/  IMAD.X R13, RZ, RZ, R13, P0 ;  /* 0x000000ffff0d7224 */ /* 0x000fe400000e060d */
[----:B------:R-:W-:-:S04]  /*7b20*/  IMAD.WIDE.U32 R6, R15, R10, RZ ;  /* 0x0000000a0f067225 */ /* 0x000fc800078e00ff */
[----:B------:R-:W-:Y:S01]  /*7b30*/  IMAD.X R13, RZ, RZ, R13, P1 ;  /* 0x000000ffff0d7224 */ /* 0x000fe200008e060d */
[----:B------:R-:W-:Y:S01]  /*7b40*/  IADD3 R11, P1, PT, -R6, R11, RZ ;  /* 0x0000000b060b7210 */ /* 0x000fe20007f3e1ff */
[C---:B------:R-:W-:Y:S01]  /*7b50*/  IMAD R7, R15.reuse, R9, R7 ;  /* 0x000000090f077224 */ /* 0x040fe200078e0207 */
[----:B------:R-:W-:Y:S02]  /*7b60*/  IADD3 R6, P2, PT, R15, 0x1, RZ ;  /* 0x000000010f067810 */ /* 0x000fe40007f5e0ff */
[-C--:B------:R-:W-:Y:S01]  /*7b70*/  ISETP.GE.U32.AND P0, PT, R11, R10.reuse, PT ;  /* 0x0000000a0b00720c */ /* 0x080fe20003f06070 */
[----:B------:R-:W-:-:S04]  /*7b80*/  IMAD R7, R13, R10, R7 ;  /* 0x0000000a0d077224 */ /* 0x000fc800078e0207 */
[----:B------:R-:W-:Y:S01]  /*7b90*/  IMAD.X R16, R12, 0x1, ~R7, P1 ;  /* 0x000000010c107824 */ /* 0x000fe200008e0e07 */
[----:B------:R-:W-:Y:S01]  /*7ba0*/  IADD3 R7, P1, PT, -R10, R11, RZ ;  /* 0x0000000b0a077210 */ /* 0x000fe20007f3e1ff */
[----:B------:R-:W-:-:S03]  /*7bb0*/  IMAD.X R12, RZ, RZ, R13, P2 ;  /* 0x000000ffff0c7224 */ /* 0x000fc600010e060d */
[C---:B------:R-:W-:Y:S01]  /*7bc0*/  ISETP.GE.U32.AND.EX P0, PT, R16.reuse, R9, PT, P0 ;  /* 0x000000091000720c */ /* 0x040fe20003f06100 */
[----:B------:R-:W-:Y:S01]  /*7bd0*/  IMAD.X R14, R16, 0x1, ~R9, P1 ;  /* 0x00000001100e7824 */ /* 0x000fe200008e0e09 */
[----:B------:R-:W-:Y:S02]  /*7be0*/  ISETP.NE.U32.AND P1, PT, R10, RZ, PT ;  /* 0x000000ff0a00720c */ /* 0x000fe40003f25070 */
[----:B------:R-:W-:Y:S02]  /*7bf0*/  SEL R15, R6, R15, P0 ;  /* 0x0000000f060f7207 */ /* 0x000fe40000000000 */
[----:B------:R-:W-:Y:S02]  /*7c00*/  SEL R7, R7, R11, P0 ;  /* 0x0000000b07077207 */ /* 0x000fe40000000000 */
[----:B------:R-:W-:Y:S02]  /*7c10*/  SEL R12, R12, R13, P0 ;  /* 0x0000000d0c0c7207 */ /* 0x000fe40000000000 */
[----:B------:R-:W-:-:S02]  /*7c20*/  IADD3 R6, P2, PT, R15, 0x1, RZ ;  /* 0x000000010f067810 */ /* 0x000fc40007f5e0ff */
[----:B------:R-:W-:Y:S02]  /*7c30*/  SEL R14, R14, R16, P0 ;  /* 0x000000100e0e7207 */ /* 0x000fe40000000000 */
[----:B------:R-:W-:Y:S01]  /*7c40*/  ISETP.GE.U32.AND P0, PT, R7, R10, PT ;  /* 0x0000000a0700720c */ /* 0x000fe20003f06070 */
[----:B------:R-:W-:Y:S01]  /*7c50*/  IMAD.X R7, RZ, RZ, R12, P2 ;  /* 0x000000ffff077224 */ /* 0x000fe200010e060c */
[----:B------:R-:W-:Y:S02]  /*7c60*/  ISETP.NE.AND.EX P1, PT, R9, RZ, PT, P1 ;  /* 0x000000ff0900720c */ /* 0x000fe40003f25310 */
[----:B------:R-:W-:Y:S01]  /*7c70*/  ISETP.GE.U32.AND.EX P0, PT, R14, R9, PT, P0 ;  /* 0x000000090e00720c */ /* 0x000fe20003f06100 */
[----:B------:R-:W-:-:S03]  /*7c80*/  IMAD.MOV.U32 R9, RZ, RZ, 0x0 ;  /* 0x00000000ff097424 */ /* 0x000fc600078e00ff */
[----:B------:R-:W-:Y:S02]  /*7c90*/  SEL R6, R6, R15, P0 ;  /* 0x0000000f06067207 */ /* 0x000fe40000000000 */
[----:B------:R-:W-:Y:S02]  /*7ca0*/  SEL R7, R7, R12, P0 ;  /* 0x0000000c07077207 */ /* 0x000fe40000000000 */
[----:B------:R-:W-:Y:S02]  /*7cb0*/  SEL R6, R6, 0xffffffff, P1 ;  /* 0xffffffff06067807 */ /* 0x000fe40000800000 */
[----:B------:R-:W-:Y:S01]  /*7cc0*/  SEL R7, R7, 0xffffffff, P1 ;  /* 0xffffffff07077807 */ /* 0x000fe20000800000 */
[----:B------:R-:W-:Y:S06]  /*7cd0*/  RET.REL.NODEC R8 `(_Z21LookupTableV2Grad_N16I6__halfEvPT_PKS1_PKllll) ;  /* 0xffffff8008c87950 */ /* 0x000fec0003c3ffff */
.L_x_65:
        /* <DEDUP_REMOVED lines=10> */
.L_x_213:


//--------------------- .text._Z17LookupTableV2GradI6__halfLi128ELi8ELi8EEvPT_PKS1_PKllll --------------------------
	.section	.text._Z17LookupTableV2GradI6__halfLi128ELi8ELi8EEvPT_PKS1_PKllll,"ax",@progbits
	.align	128
        .global         _Z17LookupTableV2GradI6__halfLi128ELi8ELi8EEvPT_PKS1_PKllll
        .type           _Z17LookupTableV2GradI6__halfLi128ELi8ELi8EEvPT_PKS1_PKllll,@function
        .size           _Z17LookupTableV2GradI6__halfLi128ELi8ELi8EEvPT_PKS1_PKllll,(.L_x_218 - _Z17LookupTableV2GradI6__halfLi128ELi8ELi8EEvPT_PKS1_PKllll)
        .other          _Z17LookupTableV2GradI6__halfLi128ELi8ELi8EEvPT_PKS1_PKllll,@"STO_CUDA_ENTRY STV_DEFAULT"
_Z17LookupTableV2GradI6__halfLi128ELi8ELi8EEvPT_PKS1_PKllll:
.text._Z17LookupTableV2GradI6__halfLi128ELi8ELi8EEvPT_PKS1_PKllll:
[----:B------:R-:W-:Y:S01]  /*0000*/  LDC R1, c[0x0][0x37c] ;  /* 0x0000df00ff017b82 */ /* 0x000fe20000000800 */
[----:B------:R-:W0:Y:S07]  /*0010*/  S2R R11, SR_TID.Y ;  /* 0x00000000000b7919 */ /* 0x000e2e0000002200 */
[----:B------:R-:W0:Y:S01]  /*0020*/  S2UR UR4, SR_CTAID.X ;  /* 0x00000000000479c3 */ /* 0x000e220000002500 */
[----:B------:R-:W1:Y:S01]  /*0030*/  LDCU.64 UR6, c[0x0][0x3a0] ;  /* 0x00007400ff0677ac */ /* 0x000e620008000a00 */
[----:B0-----:R-:W-:-:S04]  /*0040*/  LEA R11, R11, UR4, 0x3 ;  /* 0x000000040b0b7c11 */ /* 0x001fc8000f8e18ff */
[----:B-1----:R-:W-:Y:S02]  /*0050*/  ISETP.GE.U32.AND P0, PT, R11, UR6, PT ;  /* 0x000000060b007c0c */ /* 0x002fe4000bf06070 */
[----:B------:R-:W-:-:S04]  /*0060*/  SHF.R.S32.HI R13, RZ, 0x1f, R11 ;  /* 0x0000001fff0d7819 */ /* 0x000fc8000001140b */
[----:B------:R-:W-:-:S13]  /*0070*/  ISETP.GE.AND.EX P0, PT, R13, UR7, PT, P0 ;  /* 0x000000070d007c0c */ /* 0x000fda000bf06300 */
[----:B------:R-:W-:Y:S05]  /*0080*/  @P0 EXIT ;  /* 0x000000000000094d */ /* 0x000fea0003800000 */
[----:B------:R-:W0:Y:S01]  /*0090*/  S2R R0, SR_TID.X ;  /* 0x0000000000007919 */ /* 0x000e220000002100 */
[----:B------:R-:W1:Y:S01]  /*00a0*/  LDCU.64 UR4, c[0x0][0x3a8] ;  /* 0x00007500ff0477ac */ /* 0x000e620008000a00 */
[----:B------:R-:W-:Y:S01]  /*00b0*/  IMAD.MOV.U32 R12, RZ, RZ, R11 ;  /* 0x000000ffff0c7224 */ /* 0x000fe200078e000b */
[----:B------:R-:W2:Y:S01]  /*00c0*/  LDCU.64 UR6, c[0x0][0x358] ;  /* 0x00006b00ff0677ac */ /* 0x000ea20008000a00 */
[----:B-1----:R-:W-:Y:S01]  /*00d0*/  IMAD.U32 R26, RZ, RZ, UR5 ;  /* 0x00000005ff1a7e24 */ /* 0x002fe2000f8e00ff */
[----:B------:R-:W-:Y:S01]  /*00e0*/  USHF.L.U64.HI UR5, UR4, 0x1, UR5 ;  /* 0x0000000104057899 */ /* 0x000fe20008010205 */
[----:B0-----:R-:W-:-:S04]  /*00f0*/  LOP3.LUT R0, RZ, R0, RZ, 0x33, !PT ;  /* 0x00000000ff007212 */ /* 0x001fc800078e33ff */
[----:B------:R-:W-:Y:S01]  /*0100*/  IADD3 R27, P0, PT, R0, UR4, RZ ;  /* 0x00000004001b7c10 */ /* 0x000fe2000ff1e0ff */
[----:B------:R-:W-:-:S03]  /*0110*/  USHF.L.U32 UR4, UR4, 0x1, URZ ;  /* 0x0000000104047899 */ /* 0x000fc600080006ff */
[----:B------:R-:W-:-:S04]  /*0120*/  IADD3.X R26, PT, PT, R26, -0x1, RZ, P0, !PT ;  /* 0xffffffff1a1a7810 */ /* 0x000fc800007fe4ff */
[----:B------:R-:W-:-:S05]  /*0130*/  SHF.R.U64 R0, R27, 0x7, R26 ;  /* 0x000000071b007819 */ /* 0x000fca000000121a */
[----:B------:R-:W-:-:S05]  /*0140*/  VIADD R0, R0, 0x1 ;  /* 0x0000000100007836 */ /* 0x000fca0000000000 */
[----:B------:R-:W-:-:S04]  /*0150*/  LOP3.LUT R0, R0, 0x7, RZ, 0xc0, !PT ;  /* 0x0000000700007812 */ /* 0x000fc800078ec0ff */
[----:B------:R-:W-:-:S04]  /*0160*/  IADD3 R0, P1, PT, R0, -0x1, RZ ;  /* 0xffffffff00007810 */ /* 0x000fc80007f3e0ff */
[----:B------:R-:W-:Y:S01]  /*0170*/  ISETP.GE.U32.AND P0, PT, R0, 0x3, PT ;  /* 0x000000030000780c */ /* 0x000fe20003f06070 */
[----:B------:R-:W-:-:S05]  /*0180*/  IMAD.X R0, RZ, RZ, -0x1, P1 ;  /* 0xffffffffff007424 */ /* 0x000fca00008e06ff */
[----:B--2---:R-:W-:-:S13]  /*0190*/  ISETP.GE.U32.AND.EX P0, PT, R0, RZ, PT, P0 ;  /* 0x000000ff0000720c */ /* 0x004fda0003f06100 */
.L_x_136:
[----:B0-----:R-:W0:Y:S01]  /*01a0*/  S2R R10, SR_TID.X ;  /* 0x00000000000a7919 */ /* 0x001e220000002100 */
[----:B------:R-:W0:Y:S01]  /*01b0*/  LDCU.64 UR8, c[0x0][0x3a8] ;  /* 0x00007500ff0877ac */ /* 0x000e220008000a00 */
[----:B------:R-:W-:Y:S01]  /*01c0*/  BSSY.RECONVERGENT B0, `(.L_x_66) ;  /* 0x0000301000007945 */ /* 0x000fe20003800200 */
[----:B0-----:R-:W-:-:S04]  /*01d0*/  ISETP.GE.U32.AND P1, PT, R10, UR8, PT ;  /* 0x000000080a007c0c */ /* 0x001fc8000bf26070 */
[----:B------:R-:W-:-:S13]  /*01e0*/  ISETP.GE.AND.EX P1, PT, RZ, UR9, PT, P1 ;  /* 0x00000009ff007c0c */ /* 0x000fda000bf26310 */
[----:B-----5:R-:W-:Y:S05]  /*01f0*/  @P1 BRA `(.L_x_67) ;  /* 0x0000002c00f41947 */ /* 0x020fea0003800000 */
[----:B------:R-:W0:Y:S02]  /*0200*/  LDCU.64 UR8, c[0x0][0x390] ;  /* 0x00007200ff0877ac */ /* 0x000e240008000a00 */
[----:B0-----:R-:W-:-:S04]  /*0210*/  LEA R22, P1, R11, UR8, 0x3 ;  /* 0x000000080b167c11 */ /* 0x001fc8000f8218ff */
[----:B------:R-:W-:-:S06]  /*0220*/  LEA.HI.X R23, R11, UR9, R13, 0x3, P1 ;  /* 0x000000090b177c11 */ /* 0x000fcc00088f1c0d */
[----:B------:R-:W5:Y:S01]  /*0230*/  LDG.E.64 R22, desc[UR6][R22.64] ;  /* 0x0000000616167981 */ /* 0x000f62000c1e1b00 */
[----:B------:R-:W-:Y:S01]  /*0240*/  ISETP.GE.U32.AND P1, PT, R27, 0x780, PT ;  /* 0x000007801b00780c */ /* 0x000fe20003f26070 */
[----:B------:R-:W-:Y:S01]  /*0250*/  BSSY.RECONVERGENT B1, `(.L_x_68) ;  /* 0x0000125000017945 */ /* 0x000fe20003800200 */
[----:B------:R-:W-:Y:S02]  /*0260*/  IMAD.MOV.U32 R9, RZ, RZ, RZ ;  /* 0x000000ffff097224 */ /* 0x000fe400078e00ff */
[----:B------:R-:W-:-:S13]  /*0270*/  ISETP.GE.U32.AND.EX P1, PT, R26, RZ, PT, P1 ;  /* 0x000000ff1a00720c */ /* 0x000fda0003f26110 */
[----:B------:R-:W-:Y:S05]  /*0280*/  @!P1 BRA `(.L_x_69) ;  /* 0x0000001000849947 */ /* 0x000fea0003800000 */
[----:B------:R-:W0:Y:S01]  /*0290*/  LDCU.128 UR8, c[0x0][0x380] ;  /* 0x00007000ff0877ac */ /* 0x000e220008000c00 */
[----:B------:R-:W-:Y:S01]  /*02a0*/  SHF.R.U64 R2, R27, 0x7, R26 ;  /* 0x000000071b027819 */ /* 0x000fe2000000121a */
[----:B-----5:R-:W-:Y:S01]  /*02b0*/  IMAD R3, R22, UR5, RZ ;  /* 0x0000000516037c24 */ /* 0x020fe2000f8e02ff */
[----:B------:R-:W-:Y:S01]  /*02c0*/  SHF.R.U32.HI R7, RZ, 0x1f, R10 ;  /* 0x0000001fff077819 */ /* 0x000fe2000001160a */
[----:B------:R-:W-:Y:S01]  /*02d0*/  IMAD R0, R11, UR5, RZ ;  /* 0x000000050b007c24 */ /* 0x000fe2000f8e02ff */
[----:B------:R-:W-:Y:S01]  /*02e0*/  IADD3 R2, P1, PT, R2, 0x1, RZ ;  /* 0x0000000102027810 */ /* 0x000fe20007f3e0ff */
[----:B------:R-:W-:Y:S02]  /*02f0*/  IMAD R3, R23, UR4, R3 ;  /* 0x0000000417037c24 */ /* 0x000fe4000f8e0203 */
[----:B------:R-:W-:Y:S01]  /*0300*/  IMAD R15, R13, UR4, R0 ;  /* 0x000000040d0f7c24 */ /* 0x000fe2000f8e0200 */
[----:B------:R-:W-:Y:S01]  /*0310*/  LEA.HI.X R0, R26, RZ, RZ, 0x19, P1 ;  /* 0x000000ff1a007211 */ /* 0x000fe200008fccff */
[----:B------:R-:W-:Y:S01]  /*0320*/  IMAD.SHL.U32 R8, R10, 0x2, RZ ;  /* 0x000000020a087824 */ /* 0x000fe200078e00ff */
[----:B------:R-:W-:Y:S01]  /*0330*/  LOP3.LUT R6, R2, 0xfffffff0, RZ, 0xc0, !PT ;  /* 0xfffffff002067812 */ /* 0x000fe200078ec0ff */
[----:B------:R-:W-:-:S02]  /*0340*/  IMAD.MOV.U32 R9, RZ, RZ, RZ ;  /* 0x000000ffff097224 */ /* 0x000fc400078e00ff */
[----:B0-----:R-:W-:Y:S02]  /*0350*/  IMAD.U32 R20, RZ, RZ, UR8 ;  /* 0x00000008ff147e24 */ /* 0x001fe4000f8e00ff */
[----:B------:R-:W-:Y:S02]  /*0360*/  IMAD.U32 R21, RZ, RZ, UR9 ;  /* 0x00000009ff157e24 */ /* 0x000fe4000f8e00ff */
[----:B------:R-:W-:Y:S02]  /*0370*/  IMAD.U32 R18, RZ, RZ, UR10 ;  /* 0x0000000aff127e24 */ /* 0x000fe4000f8e00ff */
[----:B------:R-:W-:Y:S02]  /*0380*/  IMAD.U32 R19, RZ, RZ, UR11 ;  /* 0x0000000bff137e24 */ /* 0x000fe4000f8e00ff */
[----:B------:R-:W-:-:S04]  /*0390*/  IMAD.WIDE.U32 R20, R22, UR4, R20 ;  /* 0x0000000416147c25 */ /* 0x000fc8000f8e0014 */
[----:B------:R-:W-:-:S04]  /*03a0*/  IMAD.WIDE.U32 R18, R11, UR4, R18 ;  /* 0x000000040b127c25 */ /* 0x000fc8000f8e0012 */
[----:B------:R-:W-:Y:S01]  /*03b0*/  IMAD.IADD R5, R21, 0x1, R3 ;  /* 0x0000000115057824 */ /* 0x000fe200078e0203 */
[----:B------:R-:W-:Y:S01]  /*03c0*/  LOP3.LUT R3, R0, 0x3ffffff, RZ, 0xc0, !PT ;  /* 0x03ffffff00037812 */ /* 0x000fe200078ec0ff */
[----:B------:R-:W-:-:S07]  /*03d0*/  IMAD.IADD R4, R19, 0x1, R15 ;  /* 0x0000000113047824 */ /* 0x000fce00078e020f */
.L_x_102:
[C---:B------:R-:W-:Y:S02]  /*03e0*/  IADD3 R16, P2, PT, R8.reuse, R18, RZ ;  /* 0x0000001208107210 */ /* 0x040fe40007f5e0ff */
[----:B------:R-:W-:-:S03]  /*03f0*/  IADD3 R2, P1, PT, R8, R20, RZ ;  /* 0x0000001408027210 */ /* 0x000fc60007f3e0ff */
[C---:B0-----:R-:W-:Y:S01]  /*0400*/  IMAD.X R17, R7.reuse, 0x1, R4, P2 ;  /* 0x0000000107117824 */ /* 0x041fe200010e0604 */
[----:B------:R-:W-:Y:S01]  /*0410*/  LOP3.LUT R14, R2, 0xfffffffd, RZ, 0xc0, !PT ;  /* 0xfffffffd020e7812 */ /* 0x000fe200078ec0ff */
[----:B------:R-:W-:-:S03]  /*0420*/  IMAD.X R15, R7, 0x1, R5, P1 ;  /* 0x00000001070f7824 */ /* 0x000fc600008e0605 */
[----:B------:R0:W5:Y:S01]  /*0430*/  LDG.E.U16 R28, desc[UR6][R16.64] ;  /* 0x00000006101c7981 */ /* 0x000162000c1e1500 */
[----:B------:R-:W-:Y:S01]  /*0440*/  LOP3.LUT R0, R2, 0x2, RZ, 0xc0, !PT ;  /* 0x0000000202007812 */ /* 0x000fe200078ec0ff */
[----:B------:R-:W-:Y:S02]  /*0450*/  BSSY.RECONVERGENT B2, `(.L_x_70) ;  /* 0x000000b000027945 */ /* 0x000fe40003800200 */
[----:B------:R0:W5:Y:S01]  /*0460*/  LD.E R25, desc[UR6][R14.64] ;  /* 0x000000060e197980 */ /* 0x000162000c101900 */
[----:B------:R-:W-:Y:S01]  /*0470*/  ISETP.EQ.U32.AND P1, PT, R0, RZ, PT ;  /* 0x000000ff0000720c */ /* 0x000fe20003f22070 */
[----:B------:R-:W-:-:S05]  /*0480*/  IMAD.MOV.U32 R0, RZ, RZ, 0x3254 ;  /* 0x00003254ff007424 */ /* 0x000fca00078e00ff */
[----:B------:R-:W-:-:S07]  /*0490*/  SEL R30, R0, 0x7610, P1 ;  /* 0x00007610001e7807 */ /* 0x000fce0000800000 */
.L_x_71:
[----:B-----5:R-:W-:-:S05]  /*04a0*/  HADD2 R24, R25, R28.H0_H0 ;  /* 0x2000001c19187230 */ /* 0x020fca0000000000 */
[----:B------:R-:W-:-:S05]  /*04b0*/  PRMT R29, R25, R30, R24 ;  /* 0x0000001e191d7216 */ /* 0x000fca0000000018 */
[----:B------:R-:W2:Y:S02]  /*04c0*/  ATOM.E.CAS.STRONG.GPU PT, R24, [R14], R25, R29 ;  /* 0x000000190e18738b */ /* 0x000ea400001ee11d */
[----:B--2---:R-:W-:Y:S01]  /*04d0*/  ISETP.NE.U32.AND P1, PT, R24, R25, PT ;  /* 0x000000191800720c */ /* 0x004fe20003f25070 */
[----:B------:R-:W-:-:S12]  /*04e0*/  IMAD.MOV.U32 R25, RZ, RZ, R24 ;  /* 0x000000ffff197224 */ /* 0x000fd800078e0018 */
[----:B------:R-:W-:Y:S05]  /*04f0*/  @P1 BRA `(.L_x_71) ;  /* 0xfffffffc00e81947 */ /* 0x000fea000383ffff */
[----:B------:R-:W-:Y:S05]  /*0500*/  BSYNC.RECONVERGENT B2 ;  /* 0x0000000000027941 */ /* 0x000fea0003800200 */
.L_x_70:
[----:B------:R-:W-:Y:S01]  /*0510*/  IADD3 R31, P1, PT, R2, 0x100, RZ ;  /* 0x00000100021f7810 */ /* 0x000fe20007f3e0ff */
[----:B------:R1:W5:Y:S03]  /*0520*/  LDG.E.U16 R30, desc[UR6][R16.64+0x100] ;  /* 0x00010006101e7981 */ /* 0x000366000c1e1500 */
[----:B------:R-:W-:Y:S01]  /*0530*/  LOP3.LUT R24, R31, 0xfffffffd, RZ, 0xc0, !PT ;  /* 0xfffffffd1f187812 */ /* 0x000fe200078ec0ff */
[----:B------:R-:W-:-:S05]  /*0540*/  IMAD.X R25, RZ, RZ, R15, P1 ;  /* 0x000000ffff197224 */ /* 0x000fca00008e060f */
[----:B------:R1:W5:Y:S01]  /*0550*/  LD.E R29, desc[UR6][R24.64] ;  /* 0x00000006181d7980 */ /* 0x000362000c101900 */
[----:B------:R-:W-:Y:S01]  /*0560*/  LOP3.LUT R28, R31, 0x2, RZ, 0xc0, !PT ;  /* 0x000000021f1c7812 */ /* 0x000fe200078ec0ff */
[----:B------:R-:W-:Y:S03]  /*0570*/  BSSY.RECONVERGENT B2, `(.L_x_72) ;  /* 0x0000009000027945 */ /* 0x000fe60003800200 */
[----:B------:R-:W-:-:S04]  /*0580*/  ISETP.EQ.U32.AND P1, PT, R28, RZ, PT ;  /* 0x000000ff1c00720c */ /* 0x000fc80003f22070 */
[----:B------:R-:W-:-:S09]  /*0590*/  SEL R32, R0, 0x7610, P1 ;  /* 0x0000761000207807 */ /* 0x000fd20000800000 */
.L_x_73:
[----:B-----5:R-:W-:-:S05]  /*05a0*/  HADD2 R28, R29, R30.H0_H0 ;  /* 0x2000001e1d1c7230 */ /* 0x020fca0000000000 */
[----:B------:R-:W-:-:S06]  /*05b0*/  PRMT R28, R29, R32, R28 ;  /* 0x000000201d1c7216 */ /* 0x000fcc000000001c */
[----:B------:R-:W2:Y:S02]  /*05c0*/  ATOM.E.CAS.STRONG.GPU PT, R28, [R24], R29, R28 ;  /* 0x0000001d181c738b */ /* 0x000ea400001ee11c */
[----:B--2---:R-:W-:Y:S01]  /*05d0*/  ISETP.NE.U32.AND P1, PT, R28, R29, PT ;  /* 0x0000001d1c00720c */ /* 0x004fe20003f25070 */
[----:B------:R-:W-:-:S12]  /*05e0*/  IMAD.MOV.U32 R29, RZ, RZ, R28 ;  /* 0x000000ffff1d7224 */ /* 0x000fd800078e001c */
[----:B------:R-:W-:Y:S05]  /*05f0*/  @P1 BRA `(.L_x_73) ;  /* 0xfffffffc00e81947 */ /* 0x000fea000383ffff */
[----:B------:R-:W-:Y:S05]  /*0600*/  BSYNC.RECONVERGENT B2 ;  /* 0x0000000000027941 */ /* 0x000fea0003800200 */
.L_x_72:
[----:B------:R-:W-:Y:S01]  /*0610*/  IADD3 R31, P1, PT, R2, 0x200, RZ ;  /* 0x00000200021f7810 */ /* 0x000fe20007f3e0ff */
[----:B------:R2:W5:Y:S03]  /*0620*/  LDG.E.U16 R30, desc[UR6][R16.64+0x200] ;  /* 0x00020006101e7981 */ /* 0x000566000c1e1500 */
[----:B-1----:R-:W-:Y:S01]  /*0630*/  LOP3.LUT R24, R31, 0xfffffffd, RZ, 0xc0, !PT ;  /* 0xfffffffd1f187812 */ /* 0x002fe200078ec0ff */
[----:B------:R-:W-:-:S05]  /*0640*/  IMAD.X R25, RZ, RZ, R15, P1 ;  /* 0x000000ffff197224 */ /* 0x000fca00008e060f */
[----:B------:R2:W5:Y:S01]  /*0650*/  LD.E R29, desc[UR6][R24.64] ;  /* 0x00000006181d7980 */ /* 0x000562000c101900 */
[----:B------:R-:W-:Y:S01]  /*0660*/  LOP3.LUT R28, R31, 0x2, RZ, 0xc0, !PT ;  /* 0x000000021f1c7812 */ /* 0x000fe200078ec0ff */
[----:B------:R-:W-:Y:S03]  /*0670*/  BSSY.RECONVERGENT B2, `(.L_x_74) ;  /* 0x0000009000027945 */ /* 0x000fe60003800200 */
[----:B------:R-:W-:-:S04]  /*0680*/  ISETP.EQ.U32.AND P1, PT, R28, RZ, PT ;  /* 0x000000ff1c00720c */ /* 0x000fc80003f22070 */
[----:B------:R-:W-:-:S09]  /*0690*/  SEL R32, R0, 0x7610, P1 ;  /* 0x0000761000207807 */ /* 0x000fd20000800000 */
.L_x_75:
[----:B-----5:R-:W-:-:S05]  /*06a0*/  HADD2 R28, R29, R30.H0_H0 ;  /* 0x2000001e1d1c7230 */ /* 0x020fca0000000000 */
[----:B------:R-:W-:-:S06]  /*06b0*/  PRMT R28, R29, R32, R28 ;  /* 0x000000201d1c7216 */ /* 0x000fcc000000001c */
[----:B------:R-:W3:Y:S02]  /*06c0*/  ATOM.E.CAS.STRONG.GPU PT, R28, [R24], R29, R28 ;  /* 0x0000001d181c738b */ /* 0x000ee400001ee11c */
[----:B---3--:R-:W-:Y:S01]  /*06d0*/  ISETP.NE.U32.AND P1, PT, R28, R29, PT ;  /* 0x0000001d1c00720c */ /* 0x008fe20003f25070 */
[----:B------:R-:W-:-:S12]  /*06e0*/  IMAD.MOV.U32 R29, RZ, RZ, R28 ;  /* 0x000000ffff1d7224 */ /* 0x000fd800078e001c */
[----:B------:R-:W-:Y:S05]  /*06f0*/  @P1 BRA `(.L_x_75) ;  /* 0xfffffffc00e81947 */ /* 0x000fea000383ffff */
[----:B------:R-:W-:Y:S05]  /*0700*/  BSYNC.RECONVERGENT B2 ;  /* 0x0000000000027941 */ /* 0x000fea0003800200 */
.L_x_74:
[----:B------:R-:W-:Y:S01]  /*0710*/  IADD3 R31, P1, PT, R2, 0x300, RZ ;  /* 0x00000300021f7810 */ /* 0x000fe20007f3e0ff */
[----:B------:R1:W5:Y:S03]  /*0720*/  LDG.E.U16 R30, desc[UR6][R16.64+0x300] ;  /* 0x00030006101e7981 */ /* 0x000366000c1e1500 */
[----:B--2---:R-:W-:Y:S01]  /*0730*/  LOP3.LUT R24, R31, 0xfffffffd, RZ, 0xc0, !PT ;  /* 0xfffffffd1f187812 */ /* 0x004fe200078ec0ff */
[----:B------:R-:W-:-:S05]  /*0740*/  IMAD.X R25, RZ, RZ, R15, P1 ;  /* 0x000000ffff197224 */ /* 0x000fca00008e060f */
[----:B------:R1:W5:Y:S01]  /*0750*/  LD.E R29, desc[UR6][R24.64] ;  /* 0x00000006181d7980 */ /* 0x000362000c101900 */
[----:B------:R-:W-:Y:S01]  /*0760*/  LOP3.LUT R28, R31, 0x2, RZ, 0xc0, !PT ;  /* 0x000000021f1c7812 */ /* 0x000fe200078ec0ff */
[----:B------:R-:W-:Y:S03]  /*0770*/  BSSY.RECONVERGENT B2, `(.L_x_76) ;  /* 0x0000009000027945 */ /* 0x000fe60003800200 */
[----:B------:R-:W-:-:S04]  /*0780*/  ISETP.EQ.U32.AND P1, PT, R28, RZ, PT ;  /* 0x000000ff1c00720c */ /* 0x000fc80003f22070 */
[----:B------:R-:W-:-:S09]  /*0790*/  SEL R32, R0, 0x7610, P1 ;  /* 0x0000761000207807 */ /* 0x000fd20000800000 */
.L_x_77:
[----:B-----5:R-:W-:-:S05]  /*07a0*/  HADD2 R28, R29, R30.H0_H0 ;  /* 0x2000001e1d1c7230 */ /* 0x020fca0000000000 */
[----:B------:R-:W-:-:S06]  /*07b0*/  PRMT R28, R29, R32, R28 ;  /* 0x000000201d1c7216 */ /* 0x000fcc000000001c */
[----:B------:R-:W2:Y:S02]  /*07c0*/  ATOM.E.CAS.STRONG.GPU PT, R28, [R24], R29, R28 ;  /* 0x0000001d181c738b */ /* 0x000ea400001ee11c */
[----:B--2---:R-:W-:Y:S01]  /*07d0*/  ISETP.NE.U32.AND P1, PT, R28, R29, PT ;  /* 0x0000001d1c00720c */ /* 0x004fe20003f25070 */
[----:B------:R-:W-:-:S12]  /*07e0*/  IMAD.MOV.U32 R29, RZ, RZ, R28 ;  /* 0x000000ffff1d7224 */ /* 0x000fd800078e001c */
[----:B------:R-:W-:Y:S05]  /*07f0*/  @P1 BRA `(.L_x_77) ;  /* 0xfffffffc00e81947 */ /* 0x000fea000383ffff */
[----:B------:R-:W-:Y:S05]  /*0800*/  BSYNC.RECONVERGENT B2 ;  /* 0x0000000000027941 */ /* 0x000fea0003800200 */
.L_x_76:
        /* <DEDUP_REMOVED lines=9> */
.L_x_79:
[----:B-----5:R-:W-:-:S05]  /*08a0*/  HADD2 R28, R29, R30.H0_H0 ;  /* 0x2000001e1d1c7230 */ /* 0x020fca0000000000 */
[----:B------:R-:W-:-:S06]  /*08b0*/  PRMT R28, R29, R32, R28 ;  /* 0x000000201d1c7216 */ /* 0x000fcc000000001c */
[----:B------:R-:W3:Y:S02]  /*08c0*/  ATOM.E.CAS.STRONG.GPU PT, R28, [R24], R29, R28 ;  /* 0x0000001d181c738b */ /* 0x000ee400001ee11c */
[----:B---3--:R-:W-:Y:S01]  /*08d0*/  ISETP.NE.U32.AND P1, PT, R28, R29, PT ;  /* 0x0000001d1c00720c */ /* 0x008fe20003f25070 */
[----:B------:R-:W-:-:S12]  /*08e0*/  IMAD.MOV.U32 R29, RZ, RZ, R28 ;  /* 0x000000ffff1d7224 */ /* 0x000fd800078e001c */
[----:B------:R-:W-:Y:S05]  /*08f0*/  @P1 BRA `(.L_x_79) ;  /* 0xfffffffc00e81947 */ /* 0x000fea000383ffff */
[----:B------:R-:W-:Y:S05]  /*0900*/  BSYNC.RECONVERGENT B2 ;  /* 0x0000000000027941 */ /* 0x000fea0003800200 */
.L_x_78:
        /* <DEDUP_REMOVED lines=9> */
.L_x_81:
[----:B-----5:R-:W-:-:S05]  /*09a0*/  HADD2 R28, R29, R30.H0_H0 ;  /* 0x2000001e1d1c7230 */ /* 0x020fca0000000000 */
[----:B------:R-:W-:-:S06]  /*09b0*/  PRMT R28, R29, R32, R28 ;  /* 0x000000201d1c7216 */ /* 0x000fcc000000001c */
[----:B------:R-:W2:Y:S02]  /*09c0*/  ATOM.E.CAS.STRONG.GPU PT, R28, [R24], R29, R28 ;  /* 0x0000001d181c738b */ /* 0x000ea400001ee11c */
[----:B--2---:R-:W-:Y:S01]  /*09d0*/  ISETP.NE.U32.AND P1, PT, R28, R29, PT ;  /* 0x0000001d1c00720c */ /* 0x004fe20003f25070 */
[----:B------:R-:W-:-:S12]  /*09e0*/  IMAD.MOV.U32 R29, RZ, RZ, R28 ;  /* 0x000000ffff1d7224 */ /* 0x000fd800078e001c */
[----:B------:R-:W-:Y:S05]  /*09f0*/  @P1 BRA `(.L_x_81) ;  /* 0xfffffffc00e81947 */ /* 0x000fea000383ffff */
[----:B------:R-:W-:Y:S05]  /*0a00*/  BSYNC.RECONVERGENT B2 ;  /* 0x0000000000027941 */ /* 0x000fea0003800200 */
.L_x_80:
        /* <DEDUP_REMOVED lines=9> */
.L_x_83:
[----:B-----5:R-:W-:-:S05]  /*0aa0*/  HADD2 R28, R29, R30.H0_H0 ;  /* 0x2000001e1d1c7230 */ /* 0x020fca0000000000 */
[----:B------:R-:W-:-:S06]  /*0ab0*/  PRMT R28, R29, R32, R28 ;  /* 0x000000201d1c7216 */ /* 0x000fcc000000001c */
[----:B------:R-:W3:Y:S02]  /*0ac0*/  ATOM.E.CAS.STRONG.GPU PT, R28, [R24], R29, R28 ;  /* 0x0000001d181c738b */ /* 0x000ee400001ee11c */
[----:B---3--:R-:W-:Y:S01]  /*0ad0*/  ISETP.NE.U32.AND P1, PT, R28, R29, PT ;  /* 0x0000001d1c00720c */ /* 0x008fe20003f25070 */
[----:B------:R-:W-:-:S12]  /*0ae0*/  IMAD.MOV.U32 R29, RZ, RZ, R28 ;  /* 0x000000ffff1d7224 */ /* 0x000fd800078e001c */
[----:B------:R-:W-:Y:S05]  /*0af0*/  @P1 BRA `(.L_x_83) ;  /* 0xfffffffc00e81947 */ /* 0x000fea000383ffff */
[----:B------:R-:W-:Y:S05]  /*0b00*/  BSYNC.RECONVERGENT B2 ;  /* 0x0000000000027941 */ /* 0x000fea0003800200 */
.L_x_82:
        /* <DEDUP_REMOVED lines=9> */
.L_x_85:
[----:B-----5:R-:W-:-:S05]  /*0ba0*/  HADD2 R28, R29, R30.H0_H0 ;  /* 0x2000001e1d1c7230 */ /* 0x020fca0000000000 */
[----:B------:R-:W-:-:S06]  /*0bb0*/  PRMT R28, R29, R32, R28 ;  /* 0x000000201d1c7216 */ /* 0x000fcc000000001c */
[----:B------:R-:W2:Y:S02]  /*0bc0*/  ATOM.E.CAS.STRONG.GPU PT, R28, [R24], R29, R28 ;  /* 0x0000001d181c738b */ /* 0x000ea400001ee11c */
[----:B--2---:R-:W-:Y:S01]  /*0bd0*/  ISETP.NE.U32.AND P1, PT, R28, R29, PT ;  /* 0x0000001d1c00720c */ /* 0x004fe20003f25070 */
[----:B------:R-:W-:-:S12]  /*0be0*/  IMAD.MOV.U32 R29, RZ, RZ, R28 ;  /* 0x000000ffff1d7224 */ /* 0x000fd800078e001c */
[----:B------:R-:W-:Y:S05]  /*0bf0*/  @P1 BRA `(.L_x_85) ;  /* 0xfffffffc00e81947 */ /* 0x000fea000383ffff */
[----:B------:R-:W-:Y:S05]  /*0c00*/  BSYNC.RECONVERGENT B2 ;  /* 0x0000000000027941 */ /* 0x000fea0003800200 */
.L_x_84:
        /* <DEDUP_REMOVED lines=9> */
.L_x_87:
[----:B-----5:R-:W-:-:S05]  /*0ca0*/  HADD2 R28, R29, R30.H0_H0 ;  /* 0x2000001e1d1c7230 */ /* 0x020fca0000000000 */
[----:B------:R-:W-:-:S06]  /*0cb0*/  PRMT R28, R29, R32, R28 ;  /* 0x000000201d1c7216 */ /* 0x000fcc000000001c */
[----:B------:R-:W3:Y:S02]  /*0cc0*/  ATOM.E.CAS.STRONG.GPU PT, R28, [R24], R29, R28 ;  /* 0x0000001d181c738b */ /* 0x000ee400001ee11c */
[----:B---3--:R-:W-:Y:S01]  /*0cd0*/  ISETP.NE.U32.AND P1, PT, R28, R29, PT ;  /* 0x0000001d1c00720c */ /* 0x008fe20003f25070 */
[----:B------:R-:W-:-:S12]  /*0ce0*/  IMAD.MOV.U32 R29, RZ, RZ, R28 ;  /* 0x000000ffff1d7224 */ /* 0x000fd800078e001c */
[----:B------:R-:W-:Y:S05]  /*0cf0*/  @P1 BRA `(.L_x_87) ;  /* 0xfffffffc00e81947 */ /* 0x000fea000383ffff */
[----:B------:R-:W-:Y:S05]  /*0d00*/  BSYNC.RECONVERGENT B2 ;  /* 0x0000000000027941 */ /* 0x000fea0003800200 */
.L_x_86:
        /* <DEDUP_REMOVED lines=9> */
.L_x_89:
[----:B-----5:R-:W-:-:S05]  /*0da0*/  HADD2 R28, R29, R30.H0_H0 ;  /* 0x2000001e1d1c7230 */ /* 0x020fca0000000000 */
[----:B------:R-:W-:-:S06]  /*0db0*/  PRMT R28, R29, R32, R28 ;  /* 0x000000201d1c7216 */ /* 0x000fcc000000001c */
[----:B------:R-:W2:Y:S02]  /*0dc0*/  ATOM.E.CAS.STRONG.GPU PT, R28, [R24], R29, R28 ;  /* 0x0000001d181c738b */ /* 0x000ea400001ee11c */
[----:B--2---:R-:W-:Y:S01]  /*0dd0*/  ISETP.NE.U32.AND P1, PT, R28, R29, PT ;  /* 0x0000001d1c00720c */ /* 0x004fe20003f25070 */
[----:B------:R-:W-:-:S12]  /*0de0*/  IMAD.MOV.U32 R29, RZ, RZ, R28 ;  /* 0x000000ffff1d7224 */ /* 0x000fd800078e001c */
[----:B------:R-:W-:Y:S05]  /*0df0*/  @P1 BRA `(.L_x_89) ;  /* 0xfffffffc00e81947 */ /* 0x000fea000383ffff */
[----:B------:R-:W-:Y:S05]  /*0e00*/  BSYNC.RECONVERGENT B2 ;  /* 0x0000000000027941 */ /* 0x000fea0003800200 */
.L_x_88:
        /* <DEDUP_REMOVED lines=9> */
.L_x_91:
[----:B-----5:R-:W-:-:S05]  /*0ea0*/  HADD2 R28, R29, R30.H0_H0 ;  /* 0x2000001e1d1c7230 */ /* 0x020fca0000000000 */
[----:B------:R-:W-:-:S06]  /*0eb0*/  PRMT R28, R29, R32, R28 ;  /* 0x000000201d1c7216 */ /* 0x000fcc000000001c */
[----:B------:R-:W3:Y:S02]  /*0ec0*/  ATOM.E.CAS.STRONG.GPU PT, R28, [R24], R29, R28 ;  /* 0x0000001d181c738b */ /* 0x000ee400001ee11c */
[----:B---3--:R-:W-:Y:S01]  /*0ed0*/  ISETP.NE.U32.AND P1, PT, R28, R29, PT ;  /* 0x0000001d1c00720c */ /* 0x008fe20003f25070 */
[----:B------:R-:W-:-:S12]  /*0ee0*/  IMAD.MOV.U32 R29, RZ, RZ, R28 ;  /* 0x000000ffff1d7224 */ /* 0x000fd800078e001c */
[----:B------:R-:W-:Y:S05]  /*0ef0*/  @P1 BRA `(.L_x_91) ;  /* 0xfffffffc00e81947 */ /* 0x000fea000383ffff */
[----:B------:R-:W-:Y:S05]  /*0f00*/  BSYNC.RECONVERGENT B2 ;  /* 0x0000000000027941 */ /* 0x000fea0003800200 */
.L_x_90:
        /* <DEDUP_REMOVED lines=9> */
.L_x_93:
[----:B-----5:R-:W-:-:S05]  /*0fa0*/  HADD2 R28, R29, R30.H0_H0 ;  /* 0x2000001e1d1c7230 */ /* 0x020fca0000000000 */
[----:B------:R-:W-:-:S06]  /*0fb0*/  PRMT R28, R29, R32, R28 ;  /* 0x000000201d1c7216 */ /* 0x000fcc000000001c */
[----:B------:R-:W2:Y:S02]  /*0fc0*/  ATOM.E.CAS.STRONG.GPU PT, R28, [R24], R29, R28 ;  /* 0x0000001d181c738b */ /* 0x000ea400001ee11c */
[----:B--2---:R-:W-:Y:S01]  /*0fd0*/  ISETP.NE.U32.AND P1, PT, R28, R29, PT ;  /* 0x0000001d1c00720c */ /* 0x004fe20003f25070 */
[----:B------:R-:W-:-:S12]  /*0fe0*/  IMAD.MOV.U32 R29, RZ, RZ, R28 ;  /* 0x000000ffff1d7224 */ /* 0x000fd800078e001c */
[----:B------:R-:W-:Y:S05]  /*0ff0*/  @P1 BRA `(.L_x_93) ;  /* 0xfffffffc00e81947 */ /* 0x000fea000383ffff */
[----:B------:R-:W-:Y:S05]  /*1000*/  BSYNC.RECONVERGENT B2 ;  /* 0x0000000000027941 */ /* 0x000fea0003800200 */
.L_x_92:
        /* <DEDUP_REMOVED lines=9> */
.L_x_95:
[----:B-----5:R-:W-:-:S05]  /*10a0*/  HADD2 R28, R29, R30.H0_H0 ;  /* 0x2000001e1d1c7230 */ /* 0x020fca0000000000 */
[----:B------:R-:W-:-:S06]  /*10b0*/  PRMT R28, R29, R32, R28 ;  /* 0x000000201d1c7216 */ /* 0x000fcc000000001c */
[----:B------:R-:W3:Y:S02]  /*10c0*/  ATOM.E.CAS.STRONG.GPU PT, R28, [R24], R29, R28 ;  /* 0x0000001d181c738b */ /* 0x000ee400001ee11c */
[----:B---3--:R-:W-:Y:S01]  /*10d0*/  ISETP.NE.U32.AND P1, PT, R28, R29, PT ;  /* 0x0000001d1c00720c */ /* 0x008fe20003f25070 */
[----:B------:R-:W-:-:S12]  /*10e0*/  IMAD.MOV.U32 R29, RZ, RZ, R28 ;  /* 0x000000ffff1d7224 */ /* 0x000fd800078e001c */
[----:B------:R-:W-:Y:S05]  /*10f0*/  @P1 BRA `(.L_x_95) ;  /* 0xfffffffc00e81947 */ /* 0x000fea000383ffff */
[----:B------:R-:W-:Y:S05]  /*1100*/  BSYNC.RECONVERGENT B2 ;  /* 0x0000000000027941 */ /* 0x000fea0003800200 */
.L_x_94:
        /* <DEDUP_REMOVED lines=9> */
.L_x_97:
[----:B-----5:R-:W-:-:S05]  /*11a0*/  HADD2 R28, R29, R30.H0_H0 ;  /* 0x2000001e1d1c7230 */ /* 0x020fca0000000000 */
[----:B------:R-:W-:-:S06]  /*11b0*/  PRMT R28, R29, R32, R28 ;  /* 0x000000201d1c7216 */ /* 0x000fcc000000001c */
[----:B------:R-:W2:Y:S02]  /*11c0*/  ATOM.E.CAS.STRONG.GPU PT, R28, [R24], R29, R28 ;  /* 0x0000001d181c738b */ /* 0x000ea400001ee11c */
[----:B--2---:R-:W-:Y:S01]  /*11d0*/  ISETP.NE.U32.AND P1, PT, R28, R29, PT ;  /* 0x0000001d1c00720c */ /* 0x004fe20003f25070 */
[----:B------:R-:W-:-:S12]  /*11e0*/  IMAD.MOV.U32 R29, RZ, RZ, R28 ;  /* 0x000000ffff1d7224 */ /* 0x000fd800078e001c */
[----:B------:R-:W-:Y:S05]  /*11f0*/  @P1 BRA `(.L_x_97) ;  /* 0xfffffffc00e81947 */ /* 0x000fea000383ffff */
[----:B------:R-:W-:Y:S05]  /*1200*/  BSYNC.RECONVERGENT B2 ;  /* 0x0000000000027941 */ /* 0x000fea0003800200 */
.L_x_96:
        /* <DEDUP_REMOVED lines=9> */
.L_x_99:
[----:B-----5:R-:W-:-:S05]  /*12a0*/  HADD2 R28, R29, R30.H0_H0 ;  /* 0x2000001e1d1c7230 */ /* 0x020fca0000000000 */
[----:B------:R-:W-:-:S06]  /*12b0*/  PRMT R28, R29, R32, R28 ;  /* 0x000000201d1c7216 */ /* 0x000fcc000000001c */
[----:B------:R-:W3:Y:S02]  /*12c0*/  ATOM.E.CAS.STRONG.GPU PT, R28, [R24], R29, R28 ;  /* 0x0000001d181c738b */ /* 0x000ee400001ee11c */
[----:B---3--:R-:W-:Y:S01]  /*12d0*/  ISETP.NE.U32.AND P1, PT, R28, R29, PT ;  /* 0x0000001d1c00720c */ /* 0x008fe20003f25070 */
[----:B------:R-:W-:-:S12]  /*12e0*/  IMAD.MOV.U32 R29, RZ, RZ, R28 ;  /* 0x000000ffff1d7224 */ /* 0x000fd800078e001c */
[----:B------:R-:W-:Y:S05]  /*12f0*/  @P1 BRA `(.L_x_99) ;  /* 0xfffffffc00e81947 */ /* 0x000fea000383ffff */
[----:B------:R-:W-:Y:S05]  /*1300*/  BSYNC.RECONVERGENT B2 ;  /* 0x0000000000027941 */ /* 0x000fea0003800200 */
.L_x_98:
[----:B------:R-:W-:Y:S01]  /*1310*/  IADD3 R29, P1, PT, R2, 0xf00, RZ ;  /* 0x00000f00021d7810 */ /* 0x000fe20007f3e0ff */
[----:B0-2---:R0:W5:Y:S03]  /*1320*/  LDG.E.U16 R16, desc[UR6][R16.64+0xf00] ;  /* 0x000f000610107981 */ /* 0x005166000c1e1500 */
[----:B------:R-:W-:Y:S01]  /*1330*/  LOP3.LUT R14, R29, 0xfffffffd, RZ, 0xc0, !PT ;  /* 0xfffffffd1d0e7812 */ /* 0x000fe200078ec0ff */
[----:B------:R-:W-:-:S05]  /*1340*/  IMAD.X R15, RZ, RZ, R15, P1 ;  /* 0x000000ffff0f7224 */ /* 0x000fca00008e060f */
[----:B------:R0:W5:Y:S01]  /*1350*/  LD.E R25, desc[UR6][R14.64] ;  /* 0x000000060e197980 */ /* 0x000162000c101900 */
[----:B------:R-:W-:Y:S01]  /*1360*/  LOP3.LUT R2, R29, 0x2, RZ, 0xc0, !PT ;  /* 0x000000021d027812 */ /* 0x000fe200078ec0ff */
[----:B------:R-:W-:Y:S03]  /*1370*/  BSSY.RECONVERGENT B2, `(.L_x_100) ;  /* 0x0000009000027945 */ /* 0x000fe60003800200 */
[----:B------:R-:W-:-:S04]  /*1380*/  ISETP.EQ.U32.AND P1, PT, R2, RZ, PT ;  /* 0x000000ff0200720c */ /* 0x000fc80003f22070 */
[----:B------:R-:W-:-:S09]  /*1390*/  SEL R2, R0, 0x7610, P1 ;  /* 0x0000761000027807 */ /* 0x000fd20000800000 */
.L_x_101:
[----:B-----5:R-:W-:-:S05]  /*13a0*/  HADD2 R0, R25, R16.H0_H0 ;  /* 0x2000001019007230 */ /* 0x020fca0000000000 */
[----:B------:R-:W-:-:S06]  /*13b0*/  PRMT R0, R25, R2, R0 ;  /* 0x0000000219007216 */ /* 0x000fcc0000000000 */
[----:B------:R-:W2:Y:S02]  /*13c0*/  ATOM.E.CAS.STRONG.GPU PT, R0, [R14], R25, R0 ;  /* 0x000000190e00738b */ /* 0x000ea400001ee100 */
[----:B--2---:R-:W-:Y:S01]  /*13d0*/  ISETP.NE.U32.AND P1, PT, R0, R25, PT ;  /* 0x000000190000720c */ /* 0x004fe20003f25070 */
[----:B------:R-:W-:-:S12]  /*13e0*/  IMAD.MOV.U32 R25, RZ, RZ, R0 ;  /* 0x000000ffff197224 */ /* 0x000fd800078e0000 */
[----:B------:R-:W-:Y:S05]  /*13f0*/  @P1 BRA `(.L_x_101) ;  /* 0xfffffffc00e81947 */ /* 0x000fea000383ffff */
[----:B------:R-:W-:Y:S05]  /*1400*/  BSYNC.RECONVERGENT B2 ;  /* 0x0000000000027941 */ /* 0x000fea0003800200 */
.L_x_100:
[----:B------:R-:W-:Y:S02]  /*1410*/  IADD3 R6, P1, PT, R6, -0x10, RZ ;  /* 0xfffffff006067810 */ /* 0x000fe40007f3e0ff */
[----:B------:R-:W-:Y:S02]  /*1420*/  IADD3 R10, P2, PT, R10, 0x800, RZ ;  /* 0x000008000a0a7810 */ /* 0x000fe40007f5e0ff */
[----:B------:R-:W-:Y:S02]  /*1430*/  IADD3.X R3, PT, PT, R3, -0x1, RZ, P1, !PT ;  /* 0xffffffff03037810 */ /* 0x000fe40000ffe4ff */
[----:B------:R-:W-:Y:S01]  /*1440*/  ISETP.NE.U32.AND P1, PT, R6, RZ, PT ;  /* 0x000000ff0600720c */ /* 0x000fe20003f25070 */
[----:B------:R-:W-:Y:S01]  /*1450*/  IMAD.X R9, RZ, RZ, R9, P2 ;  /* 0x000000ffff097224 */ /* 0x000fe200010e0609 */
[----:B------:R-:W-:Y:S02]  /*1460*/  IADD3 R8, P3, PT, R8, 0x1000, RZ ;  /* 0x0000100008087810 */ /* 0x000fe40007f7e0ff */
[----:B------:R-:W-:-:S03]  /*1470*/  ISETP.NE.AND.EX P1, PT, R3, RZ, PT, P1 ;  /* 0x000000ff0300720c */ /* 0x000fc60003f25310 */
[----:B------:R-:W-:-:S10]  /*1480*/  IMAD.X R7, RZ, RZ, R7, P3 ;  /* 0x000000ffff077224 */ /* 0x000fd400018e0607 */
[----:B------:R-:W-:Y:S05]  /*1490*/  @P1 BRA `(.L_x_102) ;  /* 0xffffffec00d01947 */ /* 0x000fea000383ffff */
.L_x_69:
[----:B------:R-:W-:Y:S05]  /*14a0*/  BSYNC.RECONVERGENT B1 ;  /* 0x0000000000017941 */ /* 0x000fea0003800200 */
.L_x_68:
[----:B------:R-:W-:-:S05]  /*14b0*/  SHF.R.U64 R0, R27, 0x7, R26 ;  /* 0x000000071b007819 */ /* 0x000fca000000121a */
[----:B------:R-:W-:-:S05]  /*14c0*/  VIADD R0, R0, 0x1 ;  /* 0x0000000100007836 */ /* 0x000fca0000000000 */
[----:B------:R-:W-:-:S04]  /*14d0*/  LOP3.LUT R2, R0, 0xf, RZ, 0xc0, !PT ;  /* 0x0000000f00027812 */ /* 0x000fc800078ec0ff */
[----:B------:R-:W-:-:S04]  /*14e0*/  ISETP.NE.U32.AND P1, PT, R2, RZ, PT ;  /* 0x000000ff0200720c */ /* 0x000fc80003f25070 */
[----:B------:R-:W-:-:S13]  /*14f0*/  ISETP.NE.AND.EX P1, PT, RZ, RZ, PT, P1 ;  /* 0x000000ffff00720c */ /* 0x000fda0003f25310 */
[----:B------:R-:W-:Y:S05]  /*1500*/  @!P1 BRA `(.L_x_67) ;  /* 0x0000001c00309947 */ /* 0x000fea0003800000 */
[----:B------:R-:W-:Y:S01]  /*1510*/  IADD3 R2, P2, PT, R2, -0x1, RZ ;  /* 0xffffffff02027810 */ /* 0x000fe20007f5e0ff */
[----:B------:R-:W-:Y:S03]  /*1520*/  BSSY.RECONVERGENT B1, `(.L_x_103) ;  /* 0x00000eb000017945 */ /* 0x000fe60003800200 */
[----:B------:R-:W-:Y:S01]  /*1530*/  ISETP.GE.U32.AND P1, PT, R2, 0x7, PT ;  /* 0x000000070200780c */ /* 0x000fe20003f26070 */
[----:B------:R-:W-:-:S05]  /*1540*/  IMAD.X R2, RZ, RZ, -0x1, P2 ;  /* 0xffffffffff027424 */ /* 0x000fca00010e06ff */
[----:B------:R-:W-:-:S13]  /*1550*/  ISETP.GE.U32.AND.EX P1, PT, R2, RZ, PT, P1 ;  /* 0x000000ff0200720c */ /* 0x000fda0003f26110 */
[----:B------:R-:W-:Y:S05]  /*1560*/  @!P1 BRA `(.L_x_104) ;  /* 0x0000000c00989947 */ /* 0x000fea0003800000 */
[----:B------:R-:W1:Y:S01]  /*1570*/  LDC.64 R6, c[0x0][0x3a8] ;  /* 0x0000ea00ff067b82 */ /* 0x000e620000000a00 */
[----:B0-----:R-:W-:Y:S02]  /*1580*/  IMAD.MOV.U32 R14, RZ, RZ, R10 ;  /* 0x000000ffff0e7224 */ /* 0x001fe400078e000a */
[----:B------:R-:W-:-:S05]  /*1590*/  IMAD.MOV.U32 R15, RZ, RZ, R9 ;  /* 0x000000ffff0f7224 */ /* 0x000fca00078e0009 */
[----:B------:R-:W0:Y:S08]  /*15a0*/  LDC.64 R4, c[0x0][0x388] ;  /* 0x0000e200ff047b82 */ /* 0x000e300000000a00 */
[----:B------:R-:W2:Y:S01]  /*15b0*/  LDC.64 R2, c[0x0][0x380] ;  /* 0x0000e000ff027b82 */ /* 0x000ea20000000a00 */
[-C--:B-1----:R-:W-:Y:S02]  /*15c0*/  IMAD R20, R13, R6.reuse, RZ ;  /* 0x000000060d147224 */ /* 0x082fe400078e02ff */
[----:B-----5:R-:W-:-:S02]  /*15d0*/  IMAD R18, R23, R6, RZ ;  /* 0x0000000617127224 */ /* 0x020fc400078e02ff */
[----:B------:R-:W-:-:S04]  /*15e0*/  IMAD.WIDE.U32 R8, R11, R6, R14 ;  /* 0x000000060b087225 */ /* 0x000fc800078e000e */
[----:B------:R-:W-:-:S04]  /*15f0*/  IMAD.WIDE.U32 R16, R22, R6, R14 ;  /* 0x0000000616107225 */ /* 0x000fc800078e000e */
[-C--:B------:R-:W-:Y:S02]  /*1600*/  IMAD R19, R11, R7.reuse, R20 ;  /* 0x000000070b137224 */ /* 0x080fe400078e0214 */
[----:B------:R-:W-:Y:S01]  /*1610*/  IMAD R15, R22, R7, R18 ;  /* 0x00000007160f7224 */ /* 0x000fe200078e0212 */
[----:B0-----:R-:W-:Y:S01]  /*1620*/  LEA R18, P2, R8, R4, 0x1 ;  /* 0x0000000408127211 */ /* 0x001fe200078408ff */
[----:B------:R-:W-:Y:S01]  /*1630*/  IMAD.IADD R9, R9, 0x1, R19 ;  /* 0x0000000109097824 */ /* 0x000fe200078e0213 */
[----:B--2---:R-:W-:Y:S01]  /*1640*/  LEA R21, P1, R16, R2, 0x1 ;  /* 0x0000000210157211 */ /* 0x004fe200078208ff */
[----:B------:R-:W-:-:S03]  /*1650*/  IMAD.IADD R15, R17, 0x1, R15 ;  /* 0x00000001110f7824 */ /* 0x000fc600078e020f */
[----:B------:R-:W-:Y:S02]  /*1660*/  LEA.HI.X R19, R8, R5, R9, 0x1, P2 ;  /* 0x0000000508137211 */ /* 0x000fe400010f0c09 */
[C---:B------:R-:W-:Y:S02]  /*1670*/  LOP3.LUT R14, R21.reuse, 0xfffffffd, RZ, 0xc0, !PT ;  /* 0xfffffffd150e7812 */ /* 0x040fe400078ec0ff */
[----:B------:R-:W-:Y:S01]  /*1680*/  LEA.HI.X R15, R16, R3, R15, 0x1, P1 ;  /* 0x00000003100f7211 */ /* 0x000fe200008f0c0f */
[----:B------:R0:W5:Y:S01]  /*1690*/  LDG.E.U16 R18, desc[UR6][R18.64] ;  /* 0x0000000612127981 */ /* 0x000162000c1e1500 */
[----:B------:R-:W-:Y:S01]  /*16a0*/  LOP3.LUT R8, R21, 0x2, RZ, 0xc0, !PT ;  /* 0x0000000215087812 */ /* 0x000fe200078ec0ff */
[----:B------:R-:W-:Y:S02]  /*16b0*/  BSSY.RECONVERGENT B2, `(.L_x_105) ;  /* 0x000000b000027945 */ /* 0x000fe40003800200 */
[----:B------:R0:W5:Y:S01]  /*16c0*/  LD.E R9, desc[UR6][R14.64] ;  /* 0x000000060e097980 */ /* 0x000162000c101900 */
[----:B------:R-:W-:Y:S01]  /*16d0*/  ISETP.EQ.U32.AND P1, PT, R8, RZ, PT ;  /* 0x000000ff0800720c */ /* 0x000fe20003f22070 */
[----:B------:R-:W-:-:S05]  /*16e0*/  IMAD.MOV.U32 R8, RZ, RZ, 0x3254 ;  /* 0x00003254ff087424 */ /* 0x000fca00078e00ff */
[----:B------:R-:W-:-:S07]  /*16f0*/  SEL R17, R8, 0x7610, P1 ;  /* 0x0000761008117807 */ /* 0x000fce0000800000 */
.L_x_106:
[----:B-----5:R-:W-:-:S05]  /*1700*/  HADD2 R16, R9, R18.H0_H0 ;  /* 0x2000001209107230 */ /* 0x020fca0000000000 */
[----:B------:R-:W-:-:S06]  /*1710*/  PRMT R16, R9, R17, R16 ;  /* 0x0000001109107216 */ /* 0x000fcc0000000010 */
[----:B------:R-:W2:Y:S02]  /*1720*/  ATOM.E.CAS.STRONG.GPU PT, R16, [R14], R9, R16 ;  /* 0x000000090e10738b */ /* 0x000ea400001ee110 */
[----:B--2---:R-:W-:Y:S01]  /*1730*/  ISETP.NE.U32.AND P1, PT, R16, R9, PT ;  /* 0x000000091000720c */ /* 0x004fe20003f25070 */
[----:B------:R-:W-:-:S12]  /*1740*/  IMAD.MOV.U32 R9, RZ, RZ, R16 ;  /* 0x000000ffff097224 */ /* 0x000fd800078e0010 */
[----:B------:R-:W-:Y:S05]  /*1750*/  @P1 BRA `(.L_x_106) ;  /* 0xfffffffc00e81947 */ /* 0x000fea000383ffff */
[----:B------:R-:W-:Y:S05]  /*1760*/  BSYNC.RECONVERGENT B2 ;  /* 0x0000000000027941 */ /* 0x000fea0003800200 */
.L_x_105:
[-C--:B0-----:R-:W-:Y:S02]  /*1770*/  IMAD R14, R13, R6.reuse, RZ ;  /* 0x000000060d0e7224 */ /* 0x081fe400078e02ff */
[----:B------:R-:W-:Y:S02]  /*1780*/  VIADD R18, R10, 0x80 ;  /* 0x000000800a127836 */ /* 0x000fe40000000000 */
[----:B------:R-:W-:Y:S02]  /*1790*/  IMAD.MOV.U32 R19, RZ, RZ, RZ ;  /* 0x000000ffff137224 */ /* 0x000fe400078e00ff */
[-C--:B------:R-:W-:Y:S02]  /*17a0*/  IMAD R9, R23, R6.reuse, RZ ;  /* 0x0000000617097224 */ /* 0x080fe400078e02ff */
[C---:B------:R-:W-:Y:S02]  /*17b0*/  IMAD R21, R11.reuse, R7, R14 ;  /* 0x000000070b157224 */ /* 0x040fe400078e020e */
[----:B------:R-:W-:-:S04]  /*17c0*/  IMAD.WIDE.U32 R14, R11, R6, R18 ;  /* 0x000000060b0e7225 */ /* 0x000fc800078e0012 */
[----:B------:R-:W-:Y:S01]  /*17d0*/  IMAD R17, R22, R7, R9 ;  /* 0x0000000716117224 */ /* 0x000fe200078e0209 */
[----:B------:R-:W-:Y:S01]  /*17e0*/  LEA R16, P2, R14, R4, 0x1 ;  /* 0x000000040e107211 */ /* 0x000fe200078408ff */
[----:B------:R-:W-:-:S04]  /*17f0*/  IMAD.WIDE.U32 R18, R22, R6, R18 ;  /* 0x0000000616127225 */ /* 0x000fc800078e0012 */
[----:B------:R-:W-:Y:S01]  /*1800*/  IMAD.IADD R9, R21, 0x1, R15 ;  /* 0x0000000115097824 */ /* 0x000fe200078e020f */
[----:B------:R-:W-:Y:S01]  /*1810*/  LEA R21, P1, R18, R2, 0x1 ;  /* 0x0000000212157211 */ /* 0x000fe200078208ff */
[----:B------:R-:W-:-:S03]  /*1820*/  IMAD.IADD R15, R17, 0x1, R19 ;  /* 0x00000001110f7824 */ /* 0x000fc600078e0213 */
[----:B------:R-:W-:Y:S02]  /*1830*/  LEA.HI.X R17, R14, R5, R9, 0x1, P2 ;  /* 0x000000050e117211 */ /* 0x000fe400010f0c09 */
[----:B------:R-:W-:Y:S02]  /*1840*/  LEA.HI.X R15, R18, R3, R15, 0x1, P1 ;  /* 0x00000003120f7211 */ /* 0x000fe400008f0c0f */
[C---:B------:R-:W-:Y:S01]  /*1850*/  LOP3.LUT R14, R21.reuse, 0xfffffffd, RZ, 0xc0, !PT ;  /* 0xfffffffd150e7812 */ /* 0x040fe200078ec0ff */
[----:B------:R0:W5:Y:S01]  /*1860*/  LDG.E.U16 R18, desc[UR6][R16.64] ;  /* 0x0000000610127981 */ /* 0x000162000c1e1500 */
[----:B------:R-:W-:Y:S01]  /*1870*/  LOP3.LUT R9, R21, 0x2, RZ, 0xc0, !PT ;  /* 0x0000000215097812 */ /* 0x000fe200078ec0ff */
[----:B------:R-:W-:Y:S02]  /*1880*/  BSSY.RECONVERGENT B2, `(.L_x_107) ;  /* 0x000000a000027945 */ /* 0x000fe40003800200 */
[----:B------:R0:W5:Y:S01]  /*1890*/  LD.E R19, desc[UR6][R14.64] ;  /* 0x000000060e137980 */ /* 0x000162000c101900 */
[----:B------:R-:W-:-:S04]  /*18a0*/  ISETP.EQ.U32.AND P1, PT, R9, RZ, PT ;  /* 0x000000ff0900720c */ /* 0x000fc80003f22070 */
[----:B------:R-:W-:-:S09]  /*18b0*/  SEL R9, R8, 0x7610, P1 ;  /* 0x0000761008097807 */ /* 0x000fd20000800000 */
.L_x_108:
[----:B0----5:R-:W-:-:S05]  /*18c0*/  HADD2 R16, R19, R18.H0_H0 ;  /* 0x2000001213107230 */ /* 0x021fca0000000000 */
[----:B------:R-:W-:-:S06]  /*18d0*/  PRMT R16, R19, R9, R16 ;  /* 0x0000000913107216 */ /* 0x000fcc0000000010 */
[----:B------:R-:W2:Y:S02]  /*18e0*/  ATOM.E.CAS.STRONG.GPU PT, R16, [R14], R19, R16 ;  /* 0x000000130e10738b */ /* 0x000ea400001ee110 */
[----:B--2---:R-:W-:Y:S01]  /*18f0*/  ISETP.NE.U32.AND P1, PT, R16, R19, PT ;  /* 0x000000131000720c */ /* 0x004fe20003f25070 */
[----:B------:R-:W-:-:S12]  /*1900*/  IMAD.MOV.U32 R19, RZ, RZ, R16 ;  /* 0x000000ffff137224 */ /* 0x000fd800078e0010 */
[----:B------:R-:W-:Y:S05]  /*1910*/  @P1 BRA `(.L_x_108) ;  /* 0xfffffffc00e81947 */ /* 0x000fea000383ffff */
[----:B------:R-:W-:Y:S05]  /*1920*/  BSYNC.RECONVERGENT B2 ;  /* 0x0000000000027941 */ /* 0x000fea0003800200 */
.L_x_107:
[-C--:B------:R-:W-:Y:S02]  /*1930*/  IMAD R14, R13, R6.reuse, RZ ;  /* 0x000000060d0e7224 */ /* 0x080fe400078e02ff */
        /* <DEDUP_REMOVED lines=20> */
.L_x_110:
[----:B0----5:R-:W-:-:S05]  /*1a80*/  HADD2 R16, R19, R18.H0_H0 ;  /* 0x2000001213107230 */ /* 0x021fca0000000000 */
[----:B------:R-:W-:-:S06]  /*1a90*/  PRMT R16, R19, R9, R16 ;  /* 0x0000000913107216 */ /* 0x000fcc0000000010 */
[----:B------:R-:W2:Y:S02]  /*1aa0*/  ATOM.E.CAS.STRONG.GPU PT, R16, [R14], R19, R16 ;  /* 0x000000130e10738b */ /* 0x000ea400001ee110 */
[----:B--2---:R-:W-:Y:S01]  /*1ab0*/  ISETP.NE.U32.AND P1, PT, R16, R19, PT ;  /* 0x000000131000720c */ /* 0x004fe20003f25070 */
[----:B------:R-:W-:-:S12]  /*1ac0*/  IMAD.MOV.U32 R19, RZ, RZ, R16 ;  /* 0x000000ffff137224 */ /* 0x000fd800078e0010 */
[----:B------:R-:W-:Y:S05]  /*1ad0*/  @P1 BRA `(.L_x_110) ;  /* 0xfffffffc00e81947 */ /* 0x000fea000383ffff */
[----:B------:R-:W-:Y:S05]  /*1ae0*/  BSYNC.RECONVERGENT B2 ;  /* 0x0000000000027941 */ /* 0x000fea0003800200 */
.L_x_109:
        /* <DEDUP_REMOVED lines=21> */
.L_x_112:
[----:B0----5:R-:W-:-:S05]  /*1c40*/  HADD2 R16, R19, R18.H0_H0 ;  /* 0x2000001213107230 */ /* 0x021fca0000000000 */
[----:B------:R-:W-:-:S06]  /*1c50*/  PRMT R16, R19, R9, R16 ;  /* 0x0000000913107216 */ /* 0x000fcc0000000010 */
[----:B------:R-:W2:Y:S02]  /*1c60*/  ATOM.E.CAS.STRONG.GPU PT, R16, [R14], R19, R16 ;  /* 0x000000130e10738b */ /* 0x000ea400001ee110 */
[----:B--2---:R-:W-:Y:S01]  /*1c70*/  ISETP.NE.U32.AND P1, PT, R16, R19, PT ;  /* 0x000000131000720c */ /* 0x004fe20003f25070 */
[----:B------:R-:W-:-:S12]  /*1c80*/  IMAD.MOV.U32 R19, RZ, RZ, R16 ;  /* 0x000000ffff137224 */ /* 0x000fd800078e0010 */
[----:B------:R-:W-:Y:S05]  /*1c90*/  @P1 BRA `(.L_x_112) ;  /* 0xfffffffc00e81947 */ /* 0x000fea000383ffff */
[----:B------:R-:W-:Y:S05]  /*1ca0*/  BSYNC.RECONVERGENT B2 ;  /* 0x0000000000027941 */ /* 0x000fea0003800200 */
.L_x_111:
        /* <DEDUP_REMOVED lines=21> */
.L_x_114:
[----:B0----5:R-:W-:-:S05]  /*1e00*/  HADD2 R16, R19, R18.H0_H0 ;  /* 0x2000001213107230 */ /* 0x021fca0000000000 */
[----:B------:R-:W-:-:S06]  /*1e10*/  PRMT R16, R19, R9, R16 ;  /* 0x0000000913107216 */ /* 0x000fcc0000000010 */
[----:B------:R-:W2:Y:S02]  /*1e20*/  ATOM.E.CAS.STRONG.GPU PT, R16, [R14], R19, R16 ;  /* 0x000000130e10738b */ /* 0x000ea400001ee110 */
[----:B--2---:R-:W-:Y:S01]  /*1e30*/  ISETP.NE.U32.AND P1, PT, R16, R19, PT ;  /* 0x000000131000720c */ /* 0x004fe20003f25070 */
[----:B------:R-:W-:-:S12]  /*1e40*/  IMAD.MOV.U32 R19, RZ, RZ, R16 ;  /* 0x000000ffff137224 */ /* 0x000fd800078e0010 */
[----:B------:R-:W-:Y:S05]  /*1e50*/  @P1 BRA `(.L_x_114) ;  /* 0xfffffffc00e81947 */ /* 0x000fea000383ffff */
[----:B------:R-:W-:Y:S05]  /*1e60*/  BSYNC.RECONVERGENT B2 ;  /* 0x0000000000027941 */ /* 0x000fea0003800200 */
.L_x_113:
        /* <DEDUP_REMOVED lines=21> */
.L_x_116:
[----:B0----5:R-:W-:-:S05]  /*1fc0*/  HADD2 R16, R19, R18.H0_H0 ;  /* 0x2000001213107230 */ /* 0x021fca0000000000 */
[----:B------:R-:W-:-:S06]  /*1fd0*/  PRMT R16, R19, R9, R16 ;  /* 0x0000000913107216 */ /* 0x000fcc0000000010 */
[----:B------:R-:W2:Y:S02]  /*1fe0*/  ATOM.E.CAS.STRONG.GPU PT, R16, [R14], R19, R16 ;  /* 0x000000130e10738b */ /* 0x000ea400001ee110 */
[----:B--2---:R-:W-:Y:S01]  /*1ff0*/  ISETP.NE.U32.AND P1, PT, R16, R19, PT ;  /* 0x000000131000720c */ /* 0x004fe20003f25070 */
[----:B------:R-:W-:-:S12]  /*2000*/  IMAD.MOV.U32 R19, RZ, RZ, R16 ;  /* 0x000000ffff137224 */ /* 0x000fd800078e0010 */
[----:B------:R-:W-:Y:S05]  /*2010*/  @P1 BRA `(.L_x_116) ;  /* 0xfffffffc00e81947 */ /* 0x000fea000383ffff */
[----:B------:R-:W-:Y:S05]  /*2020*/  BSYNC.RECONVERGENT B2 ;  /* 0x0000000000027941 */ /* 0x000fea0003800200 */
.L_x_115:
        /* <DEDUP_REMOVED lines=21> */
.L_x_118:
[----:B0----5:R-:W-:-:S05]  /*2180*/  HADD2 R16, R19, R18.H0_H0 ;  /* 0x2000001213107230 */ /* 0x021fca0000000000 */
[----:B------:R-:W-:-:S06]  /*2190*/  PRMT R16, R19, R9, R16 ;  /* 0x0000000913107216 */ /* 0x000fcc0000000010 */
[----:B------:R-:W2:Y:S02]  /*21a0*/  ATOM.E.CAS.STRONG.GPU PT, R16, [R14], R19, R16 ;  /* 0x000000130e10738b */ /* 0x000ea400001ee110 */
[----:B--2---:R-:W-:Y:S01]  /*21b0*/  ISETP.NE.U32.AND P1, PT, R16, R19, PT ;  /* 0x000000131000720c */ /* 0x004fe20003f25070 */
[----:B------:R-:W-:-:S12]  /*21c0*/  IMAD.MOV.U32 R19, RZ, RZ, R16 ;  /* 0x000000ffff137224 */ /* 0x000fd800078e0010 */
[----:B------:R-:W-:Y:S05]  /*21d0*/  @P1 BRA `(.L_x_118) ;  /* 0xfffffffc00e81947 */ /* 0x000fea000383ffff */
[----:B------:R-:W-:Y:S05]  /*21e0*/  BSYNC.RECONVERGENT B2 ;  /* 0x0000000000027941 */ /* 0x000fea0003800200 */
.L_x_117:
[-C--:B------:R-:W-:Y:S02]  /*21f0*/  IMAD R9, R23, R6.reuse, RZ ;  /* 0x0000000617097224 */ /* 0x080fe400078e02ff */
[----:B------:R-:W-:Y:S02]  /*2200*/  VIADD R16, R10, 0x380 ;  /* 0x000003800a107836 */ /* 0x000fe40000000000 */
[----:B------:R-:W-:Y:S02]  /*2210*/  IMAD.MOV.U32 R17, RZ, RZ, RZ ;  /* 0x000000ffff117224 */ /* 0x000fe400078e00ff */
[-C--:B------:R-:W-:Y:S02]  /*2220*/  IMAD R18, R13, R6.reuse, RZ ;  /* 0x000000060d127224 */ /* 0x080fe400078e02ff */
[C---:B------:R-:W-:Y:S02]  /*2230*/  IMAD R9, R22.reuse, R7, R9 ;  /* 0x0000000716097224 */ /* 0x040fe400078e0209 */
[----:B------:R-:W-:-:S04]  /*2240*/  IMAD.WIDE.U32 R14, R22, R6, R16 ;  /* 0x00000006160e7225 */ /* 0x000fc800078e0010 */
[C---:B------:R-:W-:Y:S02]  /*2250*/  IMAD R19, R11.reuse, R7, R18 ;  /* 0x000000070b137224 */ /* 0x040fe400078e0212 */
[----:B------:R-:W-:-:S04]  /*2260*/  IMAD.WIDE.U32 R6, R11, R6, R16 ;  /* 0x000000060b067225 */ /* 0x000fc800078e0010 */
[----:B------:R-:W-:Y:S01]  /*2270*/  IMAD.IADD R9, R9, 0x1, R15 ;  /* 0x0000000109097824 */ /* 0x000fe200078e020f */
[----:B------:R-:W-:Y:S01]  /*2280*/  LEA R15, P1, R14, R2, 0x1 ;  /* 0x000000020e0f7211 */ /* 0x000fe200078208ff */
[----:B------:R-:W-:Y:S01]  /*2290*/  IMAD.IADD R2, R19, 0x1, R7 ;  /* 0x0000000113027824 */ /* 0x000fe200078e0207 */
[----:B------:R-:W-:Y:S02]  /*22a0*/  LEA R4, P2, R6, R4, 0x1 ;  /* 0x0000000406047211 */ /* 0x000fe400078408ff */
[----:B------:R-:W-:Y:S02]  /*22b0*/  LEA.HI.X R3, R14, R3, R9, 0x1, P1 ;  /* 0x000000030e037211 */ /* 0x000fe400008f0c09 */
[----:B------:R-:W-:Y:S02]  /*22c0*/  LEA.HI.X R5, R6, R5, R2, 0x1, P2 ;  /* 0x0000000506057211 */ /* 0x000fe400010f0c02 */
[----:B------:R-:W-:-:S03]  /*22d0*/  LOP3.LUT R2, R15, 0xfffffffd, RZ, 0xc0, !PT ;  /* 0xfffffffd0f027812 */ /* 0x000fc600078ec0ff */
[----:B------:R0:W5:Y:S01]  /*22e0*/  LDG.E.U16 R14, desc[UR6][R4.64] ;  /* 0x00000006040e7981 */ /* 0x000162000c1e1500 */
[----:B------:R-:W-:Y:S01]  /*22f0*/  LOP3.LUT R6, R15, 0x2, RZ, 0xc0, !PT ;  /* 0x000000020f067812 */ /* 0x000fe200078ec0ff */
[----:B------:R-:W-:Y:S02]  /*2300*/  BSSY.RECONVERGENT B2, `(.L_x_119) ;  /* 0x000000a000027945 */ /* 0x000fe40003800200 */
[----:B------:R0:W5:Y:S01]  /*2310*/  LD.E R7, desc[UR6][R2.64] ;  /* 0x0000000602077980 */ /* 0x000162000c101900 */
[----:B------:R-:W-:-:S04]  /*2320*/  ISETP.EQ.U32.AND P1, PT, R6, RZ, PT ;  /* 0x000000ff0600720c */ /* 0x000fc80003f22070 */
[----:B------:R-:W-:-:S09]  /*2330*/  SEL R8, R8, 0x7610, P1 ;  /* 0x0000761008087807 */ /* 0x000fd20000800000 */
.L_x_120:
[----:B0----5:R-:W-:-:S05]  /*2340*/  HADD2 R4, R7, R14.H0_H0 ;  /* 0x2000000e07047230 */ /* 0x021fca0000000000 */
[----:B------:R-:W-:-:S06]  /*2350*/  PRMT R4, R7, R8, R4 ;  /* 0x0000000807047216 */ /* 0x000fcc0000000004 */
[----:B------:R-:W2:Y:S02]  /*2360*/  ATOM.E.CAS.STRONG.GPU PT, R4, [R2], R7, R4 ;  /* 0x000000070204738b */ /* 0x000ea400001ee104 */
[----:B--2---:R-:W-:Y:S01]  /*2370*/  ISETP.NE.U32.AND P1, PT, R4, R7, PT ;  /* 0x000000070400720c */ /* 0x004fe20003f25070 */
[----:B------:R-:W-:-:S12]  /*2380*/  IMAD.MOV.U32 R7, RZ, RZ, R4 ;  /* 0x000000ffff077224 */ /* 0x000fd800078e0004 */
[----:B------:R-:W-:Y:S05]  /*2390*/  @P1 BRA `(.L_x_120) ;  /* 0xfffffffc00e81947 */ /* 0x000fea000383ffff */
[----:B------:R-:W-:Y:S05]  /*23a0*/  BSYNC.RECONVERGENT B2 ;  /* 0x0000000000027941 */ /* 0x000fea0003800200 */
.L_x_119:
[----:B------:R-:W-:Y:S02]  /*23b0*/  VIADD R10, R10, 0x400 ;  /* 0x000004000a0a7836 */ /* 0x000fe40000000000 */
[----:B------:R-:W-:-:S07]  /*23c0*/  IMAD.MOV.U32 R9, RZ, RZ, RZ ;  /* 0x000000ffff097224 */ /* 0x000fce00078e00ff */
.L_x_104:
[----:B------:R-:W-:Y:S05]  /*23d0*/  BSYNC.RECONVERGENT B1 ;  /* 0x0000000000017941 */ /* 0x000fea0003800200 */
.L_x_103:
[----:B------:R-:W-:-:S04]  /*23e0*/  LOP3.LUT R2, R0, 0x7, RZ, 0xc0, !PT ;  /* 0x0000000700027812 */ /* 0x000fc800078ec0ff */
[----:B------:R-:W-:-:S04]  /*23f0*/  ISETP.NE.U32.AND P1, PT, R2, RZ, PT ;  /* 0x000000ff0200720c */ /* 0x000fc80003f25070 */
[----:B------:R-:W-:-:S13]  /*2400*/  ISETP.NE.AND.EX P1, PT, RZ, RZ, PT, P1 ;  /* 0x000000ffff00720c */ /* 0x000fda0003f25310 */
[----:B------:R-:W-:Y:S05]  /*2410*/  @!P1 BRA `(.L_x_67) ;  /* 0x0000000c006c9947 */ /* 0x000fea0003800000 */
[----:B------:R-:W-:Y:S04]  /*2420*/  BSSY.RECONVERGENT B1, `(.L_x_121) ;  /* 0x0000078000017945 */ /* 0x000fe80003800200 */
        /* <DEDUP_REMOVED lines=26> */
.L_x_124:
[----:B-----5:R-:W-:-:S05]  /*25d0*/  HADD2 R16, R9, R18.H0_H0 ;  /* 0x2000001209107230 */ /* 0x020fca0000000000 */
[----:B------:R-:W-:-:S06]  /*25e0*/  PRMT R16, R9, R17, R16 ;  /* 0x0000001109107216 */ /* 0x000fcc0000000010 */
[----:B------:R-:W2:Y:S02]  /*25f0*/  ATOM.E.CAS.STRONG.GPU PT, R16, [R14], R9, R16 ;  /* 0x000000090e10738b */ /* 0x000ea400001ee110 */
[----:B--2---:R-:W-:Y:S01]  /*2600*/  ISETP.NE.U32.AND P1, PT, R16, R9, PT ;  /* 0x000000091000720c */ /* 0x004fe20003f25070 */
[----:B------:R-:W-:-:S12]  /*2610*/  IMAD.MOV.U32 R9, RZ, RZ, R16 ;  /* 0x000000ffff097224 */ /* 0x000fd800078e0010 */
[----:B------:R-:W-:Y:S05]  /*2620*/  @P1 BRA `(.L_x_124) ;  /* 0xfffffffc00e81947 */ /* 0x000fea000383ffff */
[----:B------:R-:W-:Y:S05]  /*2630*/  BSYNC.RECONVERGENT B2 ;  /* 0x0000000000027941 */ /* 0x000fea0003800200 */
.L_x_123:
        /* <DEDUP_REMOVED lines=21> */
.L_x_126:
[----:B-----5:R-:W-:-:S05]  /*2790*/  HADD2 R16, R17, R18.H0_H0 ;  /* 0x2000001211107230 */ /* 0x020fca0000000000 */
[----:B------:R-:W-:-:S06]  /*27a0*/  PRMT R16, R17, R9, R16 ;  /* 0x0000000911107216 */ /* 0x000fcc0000000010 */
[----:B------:R-:W2:Y:S02]  /*27b0*/  ATOM.E.CAS.STRONG.GPU PT, R16, [R14], R17, R16 ;  /* 0x000000110e10738b */ /* 0x000ea400001ee110 */
[----:B--2---:R-:W-:Y:S01]  /*27c0*/  ISETP.NE.U32.AND P1, PT, R16, R17, PT ;  /* 0x000000111000720c */ /* 0x004fe20003f25070 */
[----:B------:R-:W-:-:S12]  /*27d0*/  IMAD.MOV.U32 R17, RZ, RZ, R16 ;  /* 0x000000ffff117224 */ /* 0x000fd800078e0010 */
[----:B------:R-:W-:Y:S05]  /*27e0*/  @P1 BRA `(.L_x_126) ;  /* 0xfffffffc00e81947 */ /* 0x000fea000383ffff */
[----:B------:R-:W-:Y:S05]  /*27f0*/  BSYNC.RECONVERGENT B2 ;  /* 0x0000000000027941 */ /* 0x000fea0003800200 */
.L_x_125:
        /* <DEDUP_REMOVED lines=21> */
.L_x_128:
[----:B-----5:R-:W-:-:S05]  /*2950*/  HADD2 R16, R17, R18.H0_H0 ;  /* 0x2000001211107230 */ /* 0x020fca0000000000 */
[----:B------:R-:W-:-:S06]  /*2960*/  PRMT R16, R17, R9, R16 ;  /* 0x0000000911107216 */ /* 0x000fcc0000000010 */
[----:B------:R-:W2:Y:S02]  /*2970*/  ATOM.E.CAS.STRONG.GPU PT, R16, [R14], R17, R16 ;  /* 0x000000110e10738b */ /* 0x000ea400001ee110 */
[----:B--2---:R-:W-:Y:S01]  /*2980*/  ISETP.NE.U32.AND P1, PT, R16, R17, PT ;  /* 0x000000111000720c */ /* 0x004fe20003f25070 */
[----:B------:R-:W-:-:S12]  /*2990*/  IMAD.MOV.U32 R17, RZ, RZ, R16 ;  /* 0x000000ffff117224 */ /* 0x000fd800078e0010 */
[----:B------:R-:W-:Y:S05]  /*29a0*/  @P1 BRA `(.L_x_128) ;  /* 0xfffffffc00e81947 */ /* 0x000fea000383ffff */
[----:B------:R-:W-:Y:S05]  /*29b0*/  BSYNC.RECONVERGENT B2 ;  /* 0x0000000000027941 */ /* 0x000fea0003800200 */
.L_x_127:
[-C--:B------:R-:W-:Y:S02]  /*29c0*/  IMAD R9, R23, R4.reuse, RZ ;  /* 0x0000000417097224 */ /* 0x080fe400078e02ff */
[----:B------:R-:W-:Y:S02]  /*29d0*/  VIADD R16, R10, 0x180 ;  /* 0x000001800a107836 */ /* 0x000fe40000000000 */
[-C--:B------:R-:W-:Y:S02]  /*29e0*/  IMAD R18, R13, R4.reuse, RZ ;  /* 0x000000040d127224 */ /* 0x080fe400078e02ff */
[----:B------:R-:W-:Y:S02]  /*29f0*/  IMAD.MOV.U32 R17, RZ, RZ, RZ ;  /* 0x000000ffff117224 */ /* 0x000fe400078e00ff */
[C---:B------:R-:W-:Y:S02]  /*2a00*/  IMAD R9, R22.reuse, R5, R9 ;  /* 0x0000000516097224 */ /* 0x040fe400078e0209 */
[----:B0-----:R-:W-:-:S04]  /*2a10*/  IMAD.WIDE.U32 R14, R22, R4, R16 ;  /* 0x00000004160e7225 */ /* 0x001fc800078e0010 */
        /* <DEDUP_REMOVED lines=15> */
.L_x_130:
[----:B0----5:R-:W-:-:S05]  /*2b10*/  HADD2 R2, R7, R14.H0_H0 ;  /* 0x2000000e07027230 */ /* 0x021fca0000000000 */
[----:B------:R-:W-:-:S06]  /*2b20*/  PRMT R2, R7, R8, R2 ;  /* 0x0000000807027216 */ /* 0x000fcc0000000002 */
[----:B------:R-:W2:Y:S02]  /*2b30*/  ATOM.E.CAS.STRONG.GPU PT, R2, [R4], R7, R2 ;  /* 0x000000070402738b */ /* 0x000ea400001ee102 */
[----:B--2---:R-:W-:Y:S01]  /*2b40*/  ISETP.NE.U32.AND P1, PT, R2, R7, PT ;  /* 0x000000070200720c */ /* 0x004fe20003f25070 */
[----:B------:R-:W-:-:S12]  /*2b50*/  IMAD.MOV.U32 R7, RZ, RZ, R2 ;  /* 0x000000ffff077224 */ /* 0x000fd800078e0002 */
[----:B------:R-:W-:Y:S05]  /*2b60*/  @P1 BRA `(.L_x_130) ;  /* 0xfffffffc00e81947 */ /* 0x000fea000383ffff */
[----:B------:R-:W-:Y:S05]  /*2b70*/  BSYNC.RECONVERGENT B2 ;  /* 0x0000000000027941 */ /* 0x000fea0003800200 */
.L_x_129:
[----:B------:R-:W-:Y:S02]  /*2b80*/  VIADD R10, R10, 0x200 ;  /* 0x000002000a0a7836 */ /* 0x000fe40000000000 */
[----:B------:R-:W-:-:S07]  /*2b90*/  IMAD.MOV.U32 R9, RZ, RZ, RZ ;  /* 0x000000ffff097224 */ /* 0x000fce00078e00ff */
.L_x_122:
[----:B------:R-:W-:Y:S05]  /*2ba0*/  BSYNC.RECONVERGENT B1 ;  /* 0x0000000000017941 */ /* 0x000fea0003800200 */
.L_x_121:
[----:B------:R-:W-:-:S04]  /*2bb0*/  LOP3.LUT R0, R0, 0x3, RZ, 0xc0, !PT ;  /* 0x0000000300007812 */ /* 0x000fc800078ec0ff */
[----:B------:R-:W-:-:S04]  /*2bc0*/  ISETP.NE.U32.AND P1, PT, R0, RZ, PT ;  /* 0x000000ff0000720c */ /* 0x000fc80003f25070 */
[----:B------:R-:W-:-:S13]  /*2bd0*/  ISETP.NE.AND.EX P1, PT, RZ, RZ, PT, P1 ;  /* 0x000000ffff00720c */ /* 0x000fda0003f25310 */
[----:B------:R-:W-:Y:S05]  /*2be0*/  @!P1 BRA `(.L_x_67) ;  /* 0x0000000400789947 */ /* 0x000fea0003800000 */
[----:B------:R-:W1:Y:S01]  /*2bf0*/  LDC.64 R2, c[0x0][0x3a8] ;  /* 0x0000ea00ff027b82 */ /* 0x000e620000000a00 */
[----:B------:R-:W-:-:S07]  /*2c00*/  IMAD.MOV.U32 R8, RZ, RZ, R10 ;  /* 0x000000ffff087224 */ /* 0x000fce00078e000a */
[----:B------:R-:W2:Y:S08]  /*2c10*/  LDC.64 R4, c[0x0][0x388] ;  /* 0x0000e200ff047b82 */ /* 0x000eb00000000a00 */
[----:B------:R-:W3:Y:S01]  /*2c20*/  LDC.64 R6, c[0x0][0x380] ;  /* 0x0000e000ff067b82 */ /* 0x000ee20000000a00 */
[-C--:B-1----:R-:W-:Y:S02]  /*2c30*/  IMAD R20, R13, R2.reuse, RZ ;  /* 0x000000020d147224 */ /* 0x082fe400078e02ff */
[----:B-----5:R-:W-:-:S02]  /*2c40*/  IMAD R18, R23, R2, RZ ;  /* 0x0000000217127224 */ /* 0x020fc400078e02ff */
[----:B0-----:R-:W-:-:S04]  /*2c50*/  IMAD.WIDE.U32 R14, R11, R2, R8 ;  /* 0x000000020b0e7225 */ /* 0x001fc800078e0008 */
[----:B------:R-:W-:-:S04]  /*2c60*/  IMAD.WIDE.U32 R16, R22, R2, R8 ;  /* 0x0000000216107225 */ /* 0x000fc800078e0008 */
[-C--:B------:R-:W-:Y:S02]  /*2c70*/  IMAD R9, R11, R3.reuse, R20 ;  /* 0x000000030b097224 */ /* 0x080fe400078e0214 */
[----:B------:R-:W-:Y:S01]  /*2c80*/  IMAD R19, R22, R3, R18 ;  /* 0x0000000316137224 */ /* 0x000fe200078e0212 */
[----:B--2---:R-:W-:Y:S01]  /*2c90*/  LEA R18, P2, R14, R4, 0x1 ;  /* 0x000000040e127211 */ /* 0x004fe200078408ff */
[----:B------:R-:W-:Y:S01]  /*2ca0*/  IMAD.IADD R9, R9, 0x1, R15 ;  /* 0x0000000109097824 */ /* 0x000fe200078e020f */
[----:B---3--:R-:W-:Y:S01]  /*2cb0*/  LEA R21, P1, R16, R6, 0x1 ;  /* 0x0000000610157211 */ /* 0x008fe200078208ff */
[----:B------:R-:W-:-:S03]  /*2cc0*/  IMAD.IADD R15, R19, 0x1, R17 ;  /* 0x00000001130f7824 */ /* 0x000fc600078e0211 */
[----:B------:R-:W-:Y:S02]  /*2cd0*/  LEA.HI.X R19, R14, R5, R9, 0x1, P2 ;  /* 0x000000050e137211 */ /* 0x000fe400010f0c09 */
[C---:B------:R-:W-:Y:S02]  /*2ce0*/  LOP3.LUT R8, R21.reuse, 0xfffffffd, RZ, 0xc0, !PT ;  /* 0xfffffffd15087812 */ /* 0x040fe400078ec0ff */
[----:B------:R-:W-:Y:S01]  /*2cf0*/  LEA.HI.X R9, R16, R7, R15, 0x1, P1 ;  /* 0x0000000710097211 */ /* 0x000fe200008f0c0f */
[----:B------:R0:W5:Y:S01]  /*2d00*/  LDG.E.U16 R18, desc[UR6][R18.64] ;  /* 0x0000000612127981 */ /* 0x000162000c1e1500 */
[----:B------:R-:W-:Y:S01]  /*2d10*/  LOP3.LUT R14, R21, 0x2, RZ, 0xc0, !PT ;  /* 0x00000002150e7812 */ /* 0x000fe200078ec0ff */
[----:B------:R-:W-:Y:S01]  /*2d20*/  IMAD.MOV.U32 R16, RZ, RZ, 0x3254 ;  /* 0x00003254ff107424 */ /* 0x000fe200078e00ff */
[----:B------:R-:W-:Y:S01]  /*2d30*/  ISETP.NE.U32.AND P1, PT, R0, 0x1, PT ;  /* 0x000000010000780c */ /* 0x000fe20003f25070 */
[----:B------:R0:W5:Y:S01]  /*2d40*/  LD.E R15, desc[UR6][R8.64] ;  /* 0x00000006080f7980 */ /* 0x000162000c101900 */
[----:B------:R-:W-:Y:S01]  /*2d50*/  ISETP.EQ.U32.AND P2, PT, R14, RZ, PT ;  /* 0x000000ff0e00720c */ /* 0x000fe20003f42070 */
[----:B------:R-:W-:Y:S01]  /*2d60*/  BSSY.RECONVERGENT B1, `(.L_x_131) ;  /* 0x0000009000017945 */ /* 0x000fe20003800200 */
[----:B------:R-:W-:-:S02]  /*2d70*/  ISETP.NE.AND.EX P1, PT, RZ, RZ, PT, P1 ;  /* 0x000000ffff00720c */ /* 0x000fc40003f25310 */
[----:B------:R-:W-:-:S11]  /*2d80*/  SEL R16, R16, 0x7610, P2 ;  /* 0x0000761010107807 */ /* 0x000fd60001000000 */
.L_x_132:
[----:B-----5:R-:W-:-:S05]  /*2d90*/  HADD2 R14, R15, R18.H0_H0 ;  /* 0x200000120f0e7230 */ /* 0x020fca0000000000 */
[----:B------:R-:W-:-:S06]  /*2da0*/  PRMT R14, R15, R16, R14 ;  /* 0x000000100f0e7216 */ /* 0x000fcc000000000e */
[----:B------:R-:W2:Y:S02]  /*2db0*/  ATOM.E.CAS.STRONG.GPU PT, R14, [R8], R15, R14 ;  /* 0x0000000f080e738b */ /* 0x000ea400001ee10e */
[----:B--2---:R-:W-:Y:S01]  /*2dc0*/  ISETP.NE.U32.AND P2, PT, R14, R15, PT ;  /* 0x0000000f0e00720c */ /* 0x004fe20003f45070 */
[----:B------:R-:W-:-:S12]  /*2dd0*/  IMAD.MOV.U32 R15, RZ, RZ, R14 ;  /* 0x000000ffff0f7224 */ /* 0x000fd800078e000e */
[----:B------:R-:W-:Y:S05]  /*2de0*/  @P2 BRA `(.L_x_132) ;  /* 0xfffffffc00e82947 */ /* 0x000fea000383ffff */
[----:B------:R-:W-:Y:S05]  /*2df0*/  BSYNC.RECONVERGENT B1 ;  /* 0x0000000000017941 */ /* 0x000fea0003800200 */
.L_x_131:
[----:B------:R-:W-:Y:S05]  /*2e00*/  @!P1 BRA `(.L_x_67) ;  /* 0x0000000000f09947 */ /* 0x000fea0003800000 */
[-C--:B0-----:R-:W-:Y:S02]  /*2e10*/  IMAD R8, R23, R2.reuse, RZ ;  /* 0x0000000217087224 */ /* 0x081fe400078e02ff */
[----:B------:R-:W-:Y:S02]  /*2e20*/  VIADD R14, R10, 0x80 ;  /* 0x000000800a0e7836 */ /* 0x000fe40000000000 */
[----:B------:R-:W-:Y:S02]  /*2e30*/  IMAD R16, R13, R2, RZ ;  /* 0x000000020d107224 */ /* 0x000fe400078e02ff */
[----:B------:R-:W-:Y:S02]  /*2e40*/  IMAD.MOV.U32 R15, RZ, RZ, RZ ;  /* 0x000000ffff0f7224 */ /* 0x000fe400078e00ff */
[-C--:B------:R-:W-:Y:S02]  /*2e50*/  IMAD R17, R22, R3.reuse, R8 ;  /* 0x0000000316117224 */ /* 0x080fe400078e0208 */
[----:B------:R-:W-:-:S02]  /*2e60*/  IMAD R19, R11, R3, R16 ;  /* 0x000000030b137224 */ /* 0x000fc400078e0210 */
[----:B------:R-:W-:-:S04]  /*2e70*/  IMAD.WIDE.U32 R8, R11, R2, R14 ;  /* 0x000000020b087225 */ /* 0x000fc800078e000e */
[----:B------:R-:W-:Y:S01]  /*2e80*/  IMAD.WIDE.U32 R14, R22, R2, R14 ;  /* 0x00000002160e7225 */ /* 0x000fe200078e000e */
[----:B------:R-:W-:-:S03]  /*2e90*/  LEA R16, P2, R8, R4, 0x1 ;  /* 0x0000000408107211 */ /* 0x000fc600078408ff */
[----:B------:R-:W-:Y:S01]  /*2ea0*/  IMAD.IADD R9, R19, 0x1, R9 ;  /* 0x0000000113097824 */ /* 0x000fe200078e0209 */
[----:B------:R-:W-:Y:S01]  /*2eb0*/  LEA R19, P1, R14, R6, 0x1 ;  /* 0x000000060e137211 */ /* 0x000fe200078208ff */
[----:B------:R-:W-:-:S03]  /*2ec0*/  IMAD.IADD R15, R17, 0x1, R15 ;  /* 0x00000001110f7824 */ /* 0x000fc600078e020f */
[----:B------:R-:W-:Y:S02]  /*2ed0*/  LEA.HI.X R17, R8, R5, R9, 0x1, P2 ;  /* 0x0000000508117211 */ /* 0x000fe400010f0c09 */
[----:B------:R-:W-:Y:S02]  /*2ee0*/  LEA.HI.X R9, R14, R7, R15, 0x1, P1 ;  /* 0x000000070e097211 */ /* 0x000fe400008f0c0f */
[C---:B------:R-:W-:Y:S01]  /*2ef0*/  LOP3.LUT R8, R19.reuse, 0xfffffffd, RZ, 0xc0, !PT ;  /* 0xfffffffd13087812 */ /* 0x040fe200078ec0ff */
[----:B------:R0:W5:Y:S01]  /*2f00*/  LDG.E.U16 R16, desc[UR6][R16.64] ;  /* 0x0000000610107981 */ /* 0x000162000c1e1500 */
[----:B------:R-:W-:Y:S01]  /*2f10*/  ISETP.NE.U32.AND P1, PT, R0, 0x2, PT ;  /* 0x000000020000780c */ /* 0x000fe20003f25070 */
[----:B------:R-:W-:Y:S01]  /*2f20*/  BSSY.RECONVERGENT B1, `(.L_x_133) ;  /* 0x000000d000017945 */ /* 0x000fe20003800200 */
[----:B------:R-:W-:Y:S01]  /*2f30*/  LOP3.LUT R0, R19, 0x2, RZ, 0xc0, !PT ;  /* 0x0000000213007812 */ /* 0x000fe200078ec0ff */
[----:B------:R0:W5:Y:S01]  /*2f40*/  LD.E R15, desc[UR6][R8.64] ;  /* 0x00000006080f7980 */ /* 0x000162000c101900 */
[----:B------:R-:W-:-:S02]  /*2f50*/  ISETP.NE.AND.EX P1, PT, RZ, RZ, PT, P1 ;  /* 0x000000ffff00720c */ /* 0x000fc40003f25310 */
[----:B------:R-:W-:Y:S01]  /*2f60*/  ISETP.EQ.U32.AND P2, PT, R0, RZ, PT ;  /* 0x000000ff0000720c */ /* 0x000fe20003f42070 */
[----:B------:R-:W-:-:S05]  /*2f70*/  IMAD.MOV.U32 R0, RZ, RZ, 0x3254 ;  /* 0x00003254ff007424 */ /* 0x000fca00078e00ff */
[----:B------:R-:W-:-:S07]  /*2f80*/  SEL R18, R0, 0x7610, P2 ;  /* 0x0000761000127807 */ /* 0x000fce0001000000 */
.L_x_134:
[----:B-----5:R-:W-:-:S05]  /*2f90*/  HADD2 R14, R15, R16.H0_H0 ;  /* 0x200000100f0e7230 */ /* 0x020fca0000000000 */
[----:B------:R-:W-:-:S06]  /*2fa0*/  PRMT R14, R15, R18, R14 ;  /* 0x000000120f0e7216 */ /* 0x000fcc000000000e */
[----:B------:R-:W2:Y:S02]  /*2fb0*/  ATOM.E.CAS.STRONG.GPU PT, R14, [R8], R15, R14 ;  /* 0x0000000f080e738b */ /* 0x000ea400001ee10e */
[----:B--2---:R-:W-:Y:S01]  /*2fc0*/  ISETP.NE.U32.AND P2, PT, R14, R15, PT ;  /* 0x0000000f0e00720c */ /* 0x004fe20003f45070 */
[----:B------:R-:W-:-:S12]  /*2fd0*/  IMAD.MOV.U32 R15, RZ, RZ, R14 ;  /* 0x000000ffff0f7224 */ /* 0x000fd800078e000e */
[----:B------:R-:W-:Y:S05]  /*2fe0*/  @P2 BRA `(.L_x_134) ;  /* 0xfffffffc00e82947 */ /* 0x000fea000383ffff */
[----:B------:R-:W-:Y:S05]  /*2ff0*/  BSYNC.RECONVERGENT B1 ;  /* 0x0000000000017941 */ /* 0x000fea0003800200 */
.L_x_133:
[----:B------:R-:W-:Y:S05]  /*3000*/  @!P1 BRA `(.L_x_67) ;  /* 0x0000000000709947 */ /* 0x000fea0003800000 */
[-C--:B0-----:R-:W-:Y:S02]  /*3010*/  IMAD R9, R23, R2.reuse, RZ ;  /* 0x0000000217097224 */ /* 0x081fe400078e02ff */
[----:B------:R-:W-:Y:S02]  /*3020*/  VIADD R8, R10, 0x100 ;  /* 0x000001000a087836 */ /* 0x000fe40000000000 */
[----:B------:R-:W-:Y:S02]  /*3030*/  IMAD R10, R13, R2, RZ ;  /* 0x000000020d0a7224 */ /* 0x000fe400078e02ff */
[-C--:B------:R-:W-:Y:S02]  /*3040*/  IMAD R13, R22, R3.reuse, R9 ;  /* 0x00000003160d7224 */ /* 0x080fe400078e0209 */
[----:B------:R-:W-:Y:S02]  /*3050*/  IMAD.MOV.U32 R9, RZ, RZ, RZ ;  /* 0x000000ffff097224 */ /* 0x000fe400078e00ff */
        /* <DEDUP_REMOVED lines=16> */
.L_x_135:
[----:B-----5:R-:W-:-:S05]  /*3160*/  HADD2 R0, R3, R4.H0_H0 ;  /* 0x2000000403007230 */ /* 0x020fca0000000000 */
[----:B------:R-:W-:-:S06]  /*3170*/  PRMT R0, R3, R2, R0 ;  /* 0x0000000203007216 */ /* 0x000fcc0000000000 */
[----:B------:R-:W2:Y:S02]  /*3180*/  ATOM.E.CAS.STRONG.GPU PT, R0, [R22], R3, R0 ;  /* 0x000000031600738b */ /* 0x000ea400001ee100 */
[----:B--2---:R-:W-:Y:S01]  /*3190*/  ISETP.NE.U32.AND P1, PT, R0, R3, PT ;  /* 0x000000030000720c */ /* 0x004fe20003f25070 */
[----:B------:R-:W-:-:S12]  /*31a0*/  IMAD.MOV.U32 R3, RZ, RZ, R0 ;  /* 0x000000ffff037224 */ /* 0x000fd800078e0000 */
[----:B------:R-:W-:Y:S05]  /*31b0*/  @P1 BRA `(.L_x_135) ;  /* 0xfffffffc00e81947 */ /* 0x000fea000383ffff */
[----:B------:R-:W-:Y:S05]  /*31c0*/  BSYNC.RECONVERGENT B1 ;  /* 0x0000000000017941 */ /* 0x000fea0003800200 */
.L_x_67:
[----:B------:R-:W-:Y:S05]  /*31d0*/  BSYNC.RECONVERGENT B0 ;  /* 0x0000000000007941 */ /* 0x000fea0003800200 */
.L_x_66:
[----:B------:R-:W1:Y:S01]  /*31e0*/  LDCU.64 UR8, c[0x0][0x3a0] ;  /* 0x00007400ff0877ac */ /* 0x000e620008000a00 */
[----:B------:R-:W-:-:S04]  /*31f0*/  VIADD R11, R12, 0x40 ;  /* 0x000000400c0b7836 */ /* 0x000fc80000000000 */
[--C-:B------:R-:W-:Y:S01]  /*3200*/  IMAD.MOV.U32 R12, RZ, RZ, R11.reuse ;  /* 0x000000ffff0c7224 */ /* 0x100fe200078e000b */
[----:B------:R-:W-:Y:S02]  /*3210*/  SHF.R.S32.HI R13, RZ, 0x1f, R11 ;  /* 0x0000001fff0d7819 */ /* 0x000fe4000001140b */
[----:B-1----:R-:W-:-:S04]  /*3220*/  ISETP.GE.U32.AND P1, PT, R11, UR8, PT ;  /* 0x000000080b007c0c */ /* 0x002fc8000bf26070 */
[----:B------:R-:W-:-:S13]  /*3230*/  ISETP.GE.AND.EX P1, PT, R13, UR9, PT, P1 ;  /* 0x000000090d007c0c */ /* 0x000fda000bf26310 */
[----:B------:R-:W-:Y:S05]  /*3240*/  @!P1 BRA `(.L_x_136) ;  /* 0xffffffcc00d49947 */ /* 0x000fea000383ffff */
[----:B------:R-:W-:Y:S05]  /*3250*/  EXIT ;  /* 0x000000000000794d */ /* 0x000fea0003800000 */
.L_x_137:
        /* <DEDUP_REMOVED lines=10> */
.L_x_218:


//--------------------- .text._Z18LookupTableV2Grad2IfEvPT_PKS0_PKlllll --------------------------
	.section	.text._Z18LookupTableV2Grad2IfEvPT_PKS0_PKlllll,"ax",@progbits
	.align	128
        .global         _Z18LookupTableV2Grad2IfEvPT_PKS0_PKlllll
        .type           _Z18LookupTableV2Grad2IfEvPT_PKS0_PKlllll,@function
        .size           _Z18LookupTableV2Grad2IfEvPT_PKS0_PKlllll,(.L_x_214 - _Z18LookupTableV2Grad2IfEvPT_PKS0_PKlllll)
        .other          _Z18LookupTableV2Grad2IfEvPT_PKS0_PKlllll,@"STO_CUDA_ENTRY STV_DEFAULT"
_Z18LookupTableV2Grad2IfEvPT_PKS0_PKlllll:
.text._Z18LookupTableV2Grad2IfEvPT_PKS0_PKlllll:
        /* <DEDUP_REMOVED lines=33> */
[----:B0-----:R-:W-:-:S06]  /*0210*/  IADD3 R8, PT, PT, R10, 0xffffffe, RZ ;  /* 0x0ffffffe0a087810 */ /* 0x001fcc0007ffe0ff */
[----:B------:R0:W1:Y:S02]  /*0220*/  F2I.FTZ.U32.TRUNC.NTZ R9, R8 ;  /* 0x0000000800097305 */ /* 0x000064000021f000 */
[----:B0-----:R-:W-:Y:S02]  /*0230*/  IMAD.MOV.U32 R8, RZ, RZ, RZ ;  /* 0x000000ffff087224 */ /* 0x001fe400078e00ff */
        /* <DEDUP_REMOVED lines=8> */
[----:B------:R-:W-:Y:S01]  /*02c0*/  @P0 IADD3 R7, PT, PT, R7, -R6, RZ ;  /* 0x8000000607070210 */ /* 0x000fe20007ffe0ff */
[----:B------:R-:W-:-:S03]  /*02d0*/  @P0 VIADD R8, R8, 0x1 ;  /* 0x0000000108080836 */ /* 0x000fc60000000000 */
[----:B------:R-:W-:-:S13]  /*02e0*/  ISETP.GE.U32.AND P1, PT, R7, R6, PT ;  /* 0x000000060700720c */ /* 0x000fda0003f26070 */
[----:B------:R-:W-:Y:S01]  /*02f0*/  @P1 VIADD R8, R8, 0x1 ;  /* 0x0000000108081836 */ /* 0x000fe20000000000 */
[----:B------:R-:W-:Y:S01]  /*0300*/  @!P2 LOP3.LUT R8, RZ, R6, RZ, 0x33, !PT ;  /* 0x00000006ff08a212 */ /* 0x000fe200078e33ff */
[----:B------:R-:W-:Y:S06]  /*0310*/  BRA `(.L_x_142) ;  /* 0x0000000000107947 */ /* 0x000fec0003800000 */
.L_x_141:
[----:B------:R-:W-:-:S07]  /*0320*/  MOV R8, 0x340 ;  /* 0x0000034000087802 */ /* 0x000fce0000000f00 */
[----:B------:R-:W-:Y:S05]  /*0330*/  CALL.REL.NOINC `($__internal_2_$__cuda_sm20_div_u64) ;  /* 0x00000020003c7944 */ /* 0x000fea0003c00000 */
[----:B------:R-:W-:Y:S01]  /*0340*/  MOV R8, R7 ;  /* 0x0000000700087202 */ /* 0x000fe20000000f00 */
[----:B------:R-:W-:-:S07]  /*0350*/  IMAD.MOV.U32 R9, RZ, RZ, R10 ;  /* 0x000000ffff097224 */ /* 0x000fce00078e000a */
.L_x_142:
[----:B------:R-:W-:Y:S05]  /*0360*/  BSYNC.RECONVERGENT B1 ;  /* 0x0000000000017941 */ /* 0x000fea0003800200 */
.L_x_140:
        /* <DEDUP_REMOVED lines=12> */
[----:B------:R-:W-:Y:S02]  /*0430*/  HFMA2 R7, -RZ, RZ, 0, 0 ;  /* 0x00000000ff077431 */ /* 0x000fe400000001ff */
[----:B------:R-:W-:Y:S01]  /*0440*/  IMAD.MOV.U32 R11, RZ, RZ, RZ ;  /* 0x000000ffff0b7224 */ /* 0x000fe200078e00ff */
[----:B------:R-:W-:Y:S02]  /*0450*/  LOP3.LUT R12, R8, 0x3, RZ, 0xc0, !PT ;  /* 0x00000003080c7812 */ /* 0x000fe400078ec0ff */
[----:B0-----:R-:W-:-:S07]  /*0460*/  LEA R10, R10, R5, 0x18 ;  /* 0x000000050a0a7211 */ /* 0x001fce00078ec0ff */
.L_x_145:
[----:B0-----:R-:W-:-:S04]  /*0470*/  LEA R8, P1, R3, UR10, 0x3 ;  /* 0x0000000a03087c11 */ /* 0x001fc8000f8218ff */
[----:B------:R-:W-:-:S06]  /*0480*/  LEA.HI.X R9, R3, UR11, R4, 0x3, P1 ;  /* 0x0000000b03097c11 */ /* 0x000fcc00088f1c04 */
[----:B------:R-:W2:Y:S01]  /*0490*/  LDG.E.64 R8, desc[UR8][R8.64] ;  /* 0x0000000808087981 */ /* 0x000ea2000c1e1b00 */
[----:B------:R-:W-:Y:S01]  /*04a0*/  IMAD R5, R3, 0x8, R10 ;  /* 0x0000000803057824 */ /* 0x000fe200078e020a */
[----:B------:R-:W-:Y:S02]  /*04b0*/  IADD3 R7, P1, PT, R7, 0x1, RZ ;  /* 0x0000000107077810 */ /* 0x000fe40007f3e0ff */
[----:B------:R-:W-:-:S03]  /*04c0*/  IADD3 R3, P2, PT, R6, R3, RZ ;  /* 0x0000000306037210 */ /* 0x000fc60007f5e0ff */
[----:B------:R-:W-:Y:S01]  /*04d0*/  IMAD.X R11, RZ, RZ, R11, P1 ;  /* 0x000000ffff0b7224 */ /* 0x000fe200008e060b */
[----:B------:R-:W-:Y:S02]  /*04e0*/  ISETP.NE.U32.AND P1, PT, R7, R12, PT ;  /* 0x0000000c0700720c */ /* 0x000fe40003f25070 */
[----:B------:R-:W-:Y:S02]  /*04f0*/  IADD3.X R4, PT, PT, RZ, R4, RZ, P2, !PT ;  /* 0x00000004ff047210 */ /* 0x000fe400017fe4ff */
[----:B------:R-:W-:Y:S01]  /*0500*/  ISETP.NE.AND.EX P1, PT, R11, RZ, PT, P1 ;  /* 0x000000ff0b00720c */ /* 0x000fe20003f25310 */
[----:B--2---:R0:W-:-:S12]  /*0510*/  STS.64 [R5], R8 ;  /* 0x0000000805007388 */ /* 0x0041d80000000a00 */
[----:B------:R-:W-:Y:S05]  /*0520*/  @P1 BRA `(.L_x_145) ;  /* 0xfffffffc00d01947 */ /* 0x000fea000383ffff */
.L_x_144:
[----:B------:R-:W-:Y:S05]  /*0530*/  BSYNC.RECONVERGENT B1 ;  /* 0x0000000000017941 */ /* 0x000fea0003800200 */
.L_x_143:
[----:B------:R-:W-:Y:S05]  /*0540*/  @!P0 BRA `(.L_x_139) ;  /* 0x0000000000788947 */ /* 0x000fea0003800000 */
[----:B0-----:R-:W0:Y:S01]  /*0550*/  S2R R9, SR_CgaCtaId ;  /* 0x0000000000097919 */ /* 0x001e220000008800 */
[----:B------:R-:W-:Y:S01]  /*0560*/  MOV R8, 0x400 ;  /* 0x0000040000087802 */ /* 0x000fe20000000f00 */
[----:B------:R-:W-:Y:S01]  /*0570*/  IMAD.SHL.U32 R5, R6, 0x8, RZ ;  /* 0x0000000806057824 */ /* 0x000fe200078e00ff */
[----:B------:R-:W-:Y:S02]  /*0580*/  SHF.R.U32.HI R7, RZ, 0x1d, R6 ;  /* 0x0000001dff077819 */ /* 0x000fe40000011606 */
[----:B0-----:R-:W-:-:S07]  /*0590*/  LEA R16, R9, R8, 0x18 ;  /* 0x0000000809107211 */ /* 0x001fce00078ec0ff */
.L_x_146:
        /* <DEDUP_REMOVED lines=15> */
[----:B------:R-:W-:-:S04]  /*0690*/  LEA R3, P0, R6, R3, 0x2 ;  /* 0x0000000306037211 */ /* 0x000fc800078010ff */
[C---:B------:R-:W-:Y:S02]  /*06a0*/  LEA R21, R6.reuse, R19, 0x3 ;  /* 0x0000001306157211 */ /* 0x040fe400078e18ff */
        /* <DEDUP_REMOVED lines=8> */
.L_x_139:
[----:B------:R-:W-:Y:S05]  /*0730*/  BSYNC.RECONVERGENT B0 ;  /* 0x0000000000007941 */ /* 0x000fea0003800200 */
.L_x_138:
        /* <DEDUP_REMOVED lines=20> */
.L_x_153:
[----:B------:R-:W3:Y:S01]  /*0880*/  LDCU.128 UR20, c[0x0][0x3a0] ;  /* 0x00007400ff1477ac */ /* 0x000ee20008000c00 */
[----:B-1----:R-:W-:Y:S02]  /*0890*/  IMAD.MOV.U32 R8, RZ, RZ, R2 ;  /* 0x000000ffff087224 */ /* 0x002fe400078e0002 */
[----:B------:R-:W-:Y:S01]  /*08a0*/  IMAD.MOV.U32 R9, RZ, RZ, R0 ;  /* 0x000000ffff097224 */ /* 0x000fe200078e0000 */
[----:B------:R-:W1:Y:S01]  /*08b0*/  LDCU.64 UR6, c[0x0][0x3b0] ;  /* 0x00007600ff0677ac */ /* 0x000e620008000a00 */
[----:B------:R-:W4:Y:S01]  /*08c0*/  LDCU.64 UR4, c[0x0][0x380] ;  /* 0x00007000ff0477ac */ /* 0x000f220008000a00 */
[----:B---3--:R-:W-:Y:S01]  /*08d0*/  IMAD.U32 R17, RZ, RZ, UR22 ;  /* 0x00000016ff117e24 */ /* 0x008fe2000f8e00ff */
[----:B------:R-:W-:Y:S01]  /*08e0*/  MOV R16, UR23 ;  /* 0x0000001700107c02 */ /* 0x000fe20008000f00 */
        /* <DEDUP_REMOVED lines=8> */
[----:B------:R1:W5:Y:S01]  /*0970*/  LDG.E R5, desc[UR8][R22.64] ;  /* 0x0000000816057981 */ /* 0x000362000c1e1900 */
[----:B------:R-:W-:Y:S01]  /*0980*/  UISETP.GE.U32.AND UP0, UPT, UR20, 0x8, UPT ;  /* 0x000000081400788c */ /* 0x000fe2000bf06070 */
[----:B------:R-:W-:Y:S01]  /*0990*/  MOV R18, RZ ;  /* 0x000000ff00127202 */ /* 0x000fe20000000f00 */
[----:B------:R-:W-:Y:S02]  /*09a0*/  IMAD.MOV.U32 R7, RZ, RZ, RZ ;  /* 0x000000ffff077224 */ /* 0x000fe400078e00ff */
        /* <DEDUP_REMOVED lines=12> */
[----:B------:R-:W-:Y:S01]  /*0a70*/  IMAD.U32 R7, RZ, RZ, UR6 ;  /* 0x00000006ff077e24 */ /* 0x000fe2000f8e00ff */
[----:B------:R-:W-:Y:S01]  /*0a80*/  LEA.HI.X R12, R2, UR21, R0, 0x2, P0 ;  /* 0x00000015020c7c11 */ /* 0x000fe200080f1400 */
[----:B------:R-:W-:Y:S01]  /*0a90*/  UIADD3 UR4, UPT, UPT, UR4, 0x20, URZ ;  /* 0x0000002004047890 */ /* 0x000fe2000fffe0ff */
[----:B------:R-:W-:-:S05]  /*0aa0*/  MOV R13, UR7 ;  /* 0x00000007000d7c02 */ /* 0x000fca0008000f00 */
[----:B------:R-:W-:-:S07]  /*0ab0*/  IMAD.U32 R21, RZ, RZ, UR4 ;  /* 0x00000004ff157e24 */ /* 0x000fce000f8e00ff */
.L_x_149:
        /* <DEDUP_REMOVED lines=15> */
[----:B------:R-:W-:Y:S02]  /*0bb0*/  @P2 LEA.HI.X R17, R24, R19, R8, 0x2, P0 ;  /* 0x0000001318112211 */ /* 0x000fe400000f1408 */
[----:B------:R-:W-:-:S03]  /*0bc0*/  @P2 MOV R19, R12 ;  /* 0x0000000c00132202 */ /* 0x000fc60000000f00 */
[----:B------:R-:W3:Y:S04]  /*0bd0*/  @P2 LDG.E R25, desc[UR8][R16.64] ;  /* 0x0000000810192981 */ /* 0x000ee8000c1e1900 */
[----:B------:R-:W3:Y:S01]  /*0be0*/  @P2 LDG.E R26, desc[UR8][R18.64] ;  /* 0x00000008121a2981 */ /* 0x000ee2000c1e1900 */
[----:B------:R-:W-:-:S04]  /*0bf0*/  ISETP.NE.U32.AND P0, PT, R10, R4, PT ;  /* 0x000000040a00720c */ /* 0x000fc80003f05070 */
[----:B------:R-:W-:-:S13]  /*0c00*/  ISETP.NE.AND.EX P0, PT, R11, R3, PT, P0 ;  /* 0x000000030b00720c */ /* 0x000fda0003f05300 */
[----:B------:R-:W0:Y:S01]  /*0c10*/  @P0 LDC.64 R8, c[0x0][0x3a8] ;  /* 0x0000ea00ff080b82 */ /* 0x000e220000000a00 */
[----:B------:R-:W-:Y:S01]  /*0c20*/  @P0 IMAD.MOV.U32 R24, RZ, RZ, R2 ;  /* 0x000000ffff180224 */ /* 0x000fe200078e0002 */
[----:B------:R-:W-:Y:S01]  /*0c30*/  @!P2 MOV R18, R14 ;  /* 0x0000000e0012a202 */ /* 0x000fe20000000f00 */
[----:B------:R-:W-:Y:S02]  /*0c40*/  @!P2 IMAD.MOV.U32 R19, RZ, RZ, R12 ;  /* 0x000000ffff13a224 */ /* 0x000fe400078e000c */
[----:B---3--:R-:W-:Y:S01]  /*0c50*/  @P2 FADD R26, R26, R25 ;  /* 0x000000191a1a2221 */ /* 0x008fe20000000000 */
[----:B------:R-:W-:Y:S02]  /*0c60*/  @P0 IMAD.MOV.U32 R25, RZ, RZ, R0 ;  /* 0x000000ffff190224 */ /* 0x000fe400078e0000 */
[----:B0-----:R-:W-:-:S04]  /*0c70*/  @P0 IMAD.WIDE.U32 R24, R10, R8, R24 ;  /* 0x000000080a180225 */ /* 0x001fc800078e0018 */
[----:B------:R-:W-:-:S04]  /*0c80*/  @P0 IMAD R8, R11, R8, RZ ;  /* 0x000000080b080224 */ /* 0x000fc800078e02ff */
[----:B------:R-:W-:Y:S02]  /*0c90*/  @P0 IMAD R11, R10, R9, R8 ;  /* 0x000000090a0b0224 */ /* 0x000fe400078e0208 */
[----:B------:R-:W0:Y:S02]  /*0ca0*/  @P0 LDC.64 R8, c[0x0][0x380] ;  /* 0x0000e000ff080b82 */ /* 0x000e240000000a00 */
[----:B------:R-:W-:Y:S01]  /*0cb0*/  @P0 IMAD.IADD R10, R25, 0x1, R11 ;  /* 0x00000001190a0824 */ /* 0x000fe200078e020b */
[----:B------:R-:W-:Y:S04]  /*0cc0*/  @P2 STG.E desc[UR8][R16.64], R26 ;  /* 0x0000001a10002986 */ /* 0x000fe8000c101908 */
[----:B------:R-:W3:Y:S01]  /*0cd0*/  @!P2 LDG.E R28, desc[UR8][R18.64] ;  /* 0x00000008121ca981 */ /* 0x000ee2000c1e1900 */
[----:B0-----:R-:W-:-:S04]  /*0ce0*/  @P0 LEA R8, P1, R24, R8, 0x2 ;  /* 0x0000000818080211 */ /* 0x001fc800078210ff */
[----:B------:R-:W-:Y:S02]  /*0cf0*/  @P0 LEA.HI.X R9, R24, R9, R10, 0x2, P1 ;  /* 0x0000000918090211 */ /* 0x000fe400008f140a */
[----:B------:R-:W-:-:S03]  /*0d00*/  IADD3 R24, P1, PT, R14, UR18, RZ ;  /* 0x000000120e187c10 */ /* 0x000fc6000ff3e0ff */
[----:B------:R-:W4:Y:S01]  /*0d10*/  @P0 LDG.E R11, desc[UR8][R8.64] ;  /* 0x00000008080b0981 */ /* 0x000f22000c1e1900 */
[----:B------:R-:W-:-:S05]  /*0d20*/  IADD3.X R25, PT, PT, R12, UR19, RZ, P1, !PT ;  /* 0x000000130c197c10 */ /* 0x000fca0008ffe4ff */
[----:B------:R-:W4:Y:S02]  /*0d30*/  @P0 LDG.E R10, desc[UR8][R24.64] ;  /* 0x00000008180a0981 */ /* 0x000f24000c1e1900 */
[----:B----4-:R-:W-:-:S05]  /*0d40*/  @P0 FADD R29, R10, R11 ;  /* 0x0000000b0a1d0221 */ /* 0x010fca0000000000 */
[----:B------:R-:W-:Y:S04]  /*0d50*/  @P0 STG.E desc[UR8][R8.64], R29 ;  /* 0x0000001d08000986 */ /* 0x000fe8000c101908 */
[----:B------:R-:W0:Y:S01]  /*0d60*/  LDS.128 R8, [R21+-0x10] ;  /* 0xfffff00015087984 */ /* 0x000e220000000c00 */
[----:B---3-5:R-:W-:-:S03]  /*0d70*/  @!P2 FADD R5, R5, R28 ;  /* 0x0000001c0505a221 */ /* 0x028fc60000000000 */
[----:B------:R-:W3:Y:S01]  /*0d80*/  @!P0 LDG.E R24, desc[UR8][R24.64] ;  /* 0x0000000818188981 */ /* 0x000ee2000c1e1900 */
[----:B0-----:R-:W-:-:S04]  /*0d90*/  ISETP.NE.U32.AND P1, PT, R8, R4, PT ;  /* 0x000000040800720c */ /* 0x001fc80003f25070 */
[----:B------:R-:W-:-:S13]  /*0da0*/  ISETP.NE.AND.EX P1, PT, R9, R3, PT, P1 ;  /* 0x000000030900720c */ /* 0x000fda0003f25310 */
[----:B------:R-:W0:Y:S01]  /*0db0*/  @P1 LDC.64 R16, c[0x0][0x3a8] ;  /* 0x0000ea00ff101b82 */ /* 0x000e220000000a00 */
[----:B------:R-:W-:Y:S02]  /*0dc0*/  @P1 IMAD.MOV.U32 R26, RZ, RZ, R2 ;  /* 0x000000ffff1a1224 */ /* 0x000fe400078e0002 */
[----:B------:R-:W-:Y:S02]  /*0dd0*/  @P1 IMAD.MOV.U32 R27, RZ, RZ, R0 ;  /* 0x000000ffff1b1224 */ /* 0x000fe400078e0000 */
[----:B0-----:R-:W-:-:S04]  /*0de0*/  @P1 IMAD.WIDE.U32 R26, R8, R16, R26 ;  /* 0x00000010081a1225 */ /* 0x001fc800078e001a */
[----:B------:R-:W-:-:S04]  /*0df0*/  @P1 IMAD R16, R9, R16, RZ ;  /* 0x0000001009101224 */ /* 0x000fc800078e02ff */
[----:B------:R-:W-:Y:S02]  /*0e00*/  @P1 IMAD R17, R8, R17, R16 ;  /* 0x0000001108111224 */ /* 0x000fe400078e0210 */
[----:B------:R-:W0:Y:S03]  /*0e10*/  @P1 LDC.64 R8, c[0x0][0x380] ;  /* 0x0000e000ff081b82 */ /* 0x000e260000000a00 */
[----:B------:R-:W-:Y:S02]  /*0e20*/  @P1 IADD3 R16, PT, PT, R27, R17, RZ ;  /* 0x000000111b101210 */ /* 0x000fe40007ffe0ff */
[----:B0-----:R-:W-:-:S04]  /*0e30*/  @P1 LEA R8, P2, R26, R8, 0x2 ;  /* 0x000000081a081211 */ /* 0x001fc800078410ff */
[----:B------:R-:W-:Y:S02]  /*0e40*/  @P1 LEA.HI.X R9, R26, R9, R16, 0x2, P2 ;  /* 0x000000091a091211 */ /* 0x000fe400010f1410 */
[----:B------:R-:W-:-:S03]  /*0e50*/  IADD3 R26, P2, PT, R14, UR16, RZ ;  /* 0x000000100e1a7c10 */ /* 0x000fc6000ff5e0ff */
[----:B------:R-:W4:Y:S01]  /*0e60*/  @P1 LDG.E R17, desc[UR8][R8.64] ;  /* 0x0000000808111981 */ /* 0x000f22000c1e1900 */
[----:B------:R-:W-:-:S05]  /*0e70*/  IADD3.X R27, PT, PT, R12, UR17, RZ, P2, !PT ;  /* 0x000000110c1b7c10 */ /* 0x000fca00097fe4ff */
[----:B------:R-:W4:Y:S01]  /*0e80*/  @P1 LDG.E R16, desc[UR8][R26.64] ;  /* 0x000000081a101981 */ /* 0x000f22000c1e1900 */
[----:B------:R-:W-:-:S04]  /*0e90*/  ISETP.NE.U32.AND P3, PT, R10, R4, PT ;  /* 0x000000040a00720c */ /* 0x000fc80003f65070 */
[----:B------:R-:W-:Y:S01]  /*0ea0*/  ISETP.NE.AND.EX P3, PT, R11, R3, PT, P3 ;  /* 0x000000030b00720c */ /* 0x000fe20003f65330 */
[----:B----4-:R-:W-:-:S12]  /*0eb0*/  @P1 FADD R29, R16, R17 ;  /* 0x00000011101d1221 */ /* 0x010fd80000000000 */
[----:B--2---:R-:W-:Y:S01]  /*0ec0*/  @P3 IMAD.U32 R17, RZ, RZ, UR12 ;  /* 0x0000000cff113e24 */ /* 0x004fe2000f8e00ff */
[----:B------:R0:W-:Y:S04]  /*0ed0*/  @P1 STG.E desc[UR8][R8.64], R29 ;  /* 0x0000001d08001986 */ /* 0x0001e8000c101908 */
[----:B------:R1:W2:Y:S01]  /*0ee0*/  @!P1 LDG.E R25, desc[UR8][R26.64] ;  /* 0x000000081a199981 */ /* 0x0002a2000c1e1900 */
[----:B0-----:R-:W-:Y:S01]  /*0ef0*/  @P3 IMAD.MOV.U32 R8, RZ, RZ, R2 ;  /* 0x000000ffff083224 */ /* 0x001fe200078e0002 */
[----:B------:R-:W-:-:S03]  /*0f00*/  @P3 MOV R9, R0 ;  /* 0x0000000000093202 */ /* 0x000fc60000000f00 */
[----:B-1----:R-:W-:-:S03]  /*0f10*/  @P3 IMAD.WIDE.U32 R26, R10, R17, R8 ;  /* 0x000000110a1a3225 */ /* 0x002fc600078e0008 */
[----:B------:R-:W0:Y:S01]  /*0f20*/  @P3 LDC.64 R8, c[0x0][0x380] ;  /* 0x0000e000ff083b82 */ /* 0x000e220000000a00 */
        /* <DEDUP_REMOVED lines=9> */
[----:B------:R-:W4:Y:S04]  /*0fc0*/  @P3 LDG.E R27, desc[UR8][R8.64] ;  /* 0x00000008081b3981 */ /* 0x000f28000c1e1900 */
[----:B------:R-:W4:Y:S01]  /*0fd0*/  @P3 LDG.E R10, desc[UR8][R10.64] ;  /* 0x000000080a0a3981 */ /* 0x000f22000c1e1900 */
[----:B------:R-:W-:Y:S01]  /*0fe0*/  @!P3 MOV R17, UR12 ;  /* 0x0000000c0011bc02 */ /* 0x000fe20008000f00 */
[----:B------:R-:W-:-:S04]  /*0ff0*/  @!P3 IMAD.U32 R16, RZ, RZ, UR13 ;  /* 0x0000000dff10be24 */ /* 0x000fc8000f8e00ff */
[----:B------:R-:W-:Y:S02]  /*1000*/  @!P3 IMAD R29, R16, 0xc, RZ ;  /* 0x0000000c101db824 */ /* 0x000fe400078e02ff */
[----:B----4-:R-:W-:-:S05]  /*1010*/  @P3 FADD R27, R10, R27 ;  /* 0x0000001b0a1b3221 */ /* 0x010fca0000000000 */
[----:B------:R-:W-:Y:S01]  /*1020*/  @P3 STG.E desc[UR8][R8.64], R27 ;  /* 0x0000001b08003986 */ /* 0x000fe2000c101908 */
[----:B------:R-:W-:-:S04]  /*1030*/  @!P3 IMAD.WIDE.U32 R8, R17, 0xc, R18 ;  /* 0x0000000c1108b825 */ /* 0x000fc800078e0012 */
[----:B------:R-:W-:-:S05]  /*1040*/  @!P3 IMAD.IADD R9, R9, 0x1, R29 ;  /* 0x000000010909b824 */ /* 0x000fca00078e021d */
[----:B------:R0:W4:Y:S04]  /*1050*/  @!P3 LDG.E R26, desc[UR8][R8.64] ;  /* 0x00000008081ab981 */ /* 0x000128000c1e1900 */
[----:B0-----:R-:W0:Y:S01]  /*1060*/  LDS.128 R8, [R21] ;  /* 0x0000000015087984 */ /* 0x001e220000000c00 */
[----:B---3--:R-:W-:-:S04]  /*1070*/  @!P0 FADD R5, R5, R24 ;  /* 0x0000001805058221 */ /* 0x008fc80000000000 */
[----:B--2---:R-:W-:Y:S01]  /*1080*/  @!P1 FADD R5, R5, R25 ;  /* 0x0000001905059221 */ /* 0x004fe20000000000 */
[----:B0-----:R-:W-:-:S04]  /*1090*/  ISETP.NE.U32.AND P2, PT, R8, R4, PT ;  /* 0x000000040800720c */ /* 0x001fc80003f45070 */
[----:B------:R-:W-:-:S13]  /*10a0*/  ISETP.NE.AND.EX P2, PT, R9, R3, PT, P2 ;  /* 0x000000030900720c */ /* 0x000fda0003f45320 */
[-C--:B------:R-:W-:Y:S02]  /*10b0*/  @P2 IMAD R25, R9, R17.reuse, RZ ;  /* 0x0000001109192224 */ /* 0x080fe400078e02ff */
[----:B------:R-:W-:Y:S02]  /*10c0*/  @P2 IMAD.MOV.U32 R24, RZ, RZ, R2 ;  /* 0x000000ffff182224 */ /* 0x000fe400078e0002 */
[----:B----4-:R-:W-:Y:S01]  /*10d0*/  @!P3 FADD R5, R5, R26 ;  /* 0x0000001a0505b221 */ /* 0x010fe20000000000 */
[C---:B------:R-:W-:Y:S02]  /*10e0*/  @P2 IMAD R26, R8.reuse, R16, R25 ;  /* 0x00000010081a2224 */ /* 0x040fe400078e0219 */
[----:B------:R-:W-:Y:S02]  /*10f0*/  @P2 IMAD.MOV.U32 R25, RZ, RZ, R0 ;  /* 0x000000ffff192224 */ /* 0x000fe400078e0000 */
[----:B------:R-:W-:Y:S02]  /*1100*/  @P2 IMAD.WIDE.U32 R24, R8, R17, R24 ;  /* 0x0000001108182225 */ /* 0x000fe400078e0018 */
[----:B------:R-:W0:Y:S03]  /*1110*/  @P2 LDC.64 R8, c[0x0][0x380] ;  /* 0x0000e000ff082b82 */ /* 0x000e260000000a00 */
[----:B------:R-:W-:-:S02]  /*1120*/  @P2 IADD3 R26, PT, PT, R25, R26, RZ ;  /* 0x0000001a191a2210 */ /* 0x000fc40007ffe0ff */
[----:B0-----:R-:W-:-:S04]  /*1130*/  @P2 LEA R8, P0, R24, R8, 0x2 ;  /* 0x0000000818082211 */ /* 0x001fc800078010ff */
[----:B------:R-:W-:Y:S02]  /*1140*/  @P2 LEA.HI.X R9, R24, R9, R26, 0x2, P0 ;  /* 0x0000000918092211 */ /* 0x000fe400000f141a */
[----:B------:R-:W-:-:S03]  /*1150*/  IADD3 R24, P0, PT, R14, UR14, RZ ;  /* 0x0000000e0e187c10 */ /* 0x000fc6000ff1e0ff */
[----:B------:R-:W2:Y:S01]  /*1160*/  @P2 LDG.E R27, desc[UR8][R8.64] ;  /* 0x00000008081b2981 */ /* 0x000ea2000c1e1900 */
[----:B------:R-:W-:-:S05]  /*1170*/  IADD3.X R25, PT, PT, R12, UR15, RZ, P0, !PT ;  /* 0x0000000f0c197c10 */ /* 0x000fca00087fe4ff */
[----:B------:R-:W2:Y:S01]  /*1180*/  @P2 LDG.E R26, desc[UR8][R24.64] ;  /* 0x00000008181a2981 */ /* 0x000ea2000c1e1900 */
[----:B------:R-:W-:-:S04]  /*1190*/  ISETP.NE.U32.AND P1, PT, R10, R4, PT ;  /* 0x000000040a00720c */ /* 0x000fc80003f25070 */
[----:B------:R-:W-:-:S13]  /*11a0*/  ISETP.NE.AND.EX P1, PT, R11, R3, PT, P1 ;  /* 0x000000030b00720c */ /* 0x000fda0003f25310 */
[----:B------:R-:W-:Y:S02]  /*11b0*/  @P1 IMAD R11, R11, R17, RZ ;  /* 0x000000110b0b1224 */ /* 0x000fe400078e02ff */
[----:B------:R-:W-:Y:S02]  /*11c0*/  @P1 IMAD R29, R16, 0x14, RZ ;  /* 0x00000014101d1824 */ /* 0x000fe400078e02ff */
[----:B--2---:R-:W-:-:S05]  /*11d0*/  @P2 FADD R27, R26, R27 ;  /* 0x0000001b1a1b2221 */ /* 0x004fca0000000000 */
[----:B------:R0:W-:Y:S01]  /*11e0*/  @P2 STG.E desc[UR8][R8.64], R27 ;  /* 0x0000001b08002986 */ /* 0x0001e2000c101908 */
[----:B------:R-:W-:-:S03]  /*11f0*/  @P1 IMAD R26, R10, R16, R11 ;  /* 0x000000100a1a1224 */ /* 0x000fc600078e020b */
[----:B------:R-:W2:Y:S01]  /*1200*/  @!P2 LDG.E R24, desc[UR8][R24.64] ;  /* 0x000000081818a981 */ /* 0x000ea2000c1e1900 */
[----:B0-----:R-:W-:Y:S02]  /*1210*/  @P1 IMAD.MOV.U32 R8, RZ, RZ, R2 ;  /* 0x000000ffff081224 */ /* 0x001fe400078e0002 */
[----:B------:R-:W-:Y:S02]  /*1220*/  @P1 IMAD.MOV.U32 R9, RZ, RZ, R0 ;  /* 0x000000ffff091224 */ /* 0x000fe400078e0000 */
[----:B------:R-:W-:-:S04]  /*1230*/  @P1 IMAD.WIDE.U32 R10, R10, R17, R8 ;  /* 0x000000110a0a1225 */ /* 0x000fc800078e0008 */
[----:B------:R-:W0:Y:S01]  /*1240*/  @P1 LDC.64 R8, c[0x0][0x380] ;  /* 0x0000e000ff081b82 */ /* 0x000e220000000a00 */
[----:B------:R-:W-:Y:S01]  /*1250*/  @P1 IMAD.IADD R26, R11, 0x1, R26 ;  /* 0x000000010b1a1824 */ /* 0x000fe200078e021a */
[----:B0-----:R-:W-:-:S04]  /*1260*/  @P1 LEA R8, P0, R10, R8, 0x2 ;  /* 0x000000080a081211 */ /* 0x001fc800078010ff */
[----:B------:R-:W-:Y:S01]  /*1270*/  @P1 LEA.HI.X R9, R10, R9, R26, 0x2, P0 ;  /* 0x000000090a091211 */ /* 0x000fe200000f141a */
[----:B------:R-:W-:-:S04]  /*1280*/  @P1 IMAD.WIDE.U32 R10, R17, 0x14, R18 ;  /* 0x00000014110a1825 */ /* 0x000fc800078e0012 */
[----:B------:R-:W3:Y:S01]  /*1290*/  @P1 LDG.E R27, desc[UR8][R8.64] ;  /* 0x00000008081b1981 */ /* 0x000ee2000c1e1900 */
[----:B------:R-:W-:-:S05]  /*12a0*/  @P1 IADD3 R11, PT, PT, R11, R29, RZ ;  /* 0x0000001d0b0b1210 */ /* 0x000fca0007ffe0ff */
[----:B------:R-:W3:Y:S01]  /*12b0*/  @P1 LDG.E R10, desc[UR8][R10.64] ;  /* 0x000000080a0a1981 */ /* 0x000ee2000c1e1900 */
[----:B------:R-:W-:Y:S02]  /*12c0*/  @!P1 IMAD R29, R16, 0x14, RZ ;  /* 0x00000014101d9824 */ /* 0x000fe400078e02ff */
[----:B---3--:R-:W-:Y:S01]  /*12d0*/  @P1 FADD R27, R10, R27 ;  /* 0x0000001b0a1b1221 */ /* 0x008fe20000000000 */
[----:B------:R-:W-:-:S04]  /*12e0*/  @!P1 IMAD.WIDE.U32 R10, R17, 0x14, R18 ;  /* 0x00000014110a9825 */ /* 0x000fc800078e0012 */
[----:B------:R-:W-:Y:S01]  /*12f0*/  @!P1 IMAD.IADD R11, R11, 0x1, R29 ;  /* 0x000000010b0b9824 */ /* 0x000fe200078e021d */
[----:B------:R-:W-:Y:S04]  /*1300*/  @P1 STG.E desc[UR8][R8.64], R27 ;  /* 0x0000001b08001986 */ /* 0x000fe8000c101908 */
[----:B------:R0:W3:Y:S04]  /*1310*/  @!P1 LDG.E R26, desc[UR8][R10.64] ;  /* 0x000000080a1a9981 */ /* 0x0000e8000c1e1900 */
[----:B0-----:R-:W0:Y:S01]  /*1320*/  LDS.128 R8, [R21+0x10] ;  /* 0x0000100015087984 */ /* 0x001e220000000c00 */
[----:B--2---:R-:W-:Y:S01]  /*1330*/  @!P2 FADD R5, R5, R24 ;  /* 0x000000180505a221 */ /* 0x004fe20000000000 */
[----:B0-----:R-:W-:-:S04]  /*1340*/  ISETP.NE.U32.AND P0, PT, R8, R4, PT ;  /* 0x000000040800720c */ /* 0x001fc80003f05070 */
[----:B------:R-:W-:-:S13]  /*1350*/  ISETP.NE.AND.EX P0, PT, R9, R3, PT, P0 ;  /* 0x000000030900720c */ /* 0x000fda0003f05300 */
[----:B------:R-:W-:Y:S02]  /*1360*/  @P0 IMAD R25, R9, R17, RZ ;  /* 0x0000001109190224 */ /* 0x000fe400078e02ff */
[----:B------:R-:W-:Y:S02]  /*1370*/  @P0 IMAD.MOV.U32 R24, RZ, RZ, R2 ;  /* 0x000000ffff180224 */ /* 0x000fe400078e0002 */
[----:B------:R-:W-:Y:S02]  /*1380*/  @P0 IMAD R27, R16, 0x18, RZ ;  /* 0x00000018101b0824 */ /* 0x000fe400078e02ff */
[----:B---3--:R-:W-:Y:S01]  /*1390*/  @!P1 FADD R5, R5, R26 ;  /* 0x0000001a05059221 */ /* 0x008fe20000000000 */
[----:B------:R-:W-:Y:S01]  /*13a0*/  @P0 IMAD R26, R8, R16, R25 ;  /* 0x00000010081a0224 */ /* 0x000fe200078e0219 */
[----:B------:R-:W-:-:S03]  /*13b0*/  @P0 MOV R25, R0 ;  /* 0x0000000000190202 */ /* 0x000fc60000000f00 */
[----:B------:R-:W-:Y:S02]  /*13c0*/  @P0 IMAD.WIDE.U32 R24, R8, R17, R24 ;  /* 0x0000001108180225 */ /* 0x000fe400078e0018 */
[----:B------:R-:W0:Y:S02]  /*13d0*/  @P0 LDC.64 R8, c[0x0][0x380] ;  /* 0x0000e000ff080b82 */ /* 0x000e240000000a00 */
[----:B------:R-:W-:Y:S01]  /*13e0*/  @P0 IMAD.IADD R26, R25, 0x1, R26 ;  /* 0x00000001191a0824 */ /* 0x000fe200078e021a */
[----:B0-----:R-:W-:-:S04]  /*13f0*/  @P0 LEA R8, P1, R24, R8, 0x2 ;  /* 0x0000000818080211 */ /* 0x001fc800078210ff */
[----:B------:R-:W-:Y:S01]  /*1400*/  @P0 LEA.HI.X R9, R24, R9, R26, 0x2, P1 ;  /* 0x0000000918090211 */ /* 0x000fe200008f141a */
[----:B------:R-:W-:-:S04]  /*1410*/  @P0 IMAD.WIDE.U32 R24, R17, 0x18, R18 ;  /* 0x0000001811180825 */ /* 0x000fc800078e0012 */
[----:B------:R-:W-:Y:S02]  /*1420*/  @P0 IMAD.IADD R25, R25, 0x1, R27 ;  /* 0x0000000119190824 */ /* 0x000fe400078e021b */
[----:B------:R-:W2:Y:S04]  /*1430*/  @P0 LDG.E R27, desc[UR8][R8.64] ;  /* 0x00000008081b0981 */ /* 0x000ea8000c1e1900 */
[----:B------:R-:W2:Y:S01]  /*1440*/  @P0 LDG.E R24, desc[UR8][R24.64] ;  /* 0x0000000818180981 */ /* 0x000ea2000c1e1900 */
[----:B------:R-:W-:-:S04]  /*1450*/  ISETP.NE.U32.AND P1, PT, R10, R4, PT ;  /* 0x000000040a00720c */ /* 0x000fc80003f25070 */
[----:B------:R-:W-:-:S13]  /*1460*/  ISETP.NE.AND.EX P1, PT, R11, R3, PT, P1 ;  /* 0x000000030b00720c */ /* 0x000fda0003f25310 */
[----:B------:R-:W-:-:S04]  /*1470*/  @P1 IMAD R11, R11, R17, RZ ;  /* 0x000000110b0b1224 */ /* 0x000fc800078e02ff */
[----:B------:R-:W-:Y:S02]  /*1480*/  @P1 IMAD R26, R10, R16, R11 ;  /* 0x000000100a1a1224 */ /* 0x000fe400078e020b */
[----:B--2---:R-:W-:-:S05]  /*1490*/  @P0 FADD R27, R24, R27 ;  /* 0x0000001b181b0221 */ /* 0x004fca0000000000 */
[----:B------:R0:W-:Y:S02]  /*14a0*/  @P0 STG.E desc[UR8][R8.64], R27 ;  /* 0x0000001b08000986 */ /* 0x0001e4000c101908 */
[----:B0-----:R-:W-:Y:S02]  /*14b0*/  @P1 IMAD.MOV.U32 R8, RZ, RZ, R2 ;  /* 0x000000ffff081224 */ /* 0x001fe400078e0002 */
[----:B------:R-:W-:Y:S02]  /*14c0*/  @P1 IMAD.MOV.U32 R9, RZ, RZ, R0 ;  /* 0x000000ffff091224 */ /* 0x000fe400078e0000 */
[----:B------:R-:W-:-:S04]  /*14d0*/  @P1 IMAD.WIDE.U32 R10, R10, R17, R8 ;  /* 0x000000110a0a1225 */ /* 0x000fc800078e0008 */
[----:B------:R-:W0:Y:S01]  /*14e0*/  @P1 LDC.64 R8, c[0x0][0x380] ;  /* 0x0000e000ff081b82 */ /* 0x000e220000000a00 */
[----:B------:R-:W-:Y:S01]  /*14f0*/  @P1 IADD3 R26, PT, PT, R11, R26, RZ ;  /* 0x0000001a0b1a1210 */ /* 0x000fe20007ffe0ff */
[----:B------:R-:W-:Y:S01]  /*1500*/  @P1 IMAD R27, R16, 0x1c, RZ ;  /* 0x0000001c101b1824 */ /* 0x000fe200078e02ff */
[----:B0-----:R-:W-:-:S04]  /*1510*/  @P1 LEA R8, P2, R10, R8, 0x2 ;  /* 0x000000080a081211 */ /* 0x001fc800078410ff */
[----:B------:R-:W-:Y:S01]  /*1520*/  @P1 LEA.HI.X R9, R10, R9, R26, 0x2, P2 ;  /* 0x000000090a091211 */ /* 0x000fe200010f141a */
[----:B------:R-:W-:-:S04]  /*1530*/  @P1 IMAD.WIDE.U32 R10, R17, 0x1c, R18 ;  /* 0x0000001c110a1825 */ /* 0x000fc800078e0012 */
[----:B------:R-:W-:Y:S02]  /*1540*/  @P1 IMAD.IADD R11, R11, 0x1, R27 ;  /* 0x000000010b0b1824 */ /* 0x000fe400078e021b */
[----:B------:R-:W2:Y:S04]  /*1550*/  @P1 LDG.E R27, desc[UR8][R8.64] ;  /* 0x00000008081b1981 */ /* 0x000ea8000c1e1900 */
[----:B------:R-:W2:Y:S01]  /*1560*/  @P1 LDG.E R26, desc[UR8][R10.64] ;  /* 0x000000080a1a1981 */ /* 0x000ea2000c1e1900 */
[----:B------:R-:W-:Y:S02]  /*1570*/  @!P0 IMAD R29, R16, 0x18, RZ ;  /* 0x00000018101d8824 */ /* 0x000fe400078e02ff */
[----:B------:R-:W-:-:S05]  /*1580*/  @!P0 IMAD.WIDE.U32 R24, R17, 0x18, R18 ;  /* 0x0000001811188825 */ /* 0x000fca00078e0012 */
[----:B------:R-:W-:Y:S01]  /*1590*/  @!P0 IADD3 R25, PT, PT, R25, R29, RZ ;  /* 0x0000001d19198210 */ /* 0x000fe20007ffe0ff */
[----:B------:R-:W-:-:S04]  /*15a0*/  @!P1 IMAD.WIDE.U32 R10, R17, 0x1c, R18 ;  /* 0x0000001c110a9825 */ /* 0x000fc800078e0012 */
[----:B------:R-:W3:Y:S01]  /*15b0*/  @!P0 LDG.E R24, desc[UR8][R24.64] ;  /* 0x0000000818188981 */ /* 0x000ee2000c1e1900 */
[----:B------:R-:W-:-:S04]  /*15c0*/  @!P1 IMAD R19, R16, 0x1c, RZ ;  /* 0x0000001c10139824 */ /* 0x000fc800078e02ff */
[----:B------:R-:W-:Y:S02]  /*15d0*/  @!P1 IMAD.IADD R11, R11, 0x1, R19 ;  /* 0x000000010b0b9824 */ /* 0x000fe400078e0213 */
[----:B--2---:R-:W-:-:S05]  /*15e0*/  @P1 FADD R27, R26, R27 ;  /* 0x0000001b1a1b1221 */ /* 0x004fca0000000000 */
[----:B------:R1:W-:Y:S04]  /*15f0*/  @P1 STG.E desc[UR8][R8.64], R27 ;  /* 0x0000001b08001986 */ /* 0x0003e8000c101908 */
[----:B------:R-:W2:Y:S01]  /*1600*/  @!P1 LDG.E R18, desc[UR8][R10.64] ;  /* 0x000000080a129981 */ /* 0x000ea2000c1e1900 */
[----:B------:R-:W-:-:S04]  /*1610*/  IADD3 R7, P2, PT, R7, -0x8, RZ ;  /* 0xfffffff807077810 */ /* 0x000fc80007f5e0ff */
[----:B------:R-:W-:Y:S02]  /*1620*/  IADD3.X R13, PT, PT, R13, -0x1, RZ, P2, !PT ;  /* 0xffffffff0d0d7810 */ /* 0x000fe400017fe4ff */
[----:B------:R-:W-:-:S04]  /*1630*/  ISETP.NE.U32.AND P2, PT, R7, RZ, PT ;  /* 0x000000ff0700720c */ /* 0x000fc80003f45070 */
[----:B------:R-:W-:Y:S01]  /*1640*/  ISETP.NE.AND.EX P2, PT, R13, RZ, PT, P2 ;  /* 0x000000ff0d00720c */ /* 0x000fe20003f45320 */
[----:B---3--:R-:W-:Y:S01]  /*1650*/  @!P0 FADD R5, R5, R24 ;  /* 0x0000001805058221 */ /* 0x008fe20000000000 */
[----:B------:R-:W-:Y:S02]  /*1660*/  IADD3 R14, P0, PT, R14, R20, RZ ;  /* 0x000000140e0e7210 */ /* 0x000fe40007f1e0ff */
[----:B------:R-:W-:-:S03]  /*1670*/  IADD3 R21, PT, PT, R21, 0x40, RZ ;  /* 0x0000004015157810 */ /* 0x000fc60007ffe0ff */
[----:B------:R-:W-:Y:S02]  /*1680*/  IMAD.X R12, R12, 0x1, R15, P0 ;  /* 0x000000010c0c7824 */ /* 0x000fe400000e060f */
[----:B--2---:R-:W-:-:S04]  /*1690*/  @!P1 FADD R5, R5, R18 ;  /* 0x0000001205059221 */ /* 0x004fc80000000000 */
[----:B-1----:R-:W-:Y:S05]  /*16a0*/  @P2 BRA `(.L_x_149) ;  /* 0xfffffff400042947 */ /* 0x002fea000383ffff */
[----:B------:R-:W0:Y:S02]  /*16b0*/  LDCU.64 UR4, c[0x0][0x3a0] ;  /* 0x00007400ff0477ac */ /* 0x000e240008000a00 */
[----:B0-----:R-:W-:Y:S02]  /*16c0*/  ULOP3.LUT UR4, UR4, 0xfffffff8, URZ, 0xc0, !UPT ;  /* 0xfffffff804047892 */ /* 0x001fe4000f8ec0ff */
[----:B------:R-:W-:-:S04]  /*16d0*/  ULOP3.LUT UR5, UR5, 0x7fffffff, URZ, 0xc0, !UPT ;  /* 0x7fffffff05057892 */ /* 0x000fc8000f8ec0ff */
[----:B------:R-:W-:Y:S02]  /*16e0*/  IMAD.U32 R18, RZ, RZ, UR4 ;  /* 0x00000004ff127e24 */ /* 0x000fe4000f8e00ff */
[----:B------:R-:W-:-:S07]  /*16f0*/  MOV R7, UR5 ;  /* 0x0000000500077c02 */ /* 0x000fce0008000f00 */
.L_x_148:
        /* <DEDUP_REMOVED lines=25> */
[----:B------:R-:W-:Y:S02]  /*1890*/  @P0 IMAD.MOV.U32 R20, RZ, RZ, R2 ;  /* 0x000000ffff140224 */ /* 0x000fe400078e0002 */
[----:B------:R-:W-:Y:S02]  /*18a0*/  @P0 IMAD.MOV.U32 R21, RZ, RZ, R0 ;  /* 0x000000ffff150224 */ /* 0x000fe400078e0000 */
[-C--:B------:R-:W-:Y:S02]  /*18b0*/  @P0 IMAD R9, R9, R17.reuse, RZ ;  /* 0x0000001109090224 */ /* 0x080fe400078e02ff */
[----:B------:R-:W-:Y:S01]  /*18c0*/  @P0 IMAD.WIDE.U32 R24, R8, R17, R20 ;  /* 0x0000001108180225 */ /* 0x000fe200078e0014 */
[----:B---3--:R-:W-:-:S03]  /*18d0*/  LEA R20, P1, R26, R12, 0x2 ;  /* 0x0000000c1a147211 */ /* 0x008fc600078210ff */
[-C--:B------:R-:W-:Y:S02]  /*18e0*/  IMAD R21, R18, R16.reuse, R29 ;  /* 0x0000001012157224 */ /* 0x080fe400078e021d */
[----:B------:R-:W-:-:S03]  /*18f0*/  @P0 IMAD R9, R8, R16, R9 ;  /* 0x0000001008090224 */ /* 0x000fc600078e0209 */
[----:B------:R-:W-:Y:S01]  /*1900*/  IADD3 R21, PT, PT, R27, R21, RZ ;  /* 0x000000151b157210 */ /* 0x000fe20007ffe0ff */
[----:B------:R-:W-:-:S03]  /*1910*/  @P0 IMAD.IADD R9, R25, 0x1, R9 ;  /* 0x0000000119090824 */ /* 0x000fc600078e0209 */
[----:B------:R-:W-:Y:S02]  /*1920*/  LEA.HI.X R21, R26, R13, R21, 0x2, P1 ;  /* 0x0000000d1a157211 */ /* 0x000fe400008f1415 */
[----:B------:R-:W-:Y:S02]  /*1930*/  LEA R12, P1, R2, R20, 0x2 ;  /* 0x00000014020c7211 */ /* 0x000fe400078210ff */
[----:B-1----:R-:W-:Y:S02]  /*1940*/  @P0 LEA R8, P2, R24, R14, 0x2 ;  /* 0x0000000e18080211 */ /* 0x002fe400078410ff */
[----:B------:R-:W-:Y:S02]  /*1950*/  LEA.HI.X R13, R2, R21, R0, 0x2, P1 ;  /* 0x00000015020d7211 */ /* 0x000fe400008f1400 */
[----:B------:R-:W-:-:S03]  /*1960*/  @P0 LEA.HI.X R9, R24, R15, R9, 0x2, P2 ;  /* 0x0000000f18090211 */ /* 0x000fc600010f1409 */
[----:B------:R-:W3:Y:S04]  /*1970*/  @P0 LDG.E R24, desc[UR8][R12.64] ;  /* 0x000000080c180981 */ /* 0x000ee8000c1e1900 */
[----:B------:R-:W3:Y:S01]  /*1980*/  @P0 LDG.E R25, desc[UR8][R8.64] ;  /* 0x0000000808190981 */ /* 0x000ee2000c1e1900 */
[----:B------:R-:W-:-:S04]  /*1990*/  ISETP.NE.U32.AND P1, PT, R10, R4, PT ;  /* 0x000000040a00720c */ /* 0x000fc80003f25070 */
[----:B------:R-:W-:-:S13]  /*19a0*/  ISETP.NE.AND.EX P1, PT, R11, R3, PT, P1 ;  /* 0x000000030b00720c */ /* 0x000fda0003f25310 */
[-C--:B------:R-:W-:Y:S01]  /*19b0*/  @P1 IMAD R11, R11, R17.reuse, RZ ;  /* 0x000000110b0b1224 */ /* 0x080fe200078e02ff */
[----:B------:R-:W-:Y:S01]  /*19c0*/  @P1 MOV R15, R0 ;  /* 0x00000000000f1202 */ /* 0x000fe20000000f00 */
[----:B------:R-:W-:Y:S02]  /*19d0*/  @P1 IMAD.MOV.U32 R14, RZ, RZ, R2 ;  /* 0x000000ffff0e1224 */ /* 0x000fe400078e0002 */
[C---:B------:R-:W-:Y:S02]  /*19e0*/  @P1 IMAD R26, R10.reuse, R16, R11 ;  /* 0x000000100a1a1224 */ /* 0x040fe400078e020b */
[----:B------:R-:W-:Y:S02]  /*19f0*/  @P1 IMAD.WIDE.U32 R10, R10, R17, R14 ;  /* 0x000000110a0a1225 */ /* 0x000fe400078e000e */
[----:B------:R-:W1:Y:S02]  /*1a00*/  @P1 LDC.64 R14, c[0x0][0x380] ;  /* 0x0000e000ff0e1b82 */ /* 0x000e640000000a00 */
[----:B------:R-:W-:Y:S01]  /*1a10*/  @P1 IMAD.IADD R26, R11, 0x1, R26 ;  /* 0x000000010b1a1824 */ /* 0x000fe200078e021a */
[----:B-1----:R-:W-:-:S04]  /*1a20*/  @P1 LEA R14, P2, R10, R14, 0x2 ;  /* 0x0000000e0a0e1211 */ /* 0x002fc800078410ff */
[----:B------:R-:W-:Y:S02]  /*1a30*/  @P1 LEA.HI.X R15, R10, R15, R26, 0x2, P2 ;  /* 0x0000000f0a0f1211 */ /* 0x000fe400010f141a */
[----:B------:R-:W-:-:S04]  /*1a40*/  IADD3 R20, P2, PT, R20, UR18, RZ ;  /* 0x0000001214147c10 */ /* 0x000fc8000ff5e0ff */
[----:B------:R-:W-:Y:S02]  /*1a50*/  LEA R26, P3, R2, R20, 0x2 ;  /* 0x00000014021a7211 */ /* 0x000fe400078610ff */
[----:B------:R-:W-:-:S04]  /*1a60*/  IADD3.X R21, PT, PT, R21, UR19, RZ, P2, !PT ;  /* 0x0000001315157c10 */ /* 0x000fc800097fe4ff */
[----:B------:R-:W-:Y:S01]  /*1a70*/  LEA.HI.X R27, R2, R21, R0, 0x2, P3 ;  /* 0x00000015021b7211 */ /* 0x000fe200018f1400 */
[----:B---3--:R-:W-:-:S05]  /*1a80*/  @P0 FADD R25, R24, R25 ;  /* 0x0000001918190221 */ /* 0x008fca0000000000 */
[----:B------:R-:W-:Y:S04]  /*1a90*/  @P0 STG.E desc[UR8][R8.64], R25 ;  /* 0x0000001908000986 */ /* 0x000fe8000c101908 */
[----:B------:R-:W3:Y:S04]  /*1aa0*/  @P1 LDG.E R24, desc[UR8][R26.64] ;  /* 0x000000081a181981 */ /* 0x000ee8000c1e1900 */
[----:B------:R-:W3:Y:S04]  /*1ab0*/  @P1 LDG.E R29, desc[UR8][R14.64] ;  /* 0x000000080e1d1981 */ /* 0x000ee8000c1e1900 */
[----:B------:R1:W4:Y:S04]  /*1ac0*/  LDS.128 R8, [R19+0x10] ;  /* 0x0000100013087984 */ /* 0x0003280000000c00 */
[----:B-1----:R1:W2:Y:S01]  /*1ad0*/  @!P0 LDG.E R19, desc[UR8][R12.64] ;  /* 0x000000080c138981 */ /* 0x0022a2000c1e1900 */
[----:B----4-:R-:W-:-:S04]  /*1ae0*/  ISETP.NE.U32.AND P2, PT, R8, R4, PT ;  /* 0x000000040800720c */ /* 0x010fc80003f45070 */
[----:B------:R-:W-:-:S13]  /*1af0*/  ISETP.NE.AND.EX P2, PT, R9, R3, PT, P2 ;  /* 0x000000030900720c */ /* 0x000fda0003f45320 */
[----:B-1----:R-:W1:Y:S01]  /*1b00*/  @P2 LDC.64 R12, c[0x0][0x380] ;  /* 0x0000e000ff0c2b82 */ /* 0x002e620000000a00 */
[----:B------:R-:W-:Y:S02]  /*1b10*/  @P2 MOV R25, R0 ;  /* 0x0000000000192202 */ /* 0x000fe40000000f00 */
[----:B------:R-:W-:-:S04]  /*1b20*/  IADD3 R20, P3, PT, R20, UR18, RZ ;  /* 0x0000001214147c10 */ /* 0x000fc8000ff7e0ff */
[----:B------:R-:W-:Y:S01]  /*1b30*/  IADD3.X R21, PT, PT, R21, UR19, RZ, P3, !PT ;  /* 0x0000001315157c10 */ /* 0x000fe20009ffe4ff */
[----:B---3--:R-:W-:Y:S01]  /*1b40*/  @P1 FADD R29, R24, R29 ;  /* 0x0000001d181d1221 */ /* 0x008fe20000000000 */
[----:B------:R-:W-:-:S04]  /*1b50*/  @P2 IMAD R24, R9, R17, RZ ;  /* 0x0000001109182224 */ /* 0x000fc800078e02ff */
[----:B------:R3:W-:Y:S04]  /*1b60*/  @P1 STG.E desc[UR8][R14.64], R29 ;  /* 0x0000001d0e001986 */ /* 0x0007e8000c101908 */
[----:B------:R-:W4:Y:S01]  /*1b70*/  @!P1 LDG.E R26, desc[UR8][R26.64] ;  /* 0x000000081a1a9981 */ /* 0x000f22000c1e1900 */
[----:B---3--:R-:W-:Y:S02]  /*1b80*/  @P2 IMAD R14, R8, R16, R24 ;  /* 0x00000010080e2224 */ /* 0x008fe400078e0218 */
[----:B------:R-:W-:-:S04]  /*1b90*/  @P2 IMAD.MOV.U32 R24, RZ, RZ, R2 ;  /* 0x000000ffff182224 */ /* 0x000fc800078e0002 */
[----:B------:R-:W-:-:S04]  /*1ba0*/  @P2 IMAD.WIDE.U32 R8, R8, R17, R24 ;  /* 0x0000001108082225 */ /* 0x000fc800078e0018 */
[----:B------:R-:W-:Y:S01]  /*1bb0*/  @P2 IMAD.IADD R9, R9, 0x1, R14 ;  /* 0x0000000109092824 */ /* 0x000fe200078e020e */
[----:B-1----:R-:W-:Y:S02]  /*1bc0*/  @P2 LEA R14, P4, R8, R12, 0x2 ;  /* 0x0000000c080e2211 */ /* 0x002fe400078810ff */
[----:B------:R-:W-:Y:S02]  /*1bd0*/  LEA R12, P3, R2, R20, 0x2 ;  /* 0x00000014020c7211 */ /* 0x000fe400078610ff */
[----:B------:R-:W-:Y:S02]  /*1be0*/  @P2 LEA.HI.X R15, R8, R13, R9, 0x2, P4 ;  /* 0x0000000d080f2211 */ /* 0x000fe400020f1409 */
[----:B------:R-:W-:-:S03]  /*1bf0*/  LEA.HI.X R13, R2, R21, R0, 0x2, P3 ;  /* 0x00000015020d7211 */ /* 0x000fc600018f1400 */
[----:B------:R-:W3:Y:S04]  /*1c00*/  @P2 LDG.E R9, desc[UR8][R14.64] ;  /* 0x000000080e092981 */ /* 0x000ee8000c1e1900 */
[----:B------:R-:W3:Y:S01]  /*1c10*/  @P2 LDG.E R24, desc[UR8][R12.64] ;  /* 0x000000080c182981 */ /* 0x000ee2000c1e1900 */
[----:B------:R-:W-:-:S04]  /*1c20*/  ISETP.NE.U32.AND P3, PT, R10, R4, PT ;  /* 0x000000040a00720c */ /* 0x000fc80003f65070 */
[----:B------:R-:W-:-:S13]  /*1c30*/  ISETP.NE.AND.EX P3, PT, R11, R3, PT, P3 ;  /* 0x000000030b00720c */ /* 0x000fda0003f65330 */
[----:B------:R-:W-:Y:S02]  /*1c40*/  @P3 IMAD.MOV.U32 R8, RZ, RZ, R2 ;  /* 0x000000ffff083224 */ /* 0x000fe400078e0002 */
[----:B------:R-:W-:-:S04]  /*1c50*/  @P3 IMAD R11, R11, R17, RZ ;  /* 0x000000110b0b3224 */ /* 0x000fc800078e02ff */
[----:B------:R-:W-:Y:S02]  /*1c60*/  @P3 IMAD R11, R10, R16, R11 ;  /* 0x000000100a0b3224 */ /* 0x000fe400078e020b */
[----:B---3--:R-:W-:Y:S01]  /*1c70*/  @P2 FADD R24, R24, R9 ;  /* 0x0000000918182221 */ /* 0x008fe20000000000 */
[----:B------:R-:W-:-:S03]  /*1c80*/  @P3 MOV R9, R0 ;  /* 0x0000000000093202 */ /* 0x000fc60000000f00 */
[----:B------:R-:W-:-:S03]  /*1c90*/  @P3 IMAD.WIDE.U32 R28, R10, R17, R8 ;  /* 0x000000110a1c3225 */ /* 0x000fc600078e0008 */
[----:B------:R-:W1:Y:S01]  /*1ca0*/  @P3 LDC.64 R8, c[0x0][0x380] ;  /* 0x0000e000ff083b82 */ /* 0x000e620000000a00 */
[----:B------:R-:W-:Y:S01]  /*1cb0*/  @P3 IMAD.IADD R11, R29, 0x1, R11 ;  /* 0x000000011d0b3824 */ /* 0x000fe200078e020b */
[----:B------:R3:W-:Y:S04]  /*1cc0*/  @P2 STG.E desc[UR8][R14.64], R24 ;  /* 0x000000180e002986 */ /* 0x0007e8000c101908 */
[----:B------:R-:W3:Y:S01]  /*1cd0*/  @!P2 LDG.E R12, desc[UR8][R12.64] ;  /* 0x000000080c0ca981 */ /* 0x000ee2000c1e1900 */
[----:B-1----:R-:W-:-:S04]  /*1ce0*/  @P3 LEA R8, P4, R28, R8, 0x2 ;  /* 0x000000081c083211 */ /* 0x002fc800078810ff */
[----:B------:R-:W-:Y:S02]  /*1cf0*/  @P3 LEA.HI.X R9, R28, R9, R11, 0x2, P4 ;  /* 0x000000091c093211 */ /* 0x000fe400020f140b */
[----:B------:R-:W-:-:S04]  /*1d00*/  IADD3 R11, P4, PT, R20, UR18, RZ ;  /* 0x00000012140b7c10 */ /* 0x000fc8000ff9e0ff */
[----:B------:R-:W-:Y:S02]  /*1d10*/  LEA R10, P5, R2, R11, 0x2 ;  /* 0x0000000b020a7211 */ /* 0x000fe400078a10ff */
[----:B------:R-:W-:-:S04]  /*1d20*/  IADD3.X R21, PT, PT, R21, UR19, RZ, P4, !PT ;  /* 0x0000001315157c10 */ /* 0x000fc8000a7fe4ff */
[----:B------:R-:W-:Y:S02]  /*1d30*/  LEA.HI.X R11, R2, R21, R0, 0x2, P5 ;  /* 0x00000015020b7211 */ /* 0x000fe400028f1400 */
[----:B------:R-:W4:Y:S04]  /*1d40*/  @P3 LDG.E R21, desc[UR8][R8.64] ;  /* 0x0000000808153981 */ /* 0x000f28000c1e1900 */
[----:B------:R-:W4:Y:S01]  /*1d50*/  @P3 LDG.E R20, desc[UR8][R10.64] ;  /* 0x000000080a143981 */ /* 0x000f22000c1e1900 */
[----:B--2--5:R-:W-:Y:S01]  /*1d60*/  @!P0 FADD R5, R5, R19 ;  /* 0x0000001305058221 */ /* 0x024fe20000000000 */
[----:B----4-:R-:W-:-:S05]  /*1d70*/  @P3 FADD R21, R20, R21 ;  /* 0x0000001514153221 */ /* 0x010fca0000000000 */
[----:B------:R1:W-:Y:S04]  /*1d80*/  @P3 STG.E desc[UR8][R8.64], R21 ;  /* 0x0000001508003986 */ /* 0x0003e8000c101908 */
[----:B------:R-:W2:Y:S01]  /*1d90*/  @!P3 LDG.E R20, desc[UR8][R10.64] ;  /* 0x000000080a14b981 */ /* 0x000ea2000c1e1900 */
[----:B------:R-:W-:Y:S01]  /*1da0*/  @!P1 FADD R5, R5, R26 ;  /* 0x0000001a05059221 */ /* 0x000fe20000000000 */
[----:B------:R-:W-:-:S03]  /*1db0*/  IADD3 R18, P0, PT, R18, 0x4, RZ ;  /* 0x0000000412127810 */ /* 0x000fc60007f1e0ff */
[----:B---3--:R-:W-:Y:S02]  /*1dc0*/  @!P2 FADD R5, R5, R12 ;  /* 0x0000000c0505a221 */ /* 0x008fe40000000000 */
[----:B------:R-:W-:Y:S02]  /*1dd0*/  IMAD.X R7, RZ, RZ, R7, P0 ;  /* 0x000000ffff077224 */ /* 0x000fe400000e0607 */
[----:B-12---:R-:W-:-:S07]  /*1de0*/  @!P3 FADD R5, R5, R20 ;  /* 0x000000140505b221 */ /* 0x006fce0000000000 */
.L_x_151:
        /* <DEDUP_REMOVED lines=12> */
[----:B------:R-:W-:-:S04]  /*1eb0*/  IMAD R27, R18, R16, R27 ;  /* 0x00000010121b7224 */ /* 0x000fc800078e021b */
[----:B------:R-:W-:Y:S01]  /*1ec0*/  IMAD.IADD R27, R21, 0x1, R27 ;  /* 0x00000001151b7824 */ /* 0x000fe200078e021b */
[----:B-1----:R-:W-:-:S06]  /*1ed0*/  ULEA UR4, UR5, UR4, 0x18 ;  /* 0x0000000405047291 */ /* 0x002fcc000f8ec0ff */
[----:B------:R-:W-:Y:S02]  /*1ee0*/  LEA R8, R18, UR4, 0x3 ;  /* 0x0000000412087c11 */ /* 0x000fe4000f8e18ff */
[----:B---3--:R-:W-:-:S04]  /*1ef0*/  LEA R19, P1, R20, R12, 0x2 ;  /* 0x0000000c14137211 */ /* 0x008fc800078210ff */
[----:B------:R-:W1:Y:S01]  /*1f00*/  LDS.128 R8, [R8] ;  /* 0x0000000008087984 */ /* 0x000e620000000c00 */
[----:B------:R-:W-:Y:S02]  /*1f10*/  LEA.HI.X R20, R20, R13, R27, 0x2, P1 ;  /* 0x0000000d14147211 */ /* 0x000fe400008f141b */
[----:B-1----:R-:W-:-:S04]  /*1f20*/  ISETP.NE.U32.AND P0, PT, R8, R4, PT ;  /* 0x000000040800720c */ /* 0x002fc80003f05070 */
[----:B------:R-:W-:-:S13]  /*1f30*/  ISETP.NE.AND.EX P0, PT, R9, R3, PT, P0 ;  /* 0x000000030900720c */ /* 0x000fda0003f05300 */
[----:B------:R-:W1:Y:S01]  /*1f40*/  @P0 LDC.64 R14, c[0x0][0x380] ;  /* 0x0000e000ff0e0b82 */ /* 0x000e620000000a00 */
[----:B------:R-:W-:Y:S01]  /*1f50*/  @P0 MOV R24, R2 ;  /* 0x0000000200180202 */ /* 0x000fe20000000f00 */
[-C--:B------:R-:W-:Y:S02]  /*1f60*/  @P0 IMAD R9, R9, R17.reuse, RZ ;  /* 0x0000001109090224 */ /* 0x080fe400078e02ff */
[----:B------:R-:W-:Y:S02]  /*1f70*/  @P0 IMAD.MOV.U32 R25, RZ, RZ, R0 ;  /* 0x000000ffff190224 */ /* 0x000fe400078e0000 */
[C---:B------:R-:W-:Y:S02]  /*1f80*/  @P0 IMAD R9, R8.reuse, R16, R9 ;  /* 0x0000001008090224 */ /* 0x040fe400078e0209 */
[----:B------:R-:W-:Y:S01]  /*1f90*/  @P0 IMAD.WIDE.U32 R24, R8, R17, R24 ;  /* 0x0000001108180225 */ /* 0x000fe200078e0018 */
[----:B------:R-:W-:-:S04]  /*1fa0*/  LEA R8, P1, R2, R19, 0x2 ;  /* 0x0000001302087211 */ /* 0x000fc800078210ff */
[----:B------:R-:W-:Y:S02]  /*1fb0*/  @P0 IADD3 R12, PT, PT, R25, R9, RZ ;  /* 0x00000009190c0210 */ /* 0x000fe40007ffe0ff */
[----:B------:R-:W-:-:S05]  /*1fc0*/  LEA.HI.X R9, R2, R20, R0, 0x2, P1 ;  /* 0x0000001402097211 */ /* 0x000fca00008f1400 */
[----:B------:R-:W3:Y:S01]  /*1fd0*/  @P0 LDG.E R21, desc[UR8][R8.64] ;  /* 0x0000000808150981 */ /* 0x000ee2000c1e1900 */
[----:B-1----:R-:W-:-:S04]  /*1fe0*/  @P0 LEA R14, P2, R24, R14, 0x2 ;  /* 0x0000000e180e0211 */ /* 0x002fc800078410ff */
[----:B------:R-:W-:-:S05]  /*1ff0*/  @P0 LEA.HI.X R15, R24, R15, R12, 0x2, P2 ;  /* 0x0000000f180f0211 */ /* 0x000fca00010f140c */
[----:B------:R-:W3:Y:S01]  /*2000*/  @P0 LDG.E R24, desc[UR8][R14.64] ;  /* 0x000000080e180981 */ /* 0x000ee2000c1e1900 */
        /* <DEDUP_REMOVED lines=8> */
[----:B------:R-:W-:-:S02]  /*2090*/  IADD3 R19, P2, PT, R19, UR18, RZ ;  /* 0x0000001213137c10 */ /* 0x000fc4000ff5e0ff */
[----:B------:R-:W-:Y:S02]  /*20a0*/  @P1 IADD3 R25, PT, PT, R13, R25, RZ ;  /* 0x000000190d191210 */ /* 0x000fe40007ffe0ff */
[----:B------:R-:W-:Y:S02]  /*20b0*/  LEA R26, P3, R2, R19, 0x2 ;  /* 0x00000013021a7211 */ /* 0x000fe400078610ff */
[----:B------:R-:W-:-:S04]  /*20c0*/  IADD3.X R13, PT, PT, R20, UR19, RZ, P2, !PT ;  /* 0x00000013140d7c10 */ /* 0x000fc800097fe4ff */
[----:B------:R-:W-:Y:S02]  /*20d0*/  LEA.HI.X R27, R2, R13, R0, 0x2, P3 ;  /* 0x0000000d021b7211 */ /* 0x000fe400018f1400 */
[----:B-1----:R-:W-:-:S04]  /*20e0*/  @P1 LEA R10, P4, R12, R10, 0x2 ;  /* 0x0000000a0c0a1211 */ /* 0x002fc800078810ff */
[----:B------:R-:W-:Y:S01]  /*20f0*/  @P1 LEA.HI.X R11, R12, R11, R25, 0x2, P4 ;  /* 0x0000000b0c0b1211 */ /* 0x000fe200020f1419 */
[----:B---3--:R-:W-:-:S05]  /*2100*/  @P0 FADD R21, R21, R24 ;  /* 0x0000001815150221 */ /* 0x008fca0000000000 */
[----:B------:R1:W-:Y:S04]  /*2110*/  @P0 STG.E desc[UR8][R14.64], R21 ;  /* 0x000000150e000986 */ /* 0x0003e8000c101908 */
[----:B------:R-:W3:Y:S04]  /*2120*/  @P1 LDG.E R12, desc[UR8][R26.64] ;  /* 0x000000081a0c1981 */ /* 0x000ee8000c1e1900 */
[----:B------:R-:W3:Y:S04]  /*2130*/  @P1 LDG.E R13, desc[UR8][R10.64] ;  /* 0x000000080a0d1981 */ /* 0x000ee8000c1e1900 */
[----:B------:R-:W4:Y:S01]  /*2140*/  @!P0 LDG.E R8, desc[UR8][R8.64] ;  /* 0x0000000808088981 */ /* 0x000f22000c1e1900 */
[----:B---3--:R-:W-:-:S05]  /*2150*/  @P1 FADD R13, R12, R13 ;  /* 0x0000000d0c0d1221 */ /* 0x008fca0000000000 */
[----:B------:R1:W-:Y:S04]  /*2160*/  @P1 STG.E desc[UR8][R10.64], R13 ;  /* 0x0000000d0a001986 */ /* 0x0003e8000c101908 */
[----:B------:R-:W3:Y:S01]  /*2170*/  @!P1 LDG.E R12, desc[UR8][R26.64] ;  /* 0x000000081a0c9981 */ /* 0x000ee2000c1e1900 */
[----:B------:R-:W-:Y:S01]  /*2180*/  IADD3 R18, P2, PT, R18, 0x2, RZ ;  /* 0x0000000212127810 */ /* 0x000fe20007f5e0ff */
[----:B----45:R-:W-:-:S04]  /*2190*/  @!P0 FADD R5, R5, R8 ;  /* 0x0000000805058221 */ /* 0x030fc80000000000 */
[----:B------:R-:W-:Y:S02]  /*21a0*/  IMAD.X R7, RZ, RZ, R7, P2 ;  /* 0x000000ffff077224 */ /* 0x000fe400010e0607 */
[----:B-1-3--:R-:W-:-:S07]  /*21b0*/  @!P1 FADD R5, R5, R12 ;  /* 0x0000000c05059221 */ /* 0x00afce0000000000 */
.L_x_152:
        /* <DEDUP_REMOVED lines=16> */
[----:B------:R-:W-:Y:S01]  /*22c0*/  @P0 MOV R3, R0 ;  /* 0x0000000000030202 */ /* 0x000fe20000000f00 */
[-C--:B------:R-:W-:Y:S02]  /*22d0*/  @P0 IMAD R9, R9, R17.reuse, RZ ;  /* 0x0000001109090224 */ /* 0x080fe400078e02ff */
[----:B------:R-:W-:-:S04]  /*22e0*/  @P0 IMAD.WIDE.U32 R14, R8, R17, R2 ;  /* 0x00000011080e0225 */ /* 0x000fc800078e0002 */
[----:B------:R-:W-:Y:S01]  /*22f0*/  @P0 IMAD R9, R8, R16, R9 ;  /* 0x0000001008090224 */ /* 0x000fe200078e0209 */
[----:B------:R-:W-:-:S03]  /*2300*/  LEA R8, P1, R2, R19, 0x2 ;  /* 0x0000001302087211 */ /* 0x000fc600078210ff */
[----:B------:R-:W-:Y:S01]  /*2310*/  @P0 IMAD.IADD R3, R15, 0x1, R9 ;  /* 0x000000010f030824 */ /* 0x000fe200078e0209 */
[----:B------:R-:W-:Y:S02]  /*2320*/  LEA.HI.X R9, R2, R13, R0, 0x2, P1 ;  /* 0x0000000d02097211 */ /* 0x000fe400008f1400 */
[----:B-1----:R-:W-:-:S04]  /*2330*/  @P0 LEA R10, P2, R14, R10, 0x2 ;  /* 0x0000000a0e0a0211 */ /* 0x002fc800078410ff */
[----:B------:R-:W-:Y:S02]  /*2340*/  @P0 LEA.HI.X R11, R14, R11, R3, 0x2, P2 ;  /* 0x0000000b0e0b0211 */ /* 0x000fe400010f1403 */
[----:B------:R-:W3:Y:S04]  /*2350*/  @P0 LDG.E R3, desc[UR8][R8.64] ;  /* 0x0000000808030981 */ /* 0x000ee8000c1e1900 */
[----:B------:R-:W3:Y:S02]  /*2360*/  @P0 LDG.E R4, desc[UR8][R10.64] ;  /* 0x000000080a040981 */ /* 0x000ee4000c1e1900 */
[----:B---3--:R-:W-:-:S05]  /*2370*/  @P0 FADD R3, R3, R4 ;  /* 0x0000000403030221 */ /* 0x008fca0000000000 */
[----:B------:R1:W-:Y:S04]  /*2380*/  @P0 STG.E desc[UR8][R10.64], R3 ;  /* 0x000000030a000986 */ /* 0x0003e8000c101908 */
[----:B------:R-:W3:Y:S02]  /*2390*/  @!P0 LDG.E R4, desc[UR8][R8.64] ;  /* 0x0000000808048981 */ /* 0x000ee4000c1e1900 */
[----:B-1-3-5:R-:W-:-:S07]  /*23a0*/  @!P0 FADD R5, R5, R4 ;  /* 0x0000000405058221 */ /* 0x02afce0000000000 */
.L_x_150:
[----:B------:R-:W-:Y:S01]  /*23b0*/  IADD3 R2, P1, PT, R6, R2, RZ ;  /* 0x0000000206027210 */ /* 0x000fe20007f3e0ff */
[----:B-----5:R3:W-:Y:S03]  /*23c0*/  STG.E desc[UR8][R22.64], R5 ;  /* 0x0000000516007986 */ /* 0x0207e6000c101908 */
[----:B------:R-:W-:Y:S02]  /*23d0*/  ISETP.GE.U32.AND P0, PT, R2, R17, PT ;  /* 0x000000110200720c */ /* 0x000fe40003f06070 */
[----:B------:R-:W-:-:S04]  /*23e0*/  LEA.HI.X.SX32 R0, R6, R0, 0x1, P1 ;  /* 0x0000000006007211 */ /* 0x000fc800008f0eff */
[----:B------:R-:W-:-:S13]  /*23f0*/  ISETP.GE.AND.EX P0, PT, R0, R16, PT, P0 ;  /* 0x000000100000720c */ /* 0x000fda0003f06300 */
[----:B---3--:R-:W-:Y:S05]  /*2400*/  @!P0 BRA `(.L_x_153) ;  /* 0xffffffe4001c8947 */ /* 0x008fea000383ffff */
[----:B0-2---:R-:W-:Y:S05]  /*2410*/  BSYNC.RECONVERGENT B0 ;  /* 0x0000000000007941 */ /* 0x005fea0003800200 */
.L_x_147:
[----:B------:R-:W-:Y:S05]  /*2420*/  EXIT ;  /* 0x000000000000794d */ /* 0x000fea0003800000 */
        .weak           $__internal_2_$__cuda_sm20_div_u64
        .type           $__internal_2_$__cuda_sm20_div_u64,@function
        .size           $__internal_2_$__cuda_sm20_div_u64,(.L_x_214 - $__internal_2_$__cuda_sm20_div_u64)
$__internal_2_$__cuda_sm20_div_u64:
        /* <DEDUP_REMOVED lines=10> */
[----:B------:R-:W-:Y:S01]  /*24d0*/  IMAD.X R19, RZ, RZ, ~R13, P0 ;  /* 0x000000ffff137224 */ /* 0x000fe200000e0e0d */
[----:B------:R-:W-:-:S03]  /*24e0*/  MOV R13, R10 ;  /* 0x0000000a000d7202 */ /* 0x000fc60000000f00 */
        /* <DEDUP_REMOVED lines=10> */
[----:B------:R-:W-:-:S04]  /*2590*/  IMAD.HI.U32 R12, R13, R17, RZ ;  /* 0x000000110d0c7227 */ /* 0x000fc800078e00ff */
[----:B------:R-:W-:-:S04]  /*25a0*/  IMAD.X R10, RZ, RZ, ~R10, P0 ;  /* 0x000000ffff0a7224 */ /* 0x000fc800000e0e0a */
[----:B------:R-:W-:-:S04]  /*25b0*/  IMAD.WIDE.U32 R12, P0, R13, R10, R12 ;  /* 0x0000000a0d0c7225 */ /* 0x000fc8000780000c */
[C---:B------:R-:W-:Y:S02]  /*25c0*/  IMAD R11, R15.reuse, R10, RZ ;  /* 0x0000000a0f0b7224 */ /* 0x040fe400078e02ff */
[----:B------:R-:W-:-:S04]  /*25d0*/  IMAD.HI.U32 R12, P1, R15, R17, R12 ;  /* 0x000000110f0c7227 */ /* 0x000fc8000782000c */
[----:B------:R-:W-:Y:S01]  /*25e0*/  IMAD.HI.U32 R10, R15, R10, RZ ;  /* 0x0000000a0f0a7227 */ /* 0x000fe200078e00ff */
[----:B------:R-:W-:-:S03]  /*25f0*/  IADD3 R12, P2, PT, R11, R12, RZ ;  /* 0x0000000c0b0c7210 */ /* 0x000fc60007f5e0ff */
[----:B------:R-:W-:Y:S01]  /*2600*/  IMAD.MOV.U32 R11, RZ, RZ, RZ ;  /* 0x000000ffff0b7224 */ /* 0x000fe200078e00ff */
[----:B------:R-:W-:Y:S01]  /*2610*/  IADD3.X R15, PT, PT, R10, R15, RZ, P0, !PT ;  /* 0x0000000f0a0f7210 */ /* 0x000fe200007fe4ff */
[----:B------:R-:W-:-:S03]  /*2620*/  IMAD.HI.U32 R10, R12, R7, RZ ;  /* 0x000000070c0a7227 */ /* 0x000fc600078e00ff */
[----:B------:R-:W-:Y:S01]  /*2630*/  IADD3.X R14, PT, PT, RZ, RZ, R15, P2, P1 ;  /* 0x000000ffff0e7210 */ /* 0x000fe200017e240f */
[----:B------:R-:W-:-:S04]  /*2640*/  IMAD.WIDE.U32 R10, R12, R9, R10 ;  /* 0x000000090c0a7225 */ /* 0x000fc800078e000a */
[C---:B------:R-:W-:Y:S02]  /*2650*/  IMAD R13, R14.reuse, R9, RZ ;  /* 0x000000090e0d7224 */ /* 0x040fe400078e02ff */
[----:B------:R-:W-:-:S04]  /*2660*/  IMAD.HI.U32 R10, P0, R14, R7, R10 ;  /* 0x000000070e0a7227 */ /* 0x000fc8000780000a */
[----:B------:R-:W-:Y:S01]  /*2670*/  IMAD.HI.U32 R14, R14, R9, RZ ;  /* 0x000000090e0e7227 */ /* 0x000fe200078e00ff */
[----:B------:R-:W-:-:S03]  /*2680*/  IADD3 R13, P1, PT, R13, R10, RZ ;  /* 0x0000000a0d0d7210 */ /* 0x000fc60007f3e0ff */
[----:B------:R-:W-:-:S05]  /*2690*/  IMAD.X R10, RZ, RZ, R14, P0 ;  /* 0x000000ffff0a7224 */ /* 0x000fca00000e060e */
[----:B------:R-:W-:Y:S01]  /*26a0*/  IADD3.X R15, PT, PT, RZ, R10, RZ, P1, !PT ;  /* 0x0000000aff0f7210 */ /* 0x000fe20000ffe4ff */
[----:B------:R-:W-:-:S04]  /*26b0*/  IMAD.WIDE.U32 R10, R13, R6, RZ ;  /* 0x000000060d0a7225 */ /* 0x000fc800078e00ff */
[----:B------:R-:W-:Y:S01]  /*26c0*/  IMAD R12, R15, R6, R11 ;  /* 0x000000060f0c7224 */ /* 0x000fe200078e020b */
[----:B------:R-:W-:-:S04]  /*26d0*/  IADD3 R11, P0, PT, -R10, R7, RZ ;  /* 0x000000070a0b7210 */ /* 0x000fc80007f1e1ff */
[-C--:B------:R-:W-:Y:S01]  /*26e0*/  IADD3 R7, P1, PT, -R6, R11.reuse, RZ ;  /* 0x0000000b06077210 */ /* 0x080fe20007f3e1ff */
[----:B------:R-:W-:Y:S01]  /*26f0*/  IMAD.X R14, R9, 0x1, ~R12, P0 ;  /* 0x00000001090e7824 */ /* 0x000fe200000e0e0c */
[----:B------:R-:W-:Y:S02]  /*2700*/  ISETP.GE.U32.AND P0, PT, R11, R6, PT ;  /* 0x000000060b00720c */ /* 0x000fe40003f06070 */
[----:B------:R-:W-:Y:S02]  /*2710*/  IADD3 R12, P2, PT, R13, 0x1, RZ ;  /* 0x000000010d0c7810 */ /* 0x000fe40007f5e0ff */
[C---:B------:R-:W-:Y:S02]  /*2720*/  ISETP.GE.U32.AND.EX P0, PT, R14.reuse, RZ, PT, P0 ;  /* 0x000000ff0e00720c */ /* 0x040fe40003f06100 */
[----:B------:R-:W-:Y:S01]  /*2730*/  IADD3.X R9, PT, PT, R14, -0x1, RZ, P1, !PT ;  /* 0xffffffff0e097810 */ /* 0x000fe20000ffe4ff */
[----:B------:R-:W-:Y:S01]  /*2740*/  IMAD.X R10, RZ, RZ, R15, P2 ;  /* 0x000000ffff0a7224 */ /* 0x000fe200010e060f */
[----:B------:R-:W-:-:S02]  /*2750*/  SEL R7, R7, R11, P0 ;  /* 0x0000000b07077207 */ /* 0x000fc40000000000 */
[----:B------:R-:W-:Y:S02]  /*2760*/  SEL R12, R12, R13, P0 ;  /* 0x0000000d0c0c7207 */ /* 0x000fe40000000000 */
[----:B------:R-:W-:Y:S02]  /*2770*/  SEL R9, R9, R14, P0 ;  /* 0x0000000e09097207 */ /* 0x000fe40000000000 */
[----:B------:R-:W-:Y:S02]  /*2780*/  SEL R15, R10, R15, P0 ;  /* 0x0000000f0a0f7207 */ /* 0x000fe40000000000 */
[----:B------:R-:W-:Y:S02]  /*2790*/  ISETP.GE.U32.AND P0, PT, R7, R6, PT ;  /* 0x000000060700720c */ /* 0x000fe40003f06070 */
[----:B------:R-:W-:Y:S02]  /*27a0*/  IADD3 R7, P2, PT, R12, 0x1, RZ ;  /* 0x000000010c077810 */ /* 0x000fe40007f5e0ff */
[----:B------:R-:W-:-:S02]  /*27b0*/  ISETP.NE.U32.AND P1, PT, R6, RZ, PT ;  /* 0x000000ff0600720c */ /* 0x000fc40003f25070 */
[----:B------:R-:W-:Y:S01]  /*27c0*/  ISETP.GE.U32.AND.EX P0, PT, R9, RZ, PT, P0 ;  /* 0x000000ff0900720c */ /* 0x000fe20003f06100 */
[----:B------:R-:W-:Y:S01]  /*27d0*/  IMAD.MOV.U32 R9, RZ, RZ, 0x0 ;  /* 0x00000000ff097424 */ /* 0x000fe200078e00ff */
[-C--:B------:R-:W-:Y:S02]  /*27e0*/  IADD3.X R10, PT, PT, RZ, R15.reuse, RZ, P2, !PT ;  /* 0x0000000fff0a7210 */ /* 0x080fe400017fe4ff */
[----:B------:R-:W-:Y:S02]  /*27f0*/  ISETP.NE.AND.EX P1, PT, RZ, RZ, PT, P1 ;  /* 0x000000ffff00720c */ /* 0x000fe40003f25310 */
[----:B------:R-:W-:Y:S02]  /*2800*/  SEL R7, R7, R12, P0 ;  /* 0x0000000c07077207 */ /* 0x000fe40000000000 */
[----:B------:R-:W-:Y:S02]  /*2810*/  SEL R10, R10, R15, P0 ;  /* 0x0000000f0a0a7207 */ /* 0x000fe40000000000 */
[----:B------:R-:W-:-:S02]  /*2820*/  SEL R7, R7, 0xffffffff, P1 ;  /* 0xffffffff07077807 */ /* 0x000fc40000800000 */
[----:B------:R-:W-:Y:S01]  /*2830*/  SEL R10, R10, 0xffffffff, P1 ;  /* 0xffffffff0a0a7807 */ /* 0x000fe20000800000 */
[----:B------:R-:W-:Y:S06]  /*2840*/  RET.REL.NODEC R8 `(_Z18LookupTableV2Grad2IfEvPT_PKS0_PKlllll) ;  /* 0xffffffd408ec7950 */ /* 0x000fec0003c3ffff */
.L_x_154:
        /* <DEDUP_REMOVED lines=11> */
.L_x_214:


//--------------------- .text._Z21LookupTableV2Grad_N16IfEvPT_PKS0_PKllll --------------------------
	.section	.text._Z21LookupTableV2Grad_N16IfEvPT_PKS0_PKllll,"ax",@progbits
	.align	128
        .global         _Z21LookupTableV2Grad_N16IfEvPT_PKS0_PKllll
        .type           _Z21LookupTableV2Grad_N16IfEvPT_PKS0_PKllll,@function
        .size           _Z21LookupTableV2Grad_N16IfEvPT_PKS0_PKllll,(.L_x_215 - _Z21LookupTableV2Grad_N16IfEvPT_PKS0_PKllll)
        .other          _Z21LookupTableV2Grad_N16IfEvPT_PKS0_PKllll,@"STO_CUDA_ENTRY STV_DEFAULT"
_Z21LookupTableV2Grad_N16IfEvPT_PKS0_PKllll:
.text._Z21LookupTableV2Grad_N16IfEvPT_PKS0_PKllll:
[----:B------:R-:W0:Y:S01]  /*0000*/  LDC R1, c[0x0][0x37c] ;  /* 0x0000df00ff017b82 */ /* 0x000e220000000800 */
[----:B------:R-:W1:Y:S01]  /*0010*/  S2R R4, SR_TID.X ;  /* 0x0000000000047919 */ /* 0x000e620000002100 */
[----:B------:R-:W1:Y:S06]  /*0020*/  LDCU.64 UR6, c[0x0][0x3a0] ;  /* 0x00007400ff0677ac */ /* 0x000e6c0008000a00 */
[----:B------:R-:W2:Y:S01]  /*0030*/  S2UR UR4, SR_CTAID.X ;  /* 0x00000000000479c3 */ /* 0x000ea20000002500 */
[----:B------:R-:W-:Y:S01]  /*0040*/  BSSY.RECONVERGENT B0, `(.L_x_155) ;  /* 0x0000070000007945 */ /* 0x000fe20003800200 */
[----:B0-----:R-:W-:Y:S01]  /*0050*/  VIADD R1, R1, 0xffffffc0 ;  /* 0xffffffc001017836 */ /* 0x001fe20000000000 */
[----:B------:R-:W0:Y:S01]  /*0060*/  LDCU.64 UR10, c[0x0][0x358] ;  /* 0x00006b00ff0a77ac */ /* 0x000e220008000a00 */
[----:B------:R-:W-:Y:S01]  /*0070*/  IMAD.MOV.U32 R0, RZ, RZ, RZ ;  /* 0x000000ffff007224 */ /* 0x000fe200078e00ff */
[----:B------:R-:W3:Y:S03]  /*0080*/  LDCU.64 UR14, c[0x0][0x3a0] ;  /* 0x00007400ff0e77ac */ /* 0x000ee60008000a00 */
[----:B------:R-:W2:Y:S01]  /*0090*/  LDC R3, c[0x0][0x360] ;  /* 0x0000d800ff037b82 */ /* 0x000ea20000000800 */
[----:B------:R-:W4:Y:S01]  /*00a0*/  LDCU.64 UR8, c[0x0][0x390] ;  /* 0x00007200ff0877ac */ /* 0x000f220008000a00 */
[----:B------:R-:W0:Y:S01]  /*00b0*/  LDCU.64 UR12, c[0x0][0x390] ;  /* 0x00007200ff0c77ac */ /* 0x000e220008000a00 */
[----:B-1----:R-:W-:Y:S01]  /*00c0*/  ISETP.GE.U32.AND P0, PT, R4, UR6, PT ;  /* 0x0000000604007c0c */ /* 0x002fe2000bf06070 */
[----:B--2---:R-:W-:-:S03]  /*00d0*/  IMAD R2, R3, UR4, R4 ;  /* 0x0000000403027c24 */ /* 0x004fc6000f8e0204 */
[----:B------:R-:W-:-:S13]  /*00e0*/  ISETP.GE.AND.EX P0, PT, RZ, UR7, PT, P0 ;  /* 0x00000007ff007c0c */ /* 0x000fda000bf06300 */
[----:B0--34-:R-:W-:Y:S05]  /*00f0*/  @P0 BRA `(.L_x_156) ;  /* 0x0000000400900947 */ /* 0x019fea0003800000 */
[----:B------:R-:W-:Y:S01]  /*0100*/  IADD3 R9, P1, PT, R3, R4, RZ ;  /* 0x0000000403097210 */ /* 0x000fe20007f3e0ff */
[----:B------:R-:W-:Y:S01]  /*0110*/  IMAD.MOV.U32 R5, RZ, RZ, RZ ;  /* 0x000000ffff057224 */ /* 0x000fe200078e00ff */
[----:B------:R-:W-:Y:S02]  /*0120*/  BSSY.RECONVERGENT B1, `(.L_x_157) ;  /* 0x0000025000017945 */ /* 0x000fe40003800200 */
[C---:B------:R-:W-:Y:S01]  /*0130*/  ISETP.GE.U32.AND P0, PT, R9.reuse, UR6, PT ;  /* 0x0000000609007c0c */ /* 0x040fe2000bf06070 */
[----:B------:R-:W-:Y:S01]  /*0140*/  IMAD.X R11, RZ, RZ, R5, P1 ;  /* 0x000000ffff0b7224 */ /* 0x000fe200008e0605 */
[----:B------:R-:W-:-:S04]  /*0150*/  ISETP.GT.U32.AND P1, PT, R9, UR6, PT ;  /* 0x0000000609007c0c */ /* 0x000fc8000bf24070 */
[C---:B------:R-:W-:Y:S02]  /*0160*/  ISETP.GE.U32.AND.EX P0, PT, R11.reuse, UR7, PT, P0 ;  /* 0x000000070b007c0c */ /* 0x040fe4000bf06100 */
[----:B------:R-:W-:Y:S02]  /*0170*/  ISETP.GT.U32.AND.EX P1, PT, R11, UR7, PT, P1 ;  /* 0x000000070b007c0c */ /* 0x000fe4000bf24110 */
        /* <DEDUP_REMOVED lines=17> */
[----:B------:R-:W-:Y:S02]  /*0290*/  IMAD.MOV R10, RZ, RZ, -R6 ;  /* 0x000000ffff0a7224 */ /* 0x000fe400078e0a06 */
[----:B------:R-:W-:Y:S02]  /*02a0*/  IMAD.MOV.U32 R7, RZ, RZ, RZ ;  /* 0x000000ffff077224 */ /* 0x000fe400078e00ff */
[----:B------:R-:W-:-:S05]  /*02b0*/  IMAD R10, R3, R10, R12 ;  /* 0x0000000a030a7224 */ /* 0x000fca00078e020c */
[----:B------:R-:W-:-:S13]  /*02c0*/  ISETP.GE.U32.AND P0, PT, R10, R3, PT ;  /* 0x000000030a00720c */ /* 0x000fda0003f06070 */
[----:B------:R-:W-:Y:S01]  /*02d0*/  @P0 IMAD.IADD R10, R10, 0x1, -R3 ;  /* 0x000000010a0a0824 */ /* 0x000fe200078e0a03 */
[----:B------:R-:W-:-:S04]  /*02e0*/  @P0 IADD3 R6, PT, PT, R6, 0x1, RZ ;  /* 0x0000000106060810 */ /* 0x000fc80007ffe0ff */
[----:B------:R-:W-:-:S13]  /*02f0*/  ISETP.GE.U32.AND P1, PT, R10, R3, PT ;  /* 0x000000030a00720c */ /* 0x000fda0003f26070 */
[----:B------:R-:W-:Y:S01]  /*0300*/  @P1 VIADD R6, R6, 0x1 ;  /* 0x0000000106061836 */ /* 0x000fe20000000000 */
[----:B------:R-:W-:Y:S01]  /*0310*/  @!P2 LOP3.LUT R6, RZ, R3, RZ, 0x33, !PT ;  /* 0x00000003ff06a212 */ /* 0x000fe200078e33ff */
[----:B------:R-:W-:Y:S06]  /*0320*/  BRA `(.L_x_159) ;  /* 0x0000000000107947 */ /* 0x000fec0003800000 */
.L_x_158:
[----:B------:R-:W-:Y:S01]  /*0330*/  IMAD.MOV.U32 R9, RZ, RZ, R12 ;  /* 0x000000ffff097224 */ /* 0x000fe200078e000c */
[----:B------:R-:W-:Y:S01]  /*0340*/  MOV R12, 0x370 ;  /* 0x00000370000c7802 */ /* 0x000fe20000000f00 */
[----:B------:R-:W-:-:S07]  /*0350*/  IMAD.MOV.U32 R16, RZ, RZ, RZ ;  /* 0x000000ffff107224 */ /* 0x000fce00078e00ff */
[----:B------:R-:W-:Y:S05]  /*0360*/  CALL.REL.NOINC `($__internal_3_$__cuda_sm20_div_u64) ;  /* 0x0000006000d87944 */ /* 0x000fea0003c00000 */
.L_x_159:
[----:B------:R-:W-:Y:S05]  /*0370*/  BSYNC.RECONVERGENT B1 ;  /* 0x0000000000017941 */ /* 0x000fea0003800200 */
.L_x_157:
[----:B------:R-:W-:Y:S01]  /*0380*/  IADD3 R8, P0, PT, R6, R8, RZ ;  /* 0x0000000806087210 */ /* 0x000fe20007f1e0ff */
[----:B------:R-:W-:Y:S03]  /*0390*/  BSSY.RECONVERGENT B1, `(.L_x_160) ;  /* 0x000001b000017945 */ /* 0x000fe60003800200 */
[C---:B------:R-:W-:Y:S02]  /*03a0*/  LOP3.LUT R9, R8.reuse, 0x3, RZ, 0xc0, !PT ;  /* 0x0000000308097812 */ /* 0x040fe400078ec0ff */
[----:B------:R-:W-:Y:S02]  /*03b0*/  IADD3.X R6, PT, PT, RZ, R7, RZ, P0, !PT ;  /* 0x00000007ff067210 */ /* 0x000fe400007fe4ff */
[----:B------:R-:W-:Y:S02]  /*03c0*/  ISETP.NE.U32.AND P1, PT, R9, 0x3, PT ;  /* 0x000000030900780c */ /* 0x000fe40003f25070 */
[----:B------:R-:W-:-:S02]  /*03d0*/  ISETP.GE.U32.AND P0, PT, R8, 0x3, PT ;  /* 0x000000030800780c */ /* 0x000fc40003f06070 */
[----:B------:R-:W-:Y:S02]  /*03e0*/  ISETP.NE.AND.EX P1, PT, RZ, RZ, PT, P1 ;  /* 0x000000ffff00720c */ /* 0x000fe40003f25310 */
[----:B------:R-:W-:-:S11]  /*03f0*/  ISETP.GE.U32.AND.EX P0, PT, R6, RZ, PT, P0 ;  /* 0x000000ff0600720c */ /* 0x000fd60003f06100 */
        /* <DEDUP_REMOVED lines=8> */
.L_x_162:
[----:B0-----:R-:W-:-:S04]  /*0480*/  LEA R6, P1, R4, UR8, 0x3 ;  /* 0x0000000804067c11 */ /* 0x001fc8000f8218ff */
[----:B------:R-:W-:-:S06]  /*0490*/  LEA.HI.X R7, R4, UR9, R5, 0x3, P1 ;  /* 0x0000000904077c11 */ /* 0x000fcc00088f1c05 */
[----:B------:R-:W2:Y:S01]  /*04a0*/  LDG.E.64 R6, desc[UR10][R6.64] ;  /* 0x0000000a06067981 */ /* 0x000ea2000c1e1b00 */
[----:B------:R-:W-:Y:S01]  /*04b0*/  IMAD R11, R4, 0x8, R9 ;  /* 0x00000008040b7824 */ /* 0x000fe200078e0209 */
[----:B------:R-:W-:Y:S02]  /*04c0*/  IADD3 R8, P1, PT, R8, 0x1, RZ ;  /* 0x0000000108087810 */ /* 0x000fe40007f3e0ff */
[----:B------:R-:W-:Y:S02]  /*04d0*/  IADD3 R4, P2, PT, R3, R4, RZ ;  /* 0x0000000403047210 */ /* 0x000fe40007f5e0ff */
[----:B------:R-:W-:Y:S02]  /*04e0*/  IADD3.X R10, PT, PT, RZ, R10, RZ, P1, !PT ;  /* 0x0000000aff0a7210 */ /* 0x000fe40000ffe4ff */
[----:B------:R-:W-:Y:S01]  /*04f0*/  ISETP.NE.U32.AND P1, PT, R8, R13, PT ;  /* 0x0000000d0800720c */ /* 0x000fe20003f25070 */
[----:B------:R-:W-:-:S03]  /*0500*/  IMAD.X R5, RZ, RZ, R5, P2 ;  /* 0x000000ffff057224 */ /* 0x000fc600010e0605 */
[----:B------:R-:W-:Y:S01]  /*0510*/  ISETP.NE.AND.EX P1, PT, R10, RZ, PT, P1 ;  /* 0x000000ff0a00720c */ /* 0x000fe20003f25310 */
[----:B--2---:R0:W-:-:S12]  /*0520*/  STS.64 [R11], R6 ;  /* 0x000000060b007388 */ /* 0x0041d80000000a00 */
[----:B------:R-:W-:Y:S05]  /*0530*/  @P1 BRA `(.L_x_162) ;  /* 0xfffffffc00d01947 */ /* 0x000fea000383ffff */
.L_x_161:
[----:B------:R-:W-:Y:S05]  /*0540*/  BSYNC.RECONVERGENT B1 ;  /* 0x0000000000017941 */ /* 0x000fea0003800200 */
.L_x_160:
[----:B------:R-:W-:Y:S05]  /*0550*/  @!P0 BRA `(.L_x_156) ;  /* 0x0000000000788947 */ /* 0x000fea0003800000 */
[----:B0-----:R-:W0:Y:S01]  /*0560*/  S2R R7, SR_CgaCtaId ;  /* 0x0000000000077919 */ /* 0x001e220000008800 */
[----:B------:R-:W-:Y:S01]  /*0570*/  MOV R6, 0x400 ;  /* 0x0000040000067802 */ /* 0x000fe20000000f00 */
[----:B------:R-:W-:Y:S01]  /*0580*/  IMAD.SHL.U32 R14, R3, 0x8, RZ ;  /* 0x00000008030e7824 */ /* 0x000fe200078e00ff */
[----:B------:R-:W-:Y:S02]  /*0590*/  SHF.R.U32.HI R15, RZ, 0x1d, R3 ;  /* 0x0000001dff0f7819 */ /* 0x000fe40000011603 */
[----:B0-----:R-:W-:-:S07]  /*05a0*/  LEA R21, R7, R6, 0x18 ;  /* 0x0000000607157211 */ /* 0x001fce00078ec0ff */
.L_x_163:
[----:B-1----:R-:W-:-:S04]  /*05b0*/  LEA R6, P0, R4, UR12, 0x3 ;  /* 0x0000000c04067c11 */ /* 0x002fc8000f8018ff */
[----:B------:R-:W-:Y:S02]  /*05c0*/  LEA.HI.X R7, R4, UR13, R5, 0x3, P0 ;  /* 0x0000000d04077c11 */ /* 0x000fe400080f1c05 */
[----:B------:R-:W-:-:S05]  /*05d0*/  IADD3 R8, P0, PT, R14, R6, RZ ;  /* 0x000000060e087210 */ /* 0x000fca0007f1e0ff */
[C---:B------:R-:W-:Y:S01]  /*05e0*/  IMAD.X R9, R15.reuse, 0x1, R7, P0 ;  /* 0x000000010f097824 */ /* 0x040fe200000e0607 */
[C---:B------:R-:W-:Y:S01]  /*05f0*/  IADD3 R10, P0, PT, R14.reuse, R8, RZ ;  /* 0x000000080e0a7210 */ /* 0x040fe20007f1e0ff */
[----:B------:R-:W2:Y:S04]  /*0600*/  LDG.E.64 R6, desc[UR10][R6.64] ;  /* 0x0000000a06067981 */ /* 0x000ea8000c1e1b00 */
[C---:B------:R-:W-:Y:S01]  /*0610*/  IMAD.X R11, R15.reuse, 0x1, R9, P0 ;  /* 0x000000010f0b7824 */ /* 0x040fe200000e0609 */
        /* <DEDUP_REMOVED lines=18> */
.L_x_156:
[----:B------:R-:W-:Y:S05]  /*0740*/  BSYNC.RECONVERGENT B0 ;  /* 0x0000000000007941 */ /* 0x000fea0003800200 */
.L_x_155:
[----:B-1----:R-:W1:Y:S08]  /*0750*/  LDC.64 R18, c[0x0][0x3a8] ;  /* 0x0000ea00ff127b82 */ /* 0x002e700000000a00 */
[----:B------:R-:W-:Y:S01]  /*0760*/  BAR.SYNC.DEFER_BLOCKING 0x0 ;  /* 0x0000000000007b1d */ /* 0x000fe20000010000 */
[----:B-1----:R-:W-:-:S04]  /*0770*/  ISETP.GE.U32.AND P0, PT, R2, R18, PT ;  /* 0x000000120200720c */ /* 0x002fc80003f06070 */
[----:B------:R-:W-:-:S13]  /*0780*/  ISETP.GE.AND.EX P0, PT, R0, R19, PT, P0 ;  /* 0x000000130000720c */ /* 0x000fda0003f06300 */
[----:B------:R-:W-:Y:S05]  /*0790*/  @P0 EXIT ;  /* 0x000000000000094d */ /* 0x000fea0003800000 */
[----:B------:R-:W1:Y:S01]  /*07a0*/  LDCU.64 UR4, c[0x0][0x3a0] ;  /* 0x00007400ff0477ac */ /* 0x000e620008000a00 */
[----:B------:R-:W2:Y:S01]  /*07b0*/  LDCU UR6, c[0x0][0x370] ;  /* 0x00006e00ff0677ac */ /* 0x000ea20008000800 */
[----:B-1----:R-:W-:-:S04]  /*07c0*/  UISETP.GE.U32.AND UP0, UPT, UR4, 0x1, UPT ;  /* 0x000000010400788c */ /* 0x002fc8000bf06070 */
[----:B------:R-:W-:Y:S01]  /*07d0*/  UISETP.GE.AND.EX UP0, UPT, UR5, URZ, UPT, UP0 ;  /* 0x000000ff0500728c */ /* 0x000fe2000bf06300 */
[----:B--2---:R-:W-:-:S05]  /*07e0*/  IMAD R3, R3, UR6, RZ ;  /* 0x0000000603037c24 */ /* 0x004fca000f8e02ff */
[----:B------:R-:W-:-:S03]  /*07f0*/  SHF.R.S32.HI R16, RZ, 0x1f, R3 ;  /* 0x0000001fff107819 */ /* 0x000fc60000011403 */
[----:B------:R-:W-:Y:S05]  /*0800*/  BRA.U !UP0, `(.L_x_164) ;  /* 0x0000003d08007547 */ /* 0x000fea000b800000 */
[----:B------:R-:W1:Y:S02]  /*0810*/  LDC.64 R4, c[0x0][0x398] ;  /* 0x0000e600ff047b82 */ /* 0x000e640000000a00 */
[----:B-1----:R-:W-:-:S04]  /*0820*/  ISETP.GE.U32.AND P0, PT, R4, 0x1, PT ;  /* 0x000000010400780c */ /* 0x002fc80003f06070 */
[----:B------:R-:W-:-:S13]  /*0830*/  ISETP.GE.AND.EX P0, PT, R5, RZ, PT, P0 ;  /* 0x000000ff0500720c */ /* 0x000fda0003f06300 */
[----:B------:R-:W-:Y:S05]  /*0840*/  @!P0 BRA `(.L_x_165) ;  /* 0x0000002c00bc8947 */ /* 0x000fea0003800000 */
[----:B------:R-:W1:Y:S01]  /*0850*/  S2UR UR7, SR_CgaCtaId ;  /* 0x00000000000779c3 */ /* 0x000e620000008800 */
[----:B------:R-:W-:Y:S01]  /*0860*/  LOP3.LUT R17, R5, 0x7fffffff, RZ, 0xc0, !PT ;  /* 0x7fffffff05117812 */ /* 0x000fe200078ec0ff */
[----:B------:R-:W-:Y:S01]  /*0870*/  IMAD.WIDE.U32 R24, R18, 0x4, RZ ;  /* 0x0000000412187825 */ /* 0x000fe200078e00ff */
[----:B------:R-:W-:Y:S01]  /*0880*/  SHF.L.U32 R5, R19, 0x2, RZ ;  /* 0x0000000213057819 */ /* 0x000fe200000006ff */
[----:B------:R-:W-:Y:S01]  /*0890*/  UMOV UR6, 0x400 ;  /* 0x0000040000067882 */ /* 0x000fe20000000000 */
[C---:B------:R-:W-:Y:S01]  /*08a0*/  LOP3.LUT R20, R4.reuse, 0xfffffff0, RZ, 0xc0, !PT ;  /* 0xfffffff004147812 */ /* 0x040fe200078ec0ff */
[----:B------:R-:W-:Y:S01]  /*08b0*/  ULOP3.LUT UR4, UR4, 0xfffffff8, URZ, 0xc0, !UPT ;  /* 0xfffffff804047892 */ /* 0x000fe2000f8ec0ff */
[----:B------:R-:W-:Y:S01]  /*08c0*/  LOP3.LUT R21, R4, 0x3, RZ, 0xc0, !PT ;  /* 0x0000000304157812 */ /* 0x000fe200078ec0ff */
[----:B------:R-:W-:Y:S01]  /*08d0*/  IMAD.IADD R22, R25, 0x1, R5 ;  /* 0x0000000119167824 */ /* 0x000fe200078e0205 */
[----:B------:R-:W-:Y:S01]  /*08e0*/  SHF.L.U64.HI R19, R18, 0x6, R19 ;  /* 0x0000000612137819 */ /* 0x000fe20000010213 */
[----:B------:R-:W2:Y:S01]  /*08f0*/  LDCU.64 UR12, c[0x0][0x3a8] ;  /* 0x00007500ff0c77ac */ /* 0x000ea20008000a00 */
[----:B------:R-:W3:Y:S01]  /*0900*/  LDCU.64 UR14, c[0x0][0x388] ;  /* 0x00007100ff0e77ac */ /* 0x000ee20008000a00 */
[----:B------:R-:W-:-:S02]  /*0910*/  ULOP3.LUT UR5, UR5, 0x7fffffff, URZ, 0xc0, !UPT ;  /* 0x7fffffff05057892 */ /* 0x000fc4000f8ec0ff */
[----:B-1----:R-:W-:-:S12]  /*0920*/  ULEA UR6, UR7, UR6, 0x18 ;  /* 0x0000000607067291 */ /* 0x002fd8000f8ec0ff */
.L_x_181:
[----:B-1----:R-:W1:Y:S01]  /*0930*/  LDC.64 R4, c[0x0][0x398] ;  /* 0x0000e600ff047b82 */ /* 0x002e620000000a00 */
[----:B----4-:R4:W-:Y:S01]  /*0940*/  STL.128 [R1], RZ ;  /* 0x000000ff01007387 */ /* 0x0109e20000100c00 */
[----:B0-----:R-:W-:-:S03]  /*0950*/  IMAD.MOV.U32 R10, RZ, RZ, RZ ;  /* 0x000000ffff0a7224 */ /* 0x001fc600078e00ff */
[----:B------:R4:W-:Y:S04]  /*0960*/  STL.128 [R1+0x10], RZ ;  /* 0x000010ff01007387 */ /* 0x0009e80000100c00 */
[----:B------:R4:W-:Y:S04]  /*0970*/  STL.128 [R1+0x20], RZ ;  /* 0x000020ff01007387 */ /* 0x0009e80000100c00 */
[----:B------:R4:W-:Y:S01]  /*0980*/  STL.128 [R1+0x30], RZ ;  /* 0x000030ff01007387 */ /* 0x0009e20000100c00 */
[----:B-1----:R-:W-:Y:S01]  /*0990*/  ISETP.GE.U32.AND P0, PT, R4, 0x10, PT ;  /* 0x000000100400780c */ /* 0x002fe20003f06070 */
[----:B------:R-:W-:-:S03]  /*09a0*/  IMAD.MOV.U32 R4, RZ, RZ, RZ ;  /* 0x000000ffff047224 */ /* 0x000fc600078e00ff */
[----:B------:R-:W-:-:S13]  /*09b0*/  ISETP.GE.U32.AND.EX P0, PT, R5, RZ, PT, P0 ;  /* 0x000000ff0500720c */ /* 0x000fda0003f06100 */
[----:B----4-:R-:W-:Y:S05]  /*09c0*/  @!P0 BRA `(.L_x_166) ;  /* 0x0000000400108947 */ /* 0x010fea0003800000 */
[----:B------:R-:W1:Y:S01]  /*09d0*/  LDCU.64 UR8, c[0x0][0x380] ;  /* 0x00007000ff0877ac */ /* 0x000e620008000a00 */
[----:B------:R-:W-:Y:S01]  /*09e0*/  VIADD R8, R1, 0x20 ;  /* 0x0000002001087836 */ /* 0x000fe20000000000 */
[----:B------:R-:W-:Y:S01]  /*09f0*/  MOV R12, R20 ;  /* 0x00000014000c7202 */ /* 0x000fe20000000f00 */
[----:B0-----:R-:W-:Y:S01]  /*0a00*/  IMAD.MOV.U32 R11, RZ, RZ, R17 ;  /* 0x000000ffff0b7224 */ /* 0x001fe200078e0011 */
[----:B-1----:R-:W-:-:S04]  /*0a10*/  LEA R10, P1, R2, UR8, 0x2 ;  /* 0x00000008020a7c11 */ /* 0x002fc8000f8210ff */
[----:B------:R-:W-:-:S09]  /*0a20*/  LEA.HI.X R9, R2, UR9, R0, 0x2, P1 ;  /* 0x0000000902097c11 */ /* 0x000fd200088f1400 */
.L_x_167:
[----:B------:R-:W-:Y:S01]  /*0a30*/  IADD3 R26, P1, PT, R10, R24, RZ ;  /* 0x000000180a1a7210 */ /* 0x000fe20007f3e0ff */
[----:B------:R-:W-:Y:S01]  /*0a40*/  IMAD.MOV.U32 R4, RZ, RZ, R10 ;  /* 0x000000ffff047224 */ /* 0x000fe200078e000a */
[----:B------:R-:W-:-:S03]  /*0a50*/  MOV R5, R9 ;  /* 0x0000000900057202 */ /* 0x000fc60000000f00 */
[--C-:B------:R-:W-:Y:S01]  /*0a60*/  IMAD.X R27, R9, 0x1, R22.reuse, P1 ;  /* 0x00000001091b7824 */ /* 0x100fe200008e0616 */
[-C--:B------:R-:W-:Y:S01]  /*0a70*/  IADD3 R6, P1, PT, R26, R24.reuse, RZ ;  /* 0x000000181a067210 */ /* 0x080fe20007f3e0ff */
[----:B------:R-:W4:Y:S04]  /*0a80*/  LDG.E R4, desc[UR10][R4.64] ;  /* 0x0000000a04047981 */ /* 0x000f28000c1e1900 */
[----:B------:R-:W-:Y:S01]  /*0a90*/  IMAD.X R7, R27, 0x1, R22, P1 ;  /* 0x000000011b077824 */ /* 0x000fe200008e0616 */
[----:B------:R-:W-:-:S04]  /*0aa0*/  IADD3 R14, P1, PT, R6, R24, RZ ;  /* 0x00000018060e7210 */ /* 0x000fc80007f3e0ff */
[----:B------:R-:W4:Y:S01]  /*0ab0*/  LDG.E R6, desc[UR10][R6.64] ;  /* 0x0000000a06067981 */ /* 0x000f22000c1e1900 */
[----:B------:R-:W-:-:S03]  /*0ac0*/  IMAD.X R15, R7, 0x1, R22, P1 ;  /* 0x00000001070f7824 */ /* 0x000fc600008e0616 */
[----:B------:R-:W4:Y:S04]  /*0ad0*/  LDG.E R5, desc[UR10][R26.64] ;  /* 0x0000000a1a057981 */ /* 0x000f28000c1e1900 */
[----:B------:R0:W4:Y:S01]  /*0ae0*/  LDG.E R7, desc[UR10][R14.64] ;  /* 0x0000000a0e077981 */ /* 0x000122000c1e1900 */
[----:B------:R-:W-:-:S05]  /*0af0*/  IADD3 R28, P1, PT, R14, R24, RZ ;  /* 0x000000180e1c7210 */ /* 0x000fca0007f3e0ff */
[----:B------:R-:W-:Y:S01]  /*0b00*/  IMAD.X R29, R15, 0x1, R22, P1 ;  /* 0x000000010f1d7824 */ /* 0x000fe200008e0616 */
[----:B0-----:R-:W-:-:S05]  /*0b10*/  IADD3 R14, P1, PT, R28, R24, RZ ;  /* 0x000000181c0e7210 */ /* 0x001fca0007f3e0ff */
[--C-:B------:R-:W-:Y:S01]  /*0b20*/  IMAD.X R15, R29, 0x1, R22.reuse, P1 ;  /* 0x000000011d0f7824 */ /* 0x100fe200008e0616 */
[----:B----4-:R0:W-:Y:S02]  /*0b30*/  STL.128 [R8+-0x20], R4 ;  /* 0xffffe00408007387 */ /* 0x0101e40000100c00 */
[-C--:B0-----:R-:W-:Y:S02]  /*0b40*/  IADD3 R6, P1, PT, R14, R24.reuse, RZ ;  /* 0x000000180e067210 */ /* 0x081fe40007f3e0ff */
[----:B------:R0:W4:Y:S03]  /*0b50*/  LDG.E R4, desc[UR10][R28.64] ;  /* 0x0000000a1c047981 */ /* 0x000126000c1e1900 */
[----:B------:R-:W-:Y:S01]  /*0b60*/  IMAD.X R7, R15, 0x1, R22, P1 ;  /* 0x000000010f077824 */ /* 0x000fe200008e0616 */
[----:B------:R-:W-:Y:S01]  /*0b70*/  IADD3 R26, P1, PT, R6, R24, RZ ;  /* 0x00000018061a7210 */ /* 0x000fe20007f3e0ff */
[----:B------:R1:W4:Y:S03]  /*0b80*/  LDG.E R5, desc[UR10][R14.64] ;  /* 0x0000000a0e057981 */ /* 0x000326000c1e1900 */
[----:B------:R-:W-:Y:S01]  /*0b90*/  IADD3.X R27, PT, PT, R7, R22, RZ, P1, !PT ;  /* 0x00000016071b7210 */ /* 0x000fe20000ffe4ff */
[----:B------:R-:W4:Y:S04]  /*0ba0*/  LDG.E R6, desc[UR10][R6.64] ;  /* 0x0000000a06067981 */ /* 0x000f28000c1e1900 */
[----:B------:R-:W4:Y:S01]  /*0bb0*/  LDG.E R7, desc[UR10][R26.64] ;  /* 0x0000000a1a077981 */ /* 0x000f22000c1e1900 */
[----:B0-----:R-:W-:-:S05]  /*0bc0*/  IADD3 R28, P1, PT, R26, R24, RZ ;  /* 0x000000181a1c7210 */ /* 0x001fca0007f3e0ff */
[----:B------:R-:W-:Y:S01]  /*0bd0*/  IMAD.X R29, R27, 0x1, R22, P1 ;  /* 0x000000011b1d7824 */ /* 0x000fe200008e0616 */
[----:B-1----:R-:W-:-:S05]  /*0be0*/  IADD3 R14, P1, PT, R28, R24, RZ ;  /* 0x000000181c0e7210 */ /* 0x002fca0007f3e0ff */
[--C-:B------:R-:W-:Y:S01]  /*0bf0*/  IMAD.X R15, R29, 0x1, R22.reuse, P1 ;  /* 0x000000011d0f7824 */ /* 0x100fe200008e0616 */
[----:B----4-:R0:W-:Y:S02]  /*0c00*/  STL.128 [R8+-0x10], R4 ;  /* 0xfffff00408007387 */ /* 0x0101e40000100c00 */
[-C--:B0-----:R-:W-:Y:S02]  /*0c10*/  IADD3 R6, P1, PT, R14, R24.reuse, RZ ;  /* 0x000000180e067210 */ /* 0x081fe40007f3e0ff */
[----:B------:R0:W4:Y:S03]  /*0c20*/  LDG.E R4, desc[UR10][R28.64] ;  /* 0x0000000a1c047981 */ /* 0x000126000c1e1900 */
[--C-:B------:R-:W-:Y:S01]  /*0c30*/  IMAD.X R7, R15, 0x1, R22.reuse, P1 ;  /* 0x000000010f077824 */ /* 0x100fe200008e0616 */
[-C--:B------:R-:W-:Y:S01]  /*0c40*/  IADD3 R26, P1, PT, R6, R24.reuse, RZ ;  /* 0x00000018061a7210 */ /* 0x080fe20007f3e0ff */
[----:B------:R1:W4:Y:S04]  /*0c50*/  LDG.E R5, desc[UR10][R14.64] ;  /* 0x0000000a0e057981 */ /* 0x000328000c1e1900 */
[----:B------:R-:W-:Y:S01]  /*0c60*/  IMAD.X R27, R7, 0x1, R22, P1 ;  /* 0x00000001071b7824 */ /* 0x000fe200008e0616 */
[----:B------:R-:W4:Y:S04]  /*0c70*/  LDG.E R6, desc[UR10][R6.64] ;  /* 0x0000000a06067981 */ /* 0x000f28000c1e1900 */
[----:B------:R-:W4:Y:S01]  /*0c80*/  LDG.E R7, desc[UR10][R26.64] ;  /* 0x0000000a1a077981 */ /* 0x000f22000c1e1900 */
[----:B0-----:R-:W-:-:S04]  /*0c90*/  IADD3 R28, P1, PT, R26, R24, RZ ;  /* 0x000000181a1c7210 */ /* 0x001fc80007f3e0ff */
[----:B------:R-:W-:Y:S02]  /*0ca0*/  IADD3.X R29, PT, PT, R27, R22, RZ, P1, !PT ;  /* 0x000000161b1d7210 */ /* 0x000fe40000ffe4ff */
[----:B-1----:R-:W-:-:S05]  /*0cb0*/  IADD3 R14, P1, PT, R28, R24, RZ ;  /* 0x000000181c0e7210 */ /* 0x002fca0007f3e0ff */
[--C-:B------:R-:W-:Y:S01]  /*0cc0*/  IMAD.X R15, R29, 0x1, R22.reuse, P1 ;  /* 0x000000011d0f7824 */ /* 0x100fe200008e0616 */
[----:B----4-:R0:W-:Y:S02]  /*0cd0*/  STL.128 [R8], R4 ;  /* 0x0000000408007387 */ /* 0x0101e40000100c00 */
[-C--:B0-----:R-:W-:Y:S02]  /*0ce0*/  IADD3 R6, P1, PT, R14, R24.reuse, RZ ;  /* 0x000000180e067210 */ /* 0x081fe40007f3e0ff */
[----:B------:R-:W4:Y:S03]  /*0cf0*/  LDG.E R4, desc[UR10][R28.64] ;  /* 0x0000000a1c047981 */ /* 0x000f26000c1e1900 */
[--C-:B------:R-:W-:Y:S01]  /*0d00*/  IMAD.X R7, R15, 0x1, R22.reuse, P1 ;  /* 0x000000010f077824 */ /* 0x100fe200008e0616 */
[----:B------:R-:W-:Y:S01]  /*0d10*/  IADD3 R26, P1, PT, R6, R24, RZ ;  /* 0x00000018061a7210 */ /* 0x000fe20007f3e0ff */
[----:B------:R-:W4:Y:S04]  /*0d20*/  LDG.E R5, desc[UR10][R14.64] ;  /* 0x0000000a0e057981 */ /* 0x000f28000c1e1900 */
[----:B------:R-:W-:Y:S01]  /*0d30*/  IMAD.X R27, R7, 0x1, R22, P1 ;  /* 0x00000001071b7824 */ /* 0x000fe200008e0616 */
[----:B------:R-:W4:Y:S04]  /*0d40*/  LDG.E R6, desc[UR10][R6.64] ;  /* 0x0000000a06067981 */ /* 0x000f28000c1e1900 */
[----:B------:R-:W4:Y:S01]  /*0d50*/  LDG.E R7, desc[UR10][R26.64] ;  /* 0x0000000a1a077981 */ /* 0x000f22000c1e1900 */
[----:B------:R-:W-:-:S04]  /*0d60*/  IADD3 R12, P1, PT, R12, -0x10, RZ ;  /* 0xfffffff00c0c7810 */ /* 0x000fc80007f3e0ff */
[----:B------:R-:W-:Y:S02]  /*0d70*/  IADD3.X R11, PT, PT, R11, -0x1, RZ, P1, !PT ;  /* 0xffffffff0b0b7810 */ /* 0x000fe40000ffe4ff */
[----:B------:R-:W-:-:S04]  /*0d80*/  ISETP.NE.U32.AND P1, PT, R12, RZ, PT ;  /* 0x000000ff0c00720c */ /* 0x000fc80003f25070 */
[----:B------:R-:W-:Y:S02]  /*0d90*/  ISETP.NE.AND.EX P1, PT, R11, RZ, PT, P1 ;  /* 0x000000ff0b00720c */ /* 0x000fe40003f25310 */
[----:B------:R-:W-:-:S05]  /*0da0*/  LEA R10, P2, R18, R10, 0x6 ;  /* 0x0000000a120a7211 */ /* 0x000fca00078430ff */
[----:B------:R-:W-:Y:S01]  /*0db0*/  IMAD.X R9, R9, 0x1, R19, P2 ;  /* 0x0000000109097824 */ /* 0x000fe200010e0613 */
[----:B----4-:R0:W-:Y:S02]  /*0dc0*/  STL.128 [R8+0x10], R4 ;  /* 0x0000100408007387 */ /* 0x0101e40000100c00 */
[----:B0-----:R-:W-:-:S03]  /*0dd0*/  IADD3 R8, PT, PT, R8, 0x40, RZ ;  /* 0x0000004008087810 */ /* 0x001fc60007ffe0ff */
[----:B------:R-:W-:Y:S05]  /*0de0*/  @P1 BRA `(.L_x_167) ;  /* 0xfffffffc00101947 */ /* 0x000fea000383ffff */
[----:B------:R-:W-:Y:S02]  /*0df0*/  IMAD.MOV.U32 R10, RZ, RZ, R20 ;  /* 0x000000ffff0a7224 */ /* 0x000fe400078e0014 */
[----:B------:R-:W-:-:S07]  /*0e00*/  IMAD.MOV.U32 R4, RZ, RZ, R17 ;  /* 0x000000ffff047224 */ /* 0x000fce00078e0011 */
.L_x_166:
[----:B------:R-:W1:Y:S02]  /*0e10*/  LDCU UR8, c[0x0][0x398] ;  /* 0x00007300ff0877ac */ /* 0x000e640008000800 */
[----:B-1----:R-:W-:-:S06]  /*0e20*/  ULOP3.LUT UR7, UR8, 0xf, URZ, 0xc0, !UPT ;  /* 0x0000000f08077892 */ /* 0x002fcc000f8ec0ff */
[----:B------:R-:W-:-:S04]  /*0e30*/  ISETP.NE.U32.AND P1, PT, RZ, UR7, PT ;  /* 0x00000007ff007c0c */ /* 0x000fc8000bf25070 */
[----:B------:R-:W-:-:S13]  /*0e40*/  ISETP.NE.AND.EX P1, PT, RZ, RZ, PT, P1 ;  /* 0x000000ffff00720c */ /* 0x000fda0003f25310 */
[----:B------:R-:W-:Y:S05]  /*0e50*/  @!P1 BRA `(.L_x_168) ;  /* 0x0000000c00009947 */ /* 0x000fea0003800000 */
[----:B------:R-:W-:Y:S02]  /*0e60*/  UIADD3 UR7, UP0, UPT, UR7, -0x1, URZ ;  /* 0xffffffff07077890 */ /* 0x000fe4000ff1e0ff */
[----:B------:R-:W-:Y:S02]  /*0e70*/  ULOP3.LUT UR8, UR8, 0x7, URZ, 0xc0, !UPT ;  /* 0x0000000708087892 */ /* 0x000fe4000f8ec0ff */
[----:B------:R-:W-:Y:S02]  /*0e80*/  UIADD3.X UR9, UPT, UPT, URZ, -0x1, URZ, UP0, !UPT ;  /* 0xffffffffff097890 */ /* 0x000fe400087fe4ff */
[----:B------:R-:W-:Y:S02]  /*0e90*/  UISETP.GE.U32.AND UP1, UPT, UR7, 0x7, UPT ;  /* 0x000000070700788c */ /* 0x000fe4000bf26070 */
[----:B------:R-:W-:Y:S02]  /*0ea0*/  UISETP.NE.U32.AND UP0, UPT, UR8, URZ, UPT ;  /* 0x000000ff0800728c */ /* 0x000fe4000bf05070 */
[----:B------:R-:W-:-:S02]  /*0eb0*/  UISETP.GE.U32.AND.EX UP1, UPT, UR9, URZ, UPT, UP1 ;  /* 0x000000ff0900728c */ /* 0x000fc4000bf26110 */
[----:B------:R-:W-:-:S07]  /*0ec0*/  UISETP.NE.AND.EX UP0, UPT, URZ, URZ, UPT, UP0 ;  /* 0x000000ffff00728c */ /* 0x000fce000bf05300 */
[----:B------:R-:W-:Y:S05]  /*0ed0*/  BRA.U !UP1, `(.L_x_169) ;  /* 0x0000000509587547 */ /* 0x000fea000b800000 */
[----:B------:R-:W0:Y:S01]  /*0ee0*/  LDCU.64 UR16, c[0x0][0x3a8] ;  /* 0x00007500ff1077ac */ /* 0x000e220008000a00 */
[----:B------:R-:W-:Y:S01]  /*0ef0*/  IMAD.MOV.U32 R5, RZ, RZ, R0 ;  /* 0x000000ffff057224 */ /* 0x000fe200078e0000 */
[C---:B------:R-:W-:Y:S01]  /*0f00*/  IADD3 R15, PT, PT, R10.reuse, 0x1, RZ ;  /* 0x000000010a0f7810 */ /* 0x040fe20007ffe0ff */
[----:B------:R-:W-:Y:S01]  /*0f10*/  VIADD R23, R10, 0x2 ;  /* 0x000000020a177836 */ /* 0x000fe20000000000 */
[----:B------:R-:W1:Y:S01]  /*0f20*/  LDCU.64 UR18, c[0x0][0x380] ;  /* 0x00007000ff1277ac */ /* 0x000e620008000a00 */
[----:B------:R-:W4:Y:S01]  /*0f30*/  LDCU.64 UR20, c[0x0][0x3a8] ;  /* 0x00007500ff1477ac */ /* 0x000f220008000a00 */
[----:B0-----:R-:W-:Y:S02]  /*0f40*/  IMAD R7, R4, UR16, RZ ;  /* 0x0000001004077c24 */ /* 0x001fe4000f8e02ff */
[----:B------:R-:W-:Y:S02]  /*0f50*/  IMAD.MOV.U32 R4, RZ, RZ, R2 ;  /* 0x000000ffff047224 */ /* 0x000fe400078e0002 */
[----:B------:R-:W-:-:S02]  /*0f60*/  IMAD R7, R10, UR17, R7 ;  /* 0x000000110a077c24 */ /* 0x000fc4000f8e0207 */
[----:B------:R-:W-:-:S04]  /*0f70*/  IMAD.WIDE.U32 R12, R10, UR16, R4 ;  /* 0x000000100a0c7c25 */ /* 0x000fc8000f8e0004 */
[----:B------:R-:W-:Y:S01]  /*0f80*/  IMAD.IADD R9, R13, 0x1, R7 ;  /* 0x000000010d097824 */ /* 0x000fe200078e0207 */
[----:B-1----:R-:W-:Y:S01]  /*0f90*/  LEA R8, P2, R12, UR18, 0x2 ;  /* 0x000000120c087c11 */ /* 0x002fe2000f8410ff */
[----:B----4-:R-:W-:-:S03]  /*0fa0*/  IMAD.WIDE.U32 R6, R15, UR20, R4 ;  /* 0x000000140f067c25 */ /* 0x010fc6000f8e0004 */
[----:B------:R-:W-:Y:S01]  /*0fb0*/  LEA.HI.X R9, R12, UR19, R9, 0x2, P2 ;  /* 0x000000130c097c11 */ /* 0x000fe200090f1409 */
[----:B------:R-:W-:Y:S01]  /*0fc0*/  IMAD R7, R15, UR21, R7 ;  /* 0x000000150f077c24 */ /* 0x000fe2000f8e0207 */
[----:B------:R-:W-:-:S03]  /*0fd0*/  LEA R12, P2, R6, UR18, 0x2 ;  /* 0x00000012060c7c11 */ /* 0x000fc6000f8410ff */
[----:B------:R0:W4:Y:S01]  /*0fe0*/  LDG.E R14, desc[UR10][R8.64] ;  /* 0x0000000a080e7981 */ /* 0x000122000c1e1900 */
[----:B------:R-:W-:-:S05]  /*0ff0*/  LEA.HI.X R13, R6, UR19, R7, 0x2, P2 ;  /* 0x00000013060d7c11 */ /* 0x000fca00090f1407 */
[----:B------:R-:W5:Y:S01]  /*1000*/  LDG.E R12, desc[UR10][R12.64] ;  /* 0x0000000a0c0c7981 */ /* 0x000f62000c1e1900 */
[----:B0-----:R-:W-:-:S04]  /*1010*/  IMAD.WIDE.U32 R8, R23, UR20, R4 ;  /* 0x0000001417087c25 */ /* 0x001fc8000f8e0004 */
[----:B------:R-:W-:Y:S01]  /*1020*/  IMAD R7, R23, UR21, R9 ;  /* 0x0000001517077c24 */ /* 0x000fe2000f8e0209 */
[----:B------:R-:W-:-:S04]  /*1030*/  LEA R6, P2, R8, UR18, 0x2 ;  /* 0x0000001208067c11 */ /* 0x000fc8000f8410ff */
[----:B------:R-:W-:-:S05]  /*1040*/  LEA.HI.X R7, R8, UR19, R7, 0x2, P2 ;  /* 0x0000001308077c11 */ /* 0x000fca00090f1407 */
[----:B------:R0:W2:Y:S01]  /*1050*/  LDG.E R28, desc[UR10][R6.64] ;  /* 0x0000000a061c7981 */ /* 0x0000a2000c1e1900 */
[----:B------:R-:W-:Y:S01]  /*1060*/  VIADD R11, R10, 0x3 ;  /* 0x000000030a0b7836 */ /* 0x000fe20000000000 */
[----:B------:R-:W-:Y:S01]  /*1070*/  SHF.L.U32 R9, R15, 0x2, RZ ;  /* 0x000000020f097819 */ /* 0x000fe200000006ff */
[----:B------:R-:W-:-:S03]  /*1080*/  IMAD.SHL.U32 R8, R23, 0x4, RZ ;  /* 0x0000000417087824 */ /* 0x000fc600078e00ff */
[----:B------:R-:W-:Y:S01]  /*1090*/  LOP3.LUT R9, R9, 0xfffffffc, RZ, 0xc0, !PT ;  /* 0xfffffffc09097812 */ /* 0x000fe200078ec0ff */
[----:B0-----:R-:W-:Y:S01]  /*10a0*/  IMAD.WIDE.U32 R6, R11, UR20, R4 ;  /* 0x000000140b067c25 */ /* 0x001fe2000f8e0004 */
[----:B------:R-:W-:-:S03]  /*10b0*/  LOP3.LUT R8, R8, 0xfffffffc, RZ, 0xc0, !PT ;  /* 0xfffffffc08087812 */ /* 0x000fc600078ec0ff */
[----:B------:R-:W-:Y:S01]  /*10c0*/  IMAD.U32 R29, R10, 0x4, R1 ;  /* 0x000000040a1d7824 */ /* 0x000fe200078e0001 */
[----:B------:R-:W-:Y:S01]  /*10d0*/  LEA R26, P2, R6, UR18, 0x2 ;  /* 0x00000012061a7c11 */ /* 0x000fe2000f8410ff */
[----:B------:R-:W-:Y:S02]  /*10e0*/  IMAD R23, R11, UR21, R7 ;  /* 0x000000150b177c24 */ /* 0x000fe4000f8e0207 */
[C---:B------:R-:W-:Y:S02]  /*10f0*/  IMAD.IADD R13, R1.reuse, 0x1, R9 ;  /* 0x00000001010d7824 */ /* 0x040fe400078e0209 */
[----:B------:R-:W-:Y:S01]  /*1100*/  VIADD R15, R10, 0x4 ;  /* 0x000000040a0f7836 */ /* 0x000fe20000000000 */
[----:B------:R-:W-:Y:S01]  /*1110*/  LEA.HI.X R27, R6, UR19, R23, 0x2, P2 ;  /* 0x00000013061b7c11 */ /* 0x000fe200090f1417 */
[----:B------:R-:W-:Y:S02]  /*1120*/  IMAD.IADD R23, R1, 0x1, R8 ;  /* 0x0000000101177824 */ /* 0x000fe400078e0208 */
[----:B------:R-:W-:-:S02]  /*1130*/  IMAD.WIDE.U32 R8, R15, UR20, R4 ;  /* 0x000000140f087c25 */ /* 0x000fc4000f8e0004 */
[----:B------:R-:W3:Y:S02]  /*1140*/  LDG.E R26, desc[UR10][R26.64] ;  /* 0x0000000a1a1a7981 */ /* 0x000ee4000c1e1900 */
[----:B------:R-:W-:Y:S01]  /*1150*/  IMAD R7, R15, UR21, R9 ;  /* 0x000000150f077c24 */ /* 0x000fe2000f8e0209 */
[----:B------:R-:W-:-:S04]  /*1160*/  LEA R6, P2, R8, UR18, 0x2 ;  /* 0x0000001208067c11 */ /* 0x000fc8000f8410ff */
[----:B------:R-:W-:Y:S01]  /*1170*/  LEA.HI.X R7, R8, UR19, R7, 0x2, P2 ;  /* 0x0000001308077c11 */ /* 0x000fe200090f1407 */
[----:B----4-:R-:W-:Y:S04]  /*1180*/  STL [R29], R14 ;  /* 0x0000000e1d007387 */ /* 0x010fe80000100800 */
[----:B-----5:R0:W-:Y:S02]  /*1190*/  STL [R13], R12 ;  /* 0x0000000c0d007387 */ /* 0x0201e40000100800 */
[C---:B0-----:R-:W-:Y:S01]  /*11a0*/  IADD3 R13, PT, PT, R10.reuse, 0x5, RZ ;  /* 0x000000050a0d7810 */ /* 0x041fe20007ffe0ff */
[----:B------:R-:W-:Y:S01]  /*11b0*/  VIADD R12, R10, 0x6 ;  /* 0x000000060a0c7836 */ /* 0x000fe20000000000 */
[----:B--2---:R0:W-:Y:S03]  /*11c0*/  STL [R23], R28 ;  /* 0x0000001c17007387 */ /* 0x0041e60000100800 */
[C---:B0-----:R-:W-:Y:S01]  /*11d0*/  IMAD.WIDE.U32 R28, R13.reuse, UR20, R4 ;  /* 0x000000140d1c7c25 */ /* 0x041fe2000f8e0004 */
[----:B------:R0:W2:Y:S03]  /*11e0*/  LDG.E R23, desc[UR10][R6.64] ;  /* 0x0000000a06177981 */ /* 0x0000a6000c1e1900 */
[----:B------:R-:W-:Y:S01]  /*11f0*/  IMAD R9, R13, UR21, R29 ;  /* 0x000000150d097c24 */ /* 0x000fe2000f8e021d */
[----:B------:R-:W-:-:S04]  /*1200*/  LEA R8, P2, R28, UR18, 0x2 ;  /* 0x000000121c087c11 */ /* 0x000fc8000f8410ff */
[----:B------:R-:W-:Y:S01]  /*1210*/  LEA.HI.X R9, R28, UR19, R9, 0x2, P2 ;  /* 0x000000131c097c11 */ /* 0x000fe200090f1409 */
[----:B0-----:R-:W-:-:S04]  /*1220*/  IMAD.WIDE.U32 R6, R12, UR20, R4 ;  /* 0x000000140c067c25 */ /* 0x001fc8000f8e0004 */
[----:B------:R0:W4:Y:S01]  /*1230*/  LDG.E R14, desc[UR10][R8.64] ;  /* 0x0000000a080e7981 */ /* 0x000122000c1e1900 */
[----:B------:R-:W-:Y:S01]  /*1240*/  IMAD R29, R12, UR21, R7 ;  /* 0x000000150c1d7c24 */ /* 0x000fe2000f8e0207 */
[----:B0-----:R-:W-:-:S04]  /*1250*/  LEA R8, P2, R6, UR18, 0x2 ;  /* 0x0000001206087c11 */ /* 0x001fc8000f8410ff */
[----:B------:R-:W-:Y:S01]  /*1260*/  LEA.HI.X R9, R6, UR19, R29, 0x2, P2 ;  /* 0x0000001306097c11 */ /* 0x000fe200090f141d */
[----:B------:R-:W-:-:S04]  /*1270*/  VIADD R29, R10, 0x7 ;  /* 0x000000070a1d7836 */ /* 0x000fc80000000000 */
[C---:B------:R-:W-:Y:S01]  /*1280*/  IMAD.WIDE.U32 R4, R29.reuse, UR20, R4 ;  /* 0x000000141d047c25 */ /* 0x040fe2000f8e0004 */
[----:B------:R0:W5:Y:S03]  /*1290*/  LDG.E R28, desc[UR10][R8.64] ;  /* 0x0000000a081c7981 */ /* 0x000166000c1e1900 */
[----:B------:R-:W-:Y:S01]  /*12a0*/  IMAD R5, R29, UR21, R5 ;  /* 0x000000151d057c24 */ /* 0x000fe2000f8e0205 */
[----:B------:R-:W-:-:S04]  /*12b0*/  LEA R6, P2, R4, UR18, 0x2 ;  /* 0x0000001204067c11 */ /* 0x000fc8000f8410ff */
[----:B------:R-:W-:-:S05]  /*12c0*/  LEA.HI.X R7, R4, UR19, R5, 0x2, P2 ;  /* 0x0000001304077c11 */ /* 0x000fca00090f1405 */
[----:B------:R1:W5:Y:S01]  /*12d0*/  LDG.E R6, desc[UR10][R6.64] ;  /* 0x0000000a06067981 */ /* 0x000362000c1e1900 */
[----:B------:R-:W-:Y:S02]  /*12e0*/  IMAD.SHL.U32 R11, R11, 0x4, RZ ;  /* 0x000000040b0b7824 */ /* 0x000fe400078e00ff */
[----:B------:R-:W-:Y:S01]  /*12f0*/  IMAD.SHL.U32 R5, R15, 0x4, RZ ;  /* 0x000000040f057824 */ /* 0x000fe200078e00ff */
[----:B------:R-:W-:Y:S01]  /*1300*/  SHF.L.U32 R15, R13, 0x2, RZ ;  /* 0x000000020d0f7819 */ /* 0x000fe200000006ff */
[----:B------:R-:W-:Y:S01]  /*1310*/  IMAD.SHL.U32 R13, R12, 0x4, RZ ;  /* 0x000000040c0d7824 */ /* 0x000fe200078e00ff */
[----:B------:R-:W-:Y:S01]  /*1320*/  LOP3.LUT R11, R11, 0xfffffffc, RZ, 0xc0, !PT ;  /* 0xfffffffc0b0b7812 */ /* 0x000fe200078ec0ff */
[----:B------:R-:W-:Y:S01]  /*1330*/  IMAD.SHL.U32 R4, R29, 0x4, RZ ;  /* 0x000000041d047824 */ /* 0x000fe200078e00ff */
[----:B------:R-:W-:Y:S02]  /*1340*/  LOP3.LUT R5, R5, 0xfffffffc, RZ, 0xc0, !PT ;  /* 0xfffffffc05057812 */ /* 0x000fe400078ec0ff */
[----:B------:R-:W-:-:S02]  /*1350*/  LOP3.LUT R12, R15, 0xfffffffc, RZ, 0xc0, !PT ;  /* 0xfffffffc0f0c7812 */ /* 0x000fc400078ec0ff */
[----:B0-----:R-:W-:Y:S01]  /*1360*/  LOP3.LUT R8, R13, 0xfffffffc, RZ, 0xc0, !PT ;  /* 0xfffffffc0d087812 */ /* 0x001fe200078ec0ff */
[C---:B------:R-:W-:Y:S01]  /*1370*/  IMAD.IADD R13, R1.reuse, 0x1, R11 ;  /* 0x00000001010d7824 */ /* 0x040fe200078e020b */
[----:B------:R-:W-:Y:S01]  /*1380*/  LOP3.LUT R4, R4, 0xfffffffc, RZ, 0xc0, !PT ;  /* 0xfffffffc04047812 */ /* 0x000fe200078ec0ff */
[C---:B------:R-:W-:Y:S01]  /*1390*/  IMAD.IADD R11, R1.reuse, 0x1, R5 ;  /* 0x00000001010b7824 */ /* 0x040fe200078e0205 */
[C---:B------:R-:W-:Y:S01]  /*13a0*/  IADD3 R9, PT, PT, R1.reuse, R12, RZ ;  /* 0x0000000c01097210 */ /* 0x040fe20007ffe0ff */
[C---:B-1----:R-:W-:Y:S01]  /*13b0*/  IMAD.IADD R7, R1.reuse, 0x1, R8 ;  /* 0x0000000101077824 */ /* 0x042fe200078e0208 */
[----:B---3--:R1:W-:Y:S01]  /*13c0*/  STL [R13], R26 ;  /* 0x0000001a0d007387 */ /* 0x0083e20000100800 */
[----:B------:R-:W-:Y:S02]  /*13d0*/  IMAD.IADD R5, R1, 0x1, R4 ;  /* 0x0000000101057824 */ /* 0x000fe400078e0204 */
[----:B------:R-:W-:Y:S02]  /*13e0*/  IMAD.MOV.U32 R4, RZ, RZ, RZ ;  /* 0x000000ffff047224 */ /* 0x000fe400078e00ff */
[----:B------:R-:W-:Y:S01]  /*13f0*/  VIADD R10, R10, 0x8 ;  /* 0x000000080a0a7836 */ /* 0x000fe20000000000 */
[----:B--2---:R1:W-:Y:S04]  /*1400*/  STL [R11], R23 ;  /* 0x000000170b007387 */ /* 0x0043e80000100800 */
[----:B----4-:R1:W-:Y:S04]  /*1410*/  STL [R9], R14 ;  /* 0x0000000e09007387 */ /* 0x0103e80000100800 */
[----:B-----5:R1:W-:Y:S04]  /*1420*/  STL [R7], R28 ;  /* 0x0000001c07007387 */ /* 0x0203e80000100800 */
[----:B------:R1:W-:Y:S02]  /*1430*/  STL [R5], R6 ;  /* 0x0000000605007387 */ /* 0x0003e40000100800 */
.L_x_169:
[----:B------:R-:W-:Y:S05]  /*1440*/  BRA.U !UP0, `(.L_x_168) ;  /* 0x0000000508847547 */ /* 0x000fea000b800000 */
[----:B------:R-:W-:Y:S01]  /*1450*/  UIADD3 UR7, UP0, UPT, UR8, -0x1, URZ ;  /* 0xffffffff08077890 */ /* 0x000fe2000ff1e0ff */
[----:B------:R-:W-:-:S03]  /*1460*/  ISETP.NE.U32.AND P2, PT, R21, RZ, PT ;  /* 0x000000ff1500720c */ /* 0x000fc60003f45070 */
[----:B------:R-:W-:Y:S01]  /*1470*/  UIADD3.X UR8, UPT, UPT, URZ, -0x1, URZ, UP0, !UPT ;  /* 0xffffffffff087890 */ /* 0x000fe200087fe4ff */
[----:B------:R-:W-:Y:S01]  /*1480*/  ISETP.NE.AND.EX P2, PT, RZ, RZ, PT, P2 ;  /* 0x000000ffff00720c */ /* 0x000fe20003f45320 */
[----:B------:R-:W-:-:S04]  /*1490*/  UISETP.GE.U32.AND UP0, UPT, UR7, 0x3, UPT ;  /* 0x000000030700788c */ /* 0x000fc8000bf06070 */
[----:B------:R-:W-:-:S09]  /*14a0*/  UISETP.GE.U32.AND.EX UP0, UPT, UR8, URZ, UPT, UP0 ;  /* 0x000000ff0800728c */ /* 0x000fd2000bf06100 */
[----:B------:R-:W-:Y:S05]  /*14b0*/  BRA.U !UP0, `(.L_x_170) ;  /* 0x0000000108c07547 */ /* 0x000fea000b800000 */
[----:B------:R-:W4:Y:S01]  /*14c0*/  LDCU.64 UR8, c[0x0][0x3a8] ;  /* 0x00007500ff0877ac */ /* 0x000f220008000a00 */
[----:B01----:R-:W-:Y:S01]  /*14d0*/  IMAD.MOV.U32 R6, RZ, RZ, R2 ;  /* 0x000000ffff067224 */ /* 0x003fe200078e0002 */
[C---:B------:R-:W-:Y:S01]  /*14e0*/  IADD3 R11, PT, PT, R10.reuse, 0x1, RZ ;  /* 0x000000010a0b7810 */ /* 0x040fe20007ffe0ff */
[--C-:B------:R-:W-:Y:S01]  /*14f0*/  IMAD.MOV.U32 R7, RZ, RZ, R0.reuse ;  /* 0x000000ffff077224 */ /* 0x100fe200078e0000 */
[----:B------:R-:W0:Y:S01]  /*1500*/  LDCU.64 UR18, c[0x0][0x3a8] ;  /* 0x00007500ff1277ac */ /* 0x000e220008000a00 */
[----:B------:R-:W-:Y:S01]  /*1510*/  IMAD.MOV.U32 R5, RZ, RZ, R0 ;  /* 0x000000ffff057224 */ /* 0x000fe200078e0000 */
[C---:B------:R-:W-:Y:S01]  /*1520*/  IADD3 R23, PT, PT, R10.reuse, 0x2, RZ ;  /* 0x000000020a177810 */ /* 0x040fe20007ffe0ff */
[----:B------:R-:W-:Y:S01]  /*1530*/  VIADD R26, R10, 0x3 ;  /* 0x000000030a1a7836 */ /* 0x000fe20000000000 */
[----:B------:R-:W1:Y:S01]  /*1540*/  LDCU.64 UR16, c[0x0][0x380] ;  /* 0x00007000ff1077ac */ /* 0x000e620008000a00 */
[----:B----4-:R-:W-:Y:S02]  /*1550*/  IMAD R13, R4, UR8, RZ ;  /* 0x00000008040d7c24 */ /* 0x010fe4000f8e02ff */
[----:B------:R-:W-:-:S04]  /*1560*/  IMAD.WIDE.U32 R6, R10, UR8, R6 ;  /* 0x000000080a067c25 */ /* 0x000fc8000f8e0006 */
[----:B------:R-:W-:Y:S02]  /*1570*/  IMAD R13, R10, UR9, R13 ;  /* 0x000000090a0d7c24 */ /* 0x000fe4000f8e020d */
[----:B------:R-:W-:Y:S01]  /*1580*/  IMAD.MOV.U32 R4, RZ, RZ, R2 ;  /* 0x000000ffff047224 */ /* 0x000fe200078e0002 */
[----:B-1----:R-:W-:Y:S01]  /*1590*/  LEA R14, P3, R6, UR16, 0x2 ;  /* 0x00000010060e7c11 */ /* 0x002fe2000f8610ff */
[----:B------:R-:W-:Y:S02]  /*15a0*/  IMAD.IADD R7, R7, 0x1, R13 ;  /* 0x0000000107077824 */ /* 0x000fe400078e020d */
[----:B0-----:R-:W-:-:S03]  /*15b0*/  IMAD.WIDE.U32 R8, R11, UR18, R4 ;  /* 0x000000120b087c25 */ /* 0x001fc6000f8e0004 */
[----:B------:R-:W-:Y:S01]  /*15c0*/  LEA.HI.X R15, R6, UR17, R7, 0x2, P3 ;  /* 0x00000011060f7c11 */ /* 0x000fe200098f1407 */
[----:B------:R-:W-:Y:S01]  /*15d0*/  IMAD R9, R11, UR19, R9 ;  /* 0x000000130b097c24 */ /* 0x000fe2000f8e0209 */
[C---:B------:R-:W-:Y:S01]  /*15e0*/  LEA R12, P4, R8.reuse, UR16, 0x2 ;  /* 0x00000010080c7c11 */ /* 0x040fe2000f8810ff */
[C---:B------:R-:W-:Y:S02]  /*15f0*/  IMAD.WIDE.U32 R6, R23.reuse, UR18, R4 ;  /* 0x0000001217067c25 */ /* 0x040fe4000f8e0004 */
[----:B------:R-:W4:Y:S01]  /*1600*/  LDG.E R14, desc[UR10][R14.64] ;  /* 0x0000000a0e0e7981 */ /* 0x000f22000c1e1900 */
[----:B------:R-:W-:Y:S01]  /*1610*/  LEA.HI.X R13, R8, UR17, R9, 0x2, P4 ;  /* 0x00000011080d7c11 */ /* 0x000fe2000a0f1409 */
[----:B------:R-:W-:Y:S01]  /*1620*/  IMAD R7, R23, UR19, R7 ;  /* 0x0000001317077c24 */ /* 0x000fe2000f8e0207 */
[----:B------:R-:W-:Y:S01]  /*1630*/  LEA R8, P3, R6, UR16, 0x2 ;  /* 0x0000001006087c11 */ /* 0x000fe2000f8610ff */
[----:B------:R-:W-:Y:S02]  /*1640*/  IMAD.WIDE.U32 R4, R26, UR18, R4 ;  /* 0x000000121a047c25 */ /* 0x000fe4000f8e0004 */
[----:B------:R0:W5:Y:S01]  /*1650*/  LDG.E R12, desc[UR10][R12.64] ;  /* 0x0000000a0c0c7981 */ /* 0x000162000c1e1900 */
[----:B------:R-:W-:Y:S01]  /*1660*/  LEA.HI.X R9, R6, UR17, R7, 0x2, P3 ;  /* 0x0000001106097c11 */ /* 0x000fe200098f1407 */
[----:B------:R-:W-:Y:S01]  /*1670*/  IMAD R5, R26, UR19, R5 ;  /* 0x000000131a057c24 */ /* 0x000fe2000f8e0205 */
[----:B------:R-:W-:-:S03]  /*1680*/  LEA R6, P3, R4, UR16, 0x2 ;  /* 0x0000001004067c11 */ /* 0x000fc6000f8610ff */
[----:B------:R1:W2:Y:S01]  /*1690*/  LDG.E R8, desc[UR10][R8.64] ;  /* 0x0000000a08087981 */ /* 0x0002a2000c1e1900 */
[----:B------:R-:W-:-:S05]  /*16a0*/  LEA.HI.X R7, R4, UR17, R5, 0x2, P3 ;  /* 0x0000001104077c11 */ /* 0x000fca00098f1405 */
[----:B------:R-:W3:Y:S01]  /*16b0*/  LDG.E R6, desc[UR10][R6.64] ;  /* 0x0000000a06067981 */ /* 0x000ee2000c1e1900 */
[----:B------:R-:W-:Y:S02]  /*16c0*/  IMAD.SHL.U32 R4, R11, 0x4, RZ ;  /* 0x000000040b047824 */ /* 0x000fe400078e00ff */
[----:B------:R-:W-:Y:S01]  /*16d0*/  IMAD.SHL.U32 R23, R23, 0x4, RZ ;  /* 0x0000000417177824 */ /* 0x000fe200078e00ff */
[----:B------:R-:W-:Y:S02]  /*16e0*/  SHF.L.U32 R28, R26, 0x2, RZ ;  /* 0x000000021a1c7819 */ /* 0x000fe400000006ff */
[----:B------:R-:W-:Y:S02]  /*16f0*/  LOP3.LUT R4, R4, 0xfffffffc, RZ, 0xc0, !PT ;  /* 0xfffffffc04047812 */ /* 0x000fe400078ec0ff */
[----:B------:R-:W-:Y:S02]  /*1700*/  LOP3.LUT R26, R23, 0xfffffffc, RZ, 0xc0, !PT ;  /* 0xfffffffc171a7812 */ /* 0x000fe400078ec0ff */
[----:B------:R-:W-:Y:S01]  /*1710*/  LOP3.LUT R28, R28, 0xfffffffc, RZ, 0xc0, !PT ;  /* 0xfffffffc1c1c7812 */ /* 0x000fe200078ec0ff */
[----:B------:R-:W-:-:S02]  /*1720*/  IMAD.U32 R5, R10, 0x4, R1 ;  /* 0x000000040a057824 */ /* 0x000fc400078e0001 */
[C---:B------:R-:W-:Y:S02]  /*1730*/  IMAD.IADD R11, R1.reuse, 0x1, R4 ;  /* 0x00000001010b7824 */ /* 0x040fe400078e0204 */
[C---:B0-----:R-:W-:Y:S02]  /*1740*/  IMAD.IADD R13, R1.reuse, 0x1, R26 ;  /* 0x00000001010d7824 */ /* 0x041fe400078e021a */
[----:B-1----:R-:W-:Y:S02]  /*1750*/  IMAD.IADD R9, R1, 0x1, R28 ;  /* 0x0000000101097824 */ /* 0x002fe400078e021c */
[----:B------:R-:W-:Y:S02]  /*1760*/  HFMA2 R4, -RZ, RZ, 0, 0 ;  /* 0x00000000ff047431 */ /* 0x000fe400000001ff */
[----:B------:R-:W-:Y:S01]  /*1770*/  VIADD R10, R10, 0x4 ;  /* 0x000000040a0a7836 */ /* 0x000fe20000000000 */
[----:B----4-:R4:W-:Y:S04]  /*1780*/  STL [R5], R14 ;  /* 0x0000000e05007387 */ /* 0x0109e80000100800 */
[----:B-----5:R4:W-:Y:S04]  /*1790*/  STL [R11], R12 ;  /* 0x0000000c0b007387 */ /* 0x0209e80000100800 */
[----:B--2---:R4:W-:Y:S04]  /*17a0*/  STL [R13], R8 ;  /* 0x000000080d007387 */ /* 0x0049e80000100800 */
[----:B---3--:R4:W-:Y:S02]  /*17b0*/  STL [R9], R6 ;  /* 0x0000000609007387 */ /* 0x0089e40000100800 */
.L_x_170:
[----:B------:R-:W-:Y:S05]  /*17c0*/  @!P2 BRA `(.L_x_168) ;  /* 0x0000000000a4a947 */ /* 0x000fea0003800000 */
[----:B------:R-:W5:Y:S01]  /*17d0*/  LDCU.64 UR8, c[0x0][0x3a8] ;  /* 0x00007500ff0877ac */ /* 0x000f620008000a00 */
[----:B-1--4-:R-:W-:Y:S01]  /*17e0*/  IMAD.MOV.U32 R5, RZ, RZ, R0 ;  /* 0x000000ffff057224 */ /* 0x012fe200078e0000 */
[----:B------:R-:W1:Y:S01]  /*17f0*/  LDCU.64 UR16, c[0x0][0x380] ;  /* 0x00007000ff1077ac */ /* 0x000e620008000a00 */
[----:B-----5:R-:W-:Y:S02]  /*1800*/  IMAD R9, R4, UR8, RZ ;  /* 0x0000000804097c24 */ /* 0x020fe4000f8e02ff */
[----:B------:R-:W-:-:S04]  /*1810*/  IMAD.MOV.U32 R4, RZ, RZ, R2 ;  /* 0x000000ffff047224 */ /* 0x000fc800078e0002 */
[----:B0-----:R-:W-:-:S04]  /*1820*/  IMAD.WIDE.U32 R6, R10, UR8, R4 ;  /* 0x000000080a067c25 */ /* 0x001fc8000f8e0004 */
[----:B------:R-:W-:Y:S01]  /*1830*/  IMAD R5, R10, UR9, R9 ;  /* 0x000000090a057c24 */ /* 0x000fe2000f8e0209 */
[----:B-1----:R-:W-:-:S03]  /*1840*/  LEA R4, P2, R6, UR16, 0x2 ;  /* 0x0000001006047c11 */ /* 0x002fc6000f8410ff */
[----:B------:R-:W-:-:S05]  /*1850*/  IMAD.IADD R5, R7, 0x1, R5 ;  /* 0x0000000107057824 */ /* 0x000fca00078e0205 */
[----:B------:R-:W-:-:S05]  /*1860*/  LEA.HI.X R5, R6, UR17, R5, 0x2, P2 ;  /* 0x0000001106057c11 */ /* 0x000fca00090f1405 */
[----:B------:R-:W4:Y:S01]  /*1870*/  LDG.E R4, desc[UR10][R4.64] ;  /* 0x0000000a04047981 */ /* 0x000f22000c1e1900 */
[----:B------:R-:W-:Y:S02]  /*1880*/  LEA R7, R10, R1, 0x2 ;  /* 0x000000010a077211 */ /* 0x000fe400078e10ff */
[----:B------:R-:W-:-:S04]  /*1890*/  ISETP.NE.U32.AND P2, PT, R21, 0x1, PT ;  /* 0x000000011500780c */ /* 0x000fc80003f45070 */
[----:B------:R-:W-:Y:S01]  /*18a0*/  ISETP.NE.AND.EX P2, PT, RZ, RZ, PT, P2 ;  /* 0x000000ffff00720c */ /* 0x000fe20003f45320 */
[----:B----4-:R0:W-:-:S12]  /*18b0*/  STL [R7], R4 ;  /* 0x0000000407007387 */ /* 0x0101d80000100800 */
[----:B------:R-:W-:Y:S05]  /*18c0*/  @!P2 BRA `(.L_x_168) ;  /* 0x000000000064a947 */ /* 0x000fea0003800000 */
[----:B------:R-:W-:Y:S01]  /*18d0*/  ISETP.NE.U32.AND P2, PT, R21, 0x2, PT ;  /* 0x000000021500780c */ /* 0x000fe20003f45070 */
[----:B------:R-:W1:Y:S01]  /*18e0*/  LDCU.64 UR8, c[0x0][0x3a8] ;  /* 0x00007500ff0877ac */ /* 0x000e620008000a00 */
[----:B------:R-:W-:Y:S02]  /*18f0*/  VIADD R15, R10, 0x1 ;  /* 0x000000010a0f7836 */ /* 0x000fe40000000000 */
[----:B------:R-:W-:Y:S01]  /*1900*/  ISETP.NE.AND.EX P2, PT, RZ, RZ, PT, P2 ;  /* 0x000000ffff00720c */ /* 0x000fe20003f45320 */
[----:B0-----:R-:W-:Y:S02]  /*1910*/  IMAD.MOV.U32 R4, RZ, RZ, R2 ;  /* 0x000000ffff047224 */ /* 0x001fe400078e0002 */
[----:B------:R-:W-:-:S10]  /*1920*/  IMAD.MOV.U32 R5, RZ, RZ, R0 ;  /* 0x000000ffff057224 */ /* 0x000fd400078e0000 */
[----:B------:R-:W-:Y:S02]  /*1930*/  @P2 VIADD R13, R10, 0x2 ;  /* 0x000000020a0d2836 */ /* 0x000fe40000000000 */
[----:B-1----:R-:W-:-:S04]  /*1940*/  IMAD.WIDE.U32 R10, R15, UR8, R4 ;  /* 0x000000080f0a7c25 */ /* 0x002fc8000f8e0004 */
[----:B------:R-:W-:Y:S01]  /*1950*/  @P2 IMAD.WIDE.U32 R4, R13, UR8, R4 ;  /* 0x000000080d042c25 */ /* 0x000fe2000f8e0004 */
[----:B------:R-:W-:-:S03]  /*1960*/  LEA R6, P3, R10, UR16, 0x2 ;  /* 0x000000100a067c11 */ /* 0x000fc6000f8610ff */
[----:B------:R-:W-:Y:S01]  /*1970*/  IMAD R7, R15, UR9, R11 ;  /* 0x000000090f077c24 */ /* 0x000fe2000f8e020b */
[----:B------:R-:W-:Y:S01]  /*1980*/  @P2 LEA R8, P4, R4, UR16, 0x2 ;  /* 0x0000001004082c11 */ /* 0x000fe2000f8810ff */
[----:B------:R-:W-:-:S03]  /*1990*/  @P2 IMAD R5, R13, UR9, R5 ;  /* 0x000000090d052c24 */ /* 0x000fc6000f8e0205 */
[----:B------:R-:W-:Y:S02]  /*19a0*/  LEA.HI.X R7, R10, UR17, R7, 0x2, P3 ;  /* 0x000000110a077c11 */ /* 0x000fe400098f1407 */
[----:B------:R-:W-:-:S03]  /*19b0*/  @P2 LEA.HI.X R9, R4, UR17, R5, 0x2, P4 ;  /* 0x0000001104092c11 */ /* 0x000fc6000a0f1405 */
[----:B------:R-:W4:Y:S04]  /*19c0*/  LDG.E R6, desc[UR10][R6.64] ;  /* 0x0000000a06067981 */ /* 0x000f28000c1e1900 */
[----:B------:R-:W5:Y:S01]  /*19d0*/  @P2 LDG.E R8, desc[UR10][R8.64] ;  /* 0x0000000a08082981 */ /* 0x000f62000c1e1900 */
[----:B------:R-:W-:Y:S01]  /*19e0*/  SHF.L.U32 R10, R15, 0x2, RZ ;  /* 0x000000020f0a7819 */ /* 0x000fe200000006ff */
[----:B------:R-:W-:-:S03]  /*19f0*/  @P2 IMAD.SHL.U32 R4, R13, 0x4, RZ ;  /* 0x000000040d042824 */ /* 0x000fc600078e00ff */
[----:B------:R-:W-:Y:S02]  /*1a00*/  LOP3.LUT R10, R10, 0xfffffffc, RZ, 0xc0, !PT ;  /* 0xfffffffc0a0a7812 */ /* 0x000fe400078ec0ff */
[----:B------:R-:W-:-:S03]  /*1a10*/  @P2 LOP3.LUT R4, R4, 0xfffffffc, RZ, 0xc0, !PT ;  /* 0xfffffffc04042812 */ /* 0x000fc600078ec0ff */
[C---:B------:R-:W-:Y:S02]  /*1a20*/  IMAD.IADD R11, R1.reuse, 0x1, R10 ;  /* 0x00000001010b7824 */ /* 0x040fe400078e020a */
[----:B------:R-:W-:-:S03]  /*1a30*/  @P2 IMAD.IADD R5, R1, 0x1, R4 ;  /* 0x0000000101052824 */ /* 0x000fc600078e0204 */
[----:B----4-:R0:W-:Y:S04]  /*1a40*/  STL [R11], R6 ;  /* 0x000000060b007387 */ /* 0x0101e80000100800 */
[----:B-----5:R0:W-:Y:S02]  /*1a50*/  @P2 STL [R5], R8 ;  /* 0x0000000805002387 */ /* 0x0201e40000100800 */
.L_x_168:
[----:B------:R-:W5:Y:S01]  /*1a60*/  LDCU.64 UR8, c[0x0][0x3a0] ;  /* 0x00007400ff0877ac */ /* 0x000f620008000a00 */
[----:B01--4-:R-:W-:Y:S01]  /*1a70*/  CS2R R10, SRZ ;  /* 0x00000000000a7805 */ /* 0x013fe2000001ff00 */
[----:B-----5:R-:W-:-:S04]  /*1a80*/  UISETP.GE.U32.AND UP0, UPT, UR8, 0x8, UPT ;  /* 0x000000080800788c */ /* 0x020fc8000bf06070 */
[----:B------:R-:W-:-:S09]  /*1a90*/  UISETP.GE.U32.AND.EX UP0, UPT, UR9, URZ, UPT, UP0 ;  /* 0x000000ff0900728c */ /* 0x000fd2000bf06100 */
[----:B------:R-:W-:Y:S05]  /*1aa0*/  BRA.U !UP0, `(.L_x_171) ;  /* 0x0000000508307547 */ /* 0x000fea000b800000 */
[----:B------:R-:W-:-:S07]  /*1ab0*/  CS2R R8, SRZ ;  /* 0x0000000000087805 */ /* 0x000fce000001ff00 */
.L_x_172:
[----:B------:R-:W-:Y:S01]  /*1ac0*/  LEA R4, R9, UR6, 0x3 ;  /* 0x0000000609047c11 */ /* 0x000fe2000f8e18ff */
[----:B--2---:R-:W-:Y:S01]  /*1ad0*/  IMAD R14, R8, UR12, RZ ;  /* 0x0000000c080e7c24 */ /* 0x004fe2000f8e02ff */
[----:B------:R-:W-:Y:S01]  /*1ae0*/  MOV R11, R0 ;  /* 0x00000000000b7202 */ /* 0x000fe20000000f00 */
[----:B------:R-:W-:-:S03]  /*1af0*/  IMAD.MOV.U32 R10, RZ, RZ, R2 ;  /* 0x000000ffff0a7224 */ /* 0x000fc600078e0002 */
[----:B0-----:R-:W0:Y:S01]  /*1b00*/  LDS.128 R4, [R4] ;  /* 0x0000000004047984 */ /* 0x001e220000000c00 */
[----:B------:R-:W-:-:S03]  /*1b10*/  IMAD.WIDE.U32 R12, R9, UR12, R10 ;  /* 0x0000000c090c7c25 */ /* 0x000fc6000f8e000a */
[----:B---3--:R-:W-:Y:S01]  /*1b20*/  LEA R10, P2, R12, UR14, 0x2 ;  /* 0x0000000e0c0a7c11 */ /* 0x008fe2000f8410ff */
[----:B0-----:R-:W-:Y:S02]  /*1b30*/  IMAD R5, R9, UR13, R14 ;  /* 0x0000000d09057c24 */ /* 0x001fe4000f8e020e */
[----:B------:R-:W-:Y:S02]  /*1b40*/  IMAD.U32 R23, R4, 0x4, R1 ;  /* 0x0000000404177824 */ /* 0x000fe400078e0001 */
[----:B------:R-:W-:-:S05]  /*1b50*/  IMAD.IADD R5, R13, 0x1, R5 ;  /* 0x000000010d057824 */ /* 0x000fca00078e0205 */
[----:B------:R-:W-:Y:S02]  /*1b60*/  LEA.HI.X R11, R12, UR15, R5, 0x2, P2 ;  /* 0x0000000f0c0b7c11 */ /* 0x000fe400090f1405 */
[----:B------:R-:W2:Y:S04]  /*1b70*/  LDL R12, [R23] ;  /* 0x00000000170c7983 */ /* 0x000ea80000100800 */
[----:B------:R0:W2:Y:S01]  /*1b80*/  LDG.E R5, desc[UR10][R10.64] ;  /* 0x0000000a0a057981 */ /* 0x0000a2000c1e1900 */
[----:B------:R-:W-:Y:S01]  /*1b90*/  IMAD.U32 R13, R6, 0x4, R1 ;  /* 0x00000004060d7824 */ /* 0x000fe200078e0001 */
[----:B0-----:R-:W-:-:S05]  /*1ba0*/  IADD3 R10, P2, PT, R10, R24, RZ ;  /* 0x000000180a0a7210 */ /* 0x001fca0007f5e0ff */
[----:B------:R-:W-:-:S05]  /*1bb0*/  IMAD.X R11, R11, 0x1, R22, P2 ;  /* 0x000000010b0b7824 */ /* 0x000fca00010e0616 */
[----:B------:R0:W3:Y:S01]  /*1bc0*/  LDG.E R15, desc[UR10][R10.64] ;  /* 0x0000000a0a0f7981 */ /* 0x0000e2000c1e1900 */
[----:B--2---:R-:W-:-:S05]  /*1bd0*/  FADD R14, R5, R12 ;  /* 0x0000000c050e7221 */ /* 0x004fca0000000000 */
[----:B------:R-:W-:Y:S04]  /*1be0*/  STL [R23], R14 ;  /* 0x0000000e17007387 */ /* 0x000fe80000100800 */
[----:B------:R-:W3:Y:S01]  /*1bf0*/  LDL R26, [R13] ;  /* 0x000000000d1a7983 */ /* 0x000ee20000100800 */
[----:B------:R-:W-:-:S05]  /*1c00*/  LEA R12, R9, UR6, 0x3 ;  /* 0x00000006090c7c11 */ /* 0x000fca000f8e18ff */
[----:B------:R-:W1:Y:S01]  /*1c10*/  LDS.128 R4, [R12+0x10] ;  /* 0x000010000c047984 */ /* 0x000e620000000c00 */
[----:B0-----:R-:W-:-:S04]  /*1c20*/  IADD3 R10, P2, PT, R10, R24, RZ ;  /* 0x000000180a0a7210 */ /* 0x001fc80007f5e0ff */
[----:B------:R-:W-:Y:S01]  /*1c30*/  IADD3.X R11, PT, PT, R11, R22, RZ, P2, !PT ;  /* 0x000000160b0b7210 */ /* 0x000fe200017fe4ff */
[----:B-1----:R-:W-:-:S04]  /*1c40*/  IMAD.U32 R27, R4, 0x4, R1 ;  /* 0x00000004041b7824 */ /* 0x002fc800078e0001 */
[----:B------:R0:W2:Y:S01]  /*1c50*/  LDG.E R4, desc[UR10][R10.64] ;  /* 0x0000000a0a047981 */ /* 0x0000a2000c1e1900 */
[----:B---3--:R-:W-:-:S05]  /*1c60*/  FADD R26, R15, R26 ;  /* 0x0000001a0f1a7221 */ /* 0x008fca0000000000 */
[----:B------:R-:W-:Y:S04]  /*1c70*/  STL [R13], R26 ;  /* 0x0000001a0d007387 */ /* 0x000fe80000100800 */
[----:B------:R-:W2:Y:S01]  /*1c80*/  LDL R5, [R27] ;  /* 0x000000001b057983 */ /* 0x000ea20000100800 */
[----:B0-----:R-:W-:Y:S01]  /*1c90*/  IADD3 R10, P2, PT, R10, R24, RZ ;  /* 0x000000180a0a7210 */ /* 0x001fe20007f5e0ff */
[----:B------:R-:W-:-:S04]  /*1ca0*/  IMAD.U32 R14, R6, 0x4, R1 ;  /* 0x00000004060e7824 */ /* 0x000fc800078e0001 */
[----:B------:R-:W-:-:S05]  /*1cb0*/  IMAD.X R11, R11, 0x1, R22, P2 ;  /* 0x000000010b0b7824 */ /* 0x000fca00010e0616 */
[----:B------:R0:W3:Y:S01]  /*1cc0*/  LDG.E R23, desc[UR10][R10.64] ;  /* 0x0000000a0a177981 */ /* 0x0000e2000c1e1900 */
[----:B--2---:R-:W-:-:S03]  /*1cd0*/  FADD R15, R4, R5 ;  /* 0x00000005040f7221 */ /* 0x004fc60000000000 */
[----:B------:R-:W1:Y:S04]  /*1ce0*/  LDS.128 R4, [R12+0x20] ;  /* 0x000020000c047984 */ /* 0x000e680000000c00 */
[----:B------:R2:W-:Y:S04]  /*1cf0*/  STL [R27], R15 ;  /* 0x0000000f1b007387 */ /* 0x0005e80000100800 */
[----:B------:R-:W3:Y:S01]  /*1d00*/  LDL R28, [R14] ;  /* 0x000000000e1c7983 */ /* 0x000ee20000100800 */
[----:B0-----:R-:W-:-:S05]  /*1d10*/  IADD3 R10, P2, PT, R10, R24, RZ ;  /* 0x000000180a0a7210 */ /* 0x001fca0007f5e0ff */
[----:B------:R-:W-:Y:S01]  /*1d20*/  IMAD.X R11, R11, 0x1, R22, P2 ;  /* 0x000000010b0b7824 */ /* 0x000fe200010e0616 */
[----:B-1----:R-:W-:-:S04]  /*1d30*/  LEA R29, R4, R1, 0x2 ;  /* 0x00000001041d7211 */ /* 0x002fc800078e10ff */
        /* <DEDUP_REMOVED lines=13> */
[----:B------:R-:W-:Y:S02]  /*1e10*/  IMAD.X R11, R11, 0x1, R22, P2 ;  /* 0x000000010b0b7824 */ /* 0x000fe400010e0616 */
[----:B-1----:R-:W-:-:S03]  /*1e20*/  IMAD.U32 R28, R4, 0x4, R1 ;  /* 0x00000004041c7824 */ /* 0x002fc600078e0001 */
[----:B------:R-:W4:Y:S01]  /*1e30*/  LDG.E R7, desc[UR10][R10.64] ;  /* 0x0000000a0a077981 */ /* 0x000f22000c1e1900 */
[----:B---3--:R-:W-:-:S05]  /*1e40*/  FADD R26, R26, R27 ;  /* 0x0000001b1a1a7221 */ /* 0x008fca0000000000 */
[----:B------:R0:W-:Y:S04]  /*1e50*/  STL [R13], R26 ;  /* 0x0000001a0d007387 */ /* 0x0001e80000100800 */
[----:B------:R-:W4:Y:S01]  /*1e60*/  LDL R14, [R28] ;  /* 0x000000001c0e7983 */ /* 0x000f220000100800 */
[----:B------:R-:W-:Y:S01]  /*1e70*/  IADD3 R4, P2, PT, R10, R24, RZ ;  /* 0x000000180a047210 */ /* 0x000fe20007f5e0ff */
[----:B------:R-:W-:-:S03]  /*1e80*/  IMAD.U32 R6, R6, 0x4, R1 ;  /* 0x0000000406067824 */ /* 0x000fc600078e0001 */
[----:B------:R-:W-:-:S05]  /*1e90*/  IADD3.X R5, PT, PT, R11, R22, RZ, P2, !PT ;  /* 0x000000160b057210 */ /* 0x000fca00017fe4ff */
[----:B------:R-:W3:Y:S01]  /*1ea0*/  LDG.E R4, desc[UR10][R4.64] ;  /* 0x0000000a04047981 */ /* 0x000ee2000c1e1900 */
[----:B----4-:R-:W-:-:S05]  /*1eb0*/  FADD R7, R7, R14 ;  /* 0x0000000e07077221 */ /* 0x010fca0000000000 */
[----:B------:R0:W-:Y:S04]  /*1ec0*/  STL [R28], R7 ;  /* 0x000000071c007387 */ /* 0x0001e80000100800 */
[----:B--2---:R-:W3:Y:S01]  /*1ed0*/  LDL R15, [R6] ;  /* 0x00000000060f7983 */ /* 0x004ee20000100800 */
[----:B------:R-:W-:-:S05]  /*1ee0*/  IADD3 R9, P2, PT, R9, 0x8, RZ ;  /* 0x0000000809097810 */ /* 0x000fca0007f5e0ff */
[----:B------:R-:W-:Y:S01]  /*1ef0*/  IMAD.X R8, RZ, RZ, R8, P2 ;  /* 0x000000ffff087224 */ /* 0x000fe200010e0608 */
[----:B------:R-:W-:-:S04]  /*1f00*/  ISETP.NE.U32.AND P2, PT, R9, UR4, PT ;  /* 0x0000000409007c0c */ /* 0x000fc8000bf45070 */
[----:B------:R-:W-:Y:S01]  /*1f10*/  ISETP.NE.AND.EX P2, PT, R8, UR5, PT, P2 ;  /* 0x0000000508007c0c */ /* 0x000fe2000bf45320 */
[----:B---3--:R-:W-:-:S05]  /*1f20*/  FADD R15, R4, R15 ;  /* 0x0000000f040f7221 */ /* 0x008fca0000000000 */
[----:B------:R0:W-:Y:S07]  /*1f30*/  STL [R6], R15 ;  /* 0x0000000f06007387 */ /* 0x0001ee0000100800 */
[----:B------:R-:W-:Y:S05]  /*1f40*/  @P2 BRA `(.L_x_172) ;  /* 0xfffffff800dc2947 */ /* 0x000fea000383ffff */
[----:B------:R-:W-:Y:S02]  /*1f50*/  IMAD.U32 R11, RZ, RZ, UR4 ;  /* 0x00000004ff0b7e24 */ /* 0x000fe4000f8e00ff */
[----:B------:R-:W-:-:S07]  /*1f60*/  IMAD.U32 R10, RZ, RZ, UR5 ;  /* 0x00000005ff0a7e24 */ /* 0x000fce000f8e00ff */
.L_x_171:
        /* <DEDUP_REMOVED lines=14> */
[C---:B------:R-:W-:Y:S01]  /*2050*/  LEA R14, R11.reuse, UR6, 0x3 ;  /* 0x000000060b0e7c11 */ /* 0x040fe2000f8e18ff */
[----:B------:R-:W1:Y:S01]  /*2060*/  LDCU.64 UR16, c[0x0][0x3a8] ;  /* 0x00007500ff1077ac */ /* 0x000e620008000a00 */
[----:B------:R-:W-:Y:S01]  /*2070*/  MOV R8, R2 ;  /* 0x0000000200087202 */ /* 0x000fe20000000f00 */
[----:B------:R-:W-:Y:S02]  /*2080*/  IMAD.MOV.U32 R9, RZ, RZ, R0 ;  /* 0x000000ffff097224 */ /* 0x000fe400078e0000 */
[----:B0-----:R-:W0:Y:S01]  /*2090*/  LDS.128 R4, [R14] ;  /* 0x000000000e047984 */ /* 0x001e220000000c00 */
[----:B------:R-:W4:Y:S01]  /*20a0*/  LDCU.64 UR18, c[0x0][0x388] ;  /* 0x00007100ff1277ac */ /* 0x000f220008000a00 */
[----:B-1----:R-:W-:Y:S02]  /*20b0*/  IMAD R26, R10, UR16, RZ ;  /* 0x000000100a1a7c24 */ /* 0x002fe4000f8e02ff */
[----:B------:R-:W-:-:S03]  /*20c0*/  IMAD.WIDE.U32 R12, R11, UR16, R8 ;  /* 0x000000100b0c7c25 */ /* 0x000fc6000f8e0008 */
[----:B----4-:R-:W-:Y:S01]  /*20d0*/  LEA R8, P2, R12, UR18, 0x2 ;  /* 0x000000120c087c11 */ /* 0x010fe2000f8410ff */
[----:B0-----:R-:W-:-:S04]  /*20e0*/  IMAD R5, R11, UR17, R26 ;  /* 0x000000110b057c24 */ /* 0x001fc8000f8e021a */
[----:B------:R-:W-:Y:S02]  /*20f0*/  IMAD.IADD R5, R13, 0x1, R5 ;  /* 0x000000010d057824 */ /* 0x000fe400078e0205 */
[----:B------:R-:W-:-:S03]  /*2100*/  IMAD.U32 R13, R4, 0x4, R1 ;  /* 0x00000004040d7824 */ /* 0x000fc600078e0001 */
[----:B------:R-:W-:Y:S02]  /*2110*/  LEA.HI.X R9, R12, UR19, R5, 0x2, P2 ;  /* 0x000000130c097c11 */ /* 0x000fe400090f1405 */
[----:B------:R-:W4:Y:S04]  /*2120*/  LDL R5, [R13] ;  /* 0x000000000d057983 */ /* 0x000f280000100800 */
[----:B------:R0:W4:Y:S01]  /*2130*/  LDG.E R4, desc[UR10][R8.64] ;  /* 0x0000000a08047981 */ /* 0x000122000c1e1900 */
[----:B------:R-:W-:Y:S02]  /*2140*/  LEA R12, R6, R1, 0x2 ;  /* 0x00000001060c7211 */ /* 0x000fe400078e10ff */
[----:B0-----:R-:W-:-:S05]  /*2150*/  IADD3 R8, P2, PT, R8, R24, RZ ;  /* 0x0000001808087210 */ /* 0x001fca0007f5e0ff */
[----:B------:R-:W-:-:S05]  /*2160*/  IMAD.X R9, R9, 0x1, R22, P2 ;  /* 0x0000000109097824 */ /* 0x000fca00010e0616 */
[----:B------:R0:W5:Y:S01]  /*2170*/  LDG.E R15, desc[UR10][R8.64] ;  /* 0x0000000a080f7981 */ /* 0x000162000c1e1900 */
[----:B----4-:R-:W-:-:S03]  /*2180*/  FADD R26, R4, R5 ;  /* 0x00000005041a7221 */ /* 0x010fc60000000000 */
[----:B------:R-:W1:Y:S04]  /*2190*/  LDS.128 R4, [R14+0x10] ;  /* 0x000010000e047984 */ /* 0x000e680000000c00 */
[----:B------:R4:W-:Y:S04]  /*21a0*/  STL [R13], R26 ;  /* 0x0000001a0d007387 */ /* 0x0009e80000100800 */
[----:B------:R-:W5:Y:S01]  /*21b0*/  LDL R28, [R12] ;  /* 0x000000000c1c7983 */ /* 0x000f620000100800 */
[----:B0-----:R-:W-:-:S05]  /*21c0*/  IADD3 R8, P2, PT, R8, R24, RZ ;  /* 0x0000001808087210 */ /* 0x001fca0007f5e0ff */
[----:B------:R-:W-:Y:S02]  /*21d0*/  IMAD.X R9, R9, 0x1, R22, P2 ;  /* 0x0000000109097824 */ /* 0x000fe400010e0616 */
[----:B-1----:R-:W-:-:S03]  /*21e0*/  IMAD.U32 R23, R4, 0x4, R1 ;  /* 0x0000000404177824 */ /* 0x002fc600078e0001 */
[----:B------:R-:W2:Y:S01]  /*21f0*/  LDG.E R7, desc[UR10][R8.64] ;  /* 0x0000000a08077981 */ /* 0x000ea2000c1e1900 */
[----:B-----5:R-:W-:-:S05]  /*2200*/  FADD R15, R15, R28 ;  /* 0x0000001c0f0f7221 */ /* 0x020fca0000000000 */
[----:B------:R1:W-:Y:S04]  /*2210*/  STL [R12], R15 ;  /* 0x0000000f0c007387 */ /* 0x0003e80000100800 */
[----:B------:R-:W2:Y:S01]  /*2220*/  LDL R28, [R23] ;  /* 0x00000000171c7983 */ /* 0x000ea20000100800 */
[----:B------:R-:W-:Y:S01]  /*2230*/  IADD3 R4, P2, PT, R8, R24, RZ ;  /* 0x0000001808047210 */ /* 0x000fe20007f5e0ff */
[----:B------:R-:W-:-:S04]  /*2240*/  IMAD.U32 R6, R6, 0x4, R1 ;  /* 0x0000000406067824 */ /* 0x000fc800078e0001 */
[----:B------:R-:W-:-:S05]  /*2250*/  IMAD.X R5, R9, 0x1, R22, P2 ;  /* 0x0000000109057824 */ /* 0x000fca00010e0616 */
[----:B------:R-:W5:Y:S01]  /*2260*/  LDG.E R4, desc[UR10][R4.64] ;  /* 0x0000000a04047981 */ /* 0x000f62000c1e1900 */
[----:B--2---:R-:W-:-:S05]  /*2270*/  FADD R7, R7, R28 ;  /* 0x0000001c07077221 */ /* 0x004fca0000000000 */
[----:B------:R1:W-:Y:S04]  /*2280*/  STL [R23], R7 ;  /* 0x0000000717007387 */ /* 0x0003e80000100800 */
[----:B----4-:R-:W5:Y:S01]  /*2290*/  LDL R13, [R6] ;  /* 0x00000000060d7983 */ /* 0x010f620000100800 */
[----:B------:R-:W-:-:S04]  /*22a0*/  IADD3 R11, P2, PT, R11, 0x4, RZ ;  /* 0x000000040b0b7810 */ /* 0x000fc80007f5e0ff */
[----:B------:R-:W-:Y:S01]  /*22b0*/  IADD3.X R10, PT, PT, RZ, R10, RZ, P2, !PT ;  /* 0x0000000aff0a7210 */ /* 0x000fe200017fe4ff */
[----:B-----5:R-:W-:-:S05]  /*22c0*/  FADD R13, R4, R13 ;  /* 0x0000000d040d7221 */ /* 0x020fca0000000000 */
[----:B------:R1:W-:Y:S03]  /*22d0*/  STL [R6], R13 ;  /* 0x0000000d06007387 */ /* 0x0003e60000100800 */
.L_x_174:
[----:B------:R-:W-:Y:S05]  /*22e0*/  BRA.U !UP0, `(.L_x_173) ;  /* 0x0000000108c87547 */ /* 0x000fea000b800000 */
[----:B------:R-:W-:Y:S02]  /*22f0*/  UISETP.NE.U32.AND UP1, UPT, UR9, 0x1, UPT ;  /* 0x000000010900788c */ /* 0x000fe4000bf25070 */
[----:B------:R-:W-:Y:S02]  /*2300*/  ULOP3.LUT UR7, UR8, 0x1, URZ, 0xc0, !UPT ;  /* 0x0000000108077892 */ /* 0x000fe4000f8ec0ff */
[----:B------:R-:W-:Y:S02]  /*2310*/  UISETP.NE.AND.EX UP1, UPT, URZ, URZ, UPT, UP1 ;  /* 0x000000ffff00728c */ /* 0x000fe4000bf25310 */
[----:B------:R-:W-:-:S04]  /*2320*/  UISETP.NE.U32.AND UP0, UPT, UR7, 0x1, UPT ;  /* 0x000000010700788c */ /* 0x000fc8000bf05070 */
[----:B------:R-:W-:-:S03]  /*2330*/  UISETP.NE.U32.AND.EX UP0, UPT, URZ, URZ, UPT, UP0 ;  /* 0x000000ffff00728c */ /* 0x000fc6000bf05100 */
[----:B------:R-:W-:Y:S08]  /*2340*/  BRA.U !UP1, `(.L_x_175) ;  /* 0x0000000109687547 */ /* 0x000ff0000b800000 */
[C---:B------:R-:W-:Y:S01]  /*2350*/  LEA R4, R11.reuse, UR6, 0x3 ;  /* 0x000000060b047c11 */ /* 0x040fe2000f8e18ff */
[----:B------:R-:W4:Y:S01]  /*2360*/  LDCU.64 UR8, c[0x0][0x3a8] ;  /* 0x00007500ff0877ac */ /* 0x000f220008000a00 */
[----:B------:R-:W-:Y:S02]  /*2370*/  IMAD.MOV.U32 R8, RZ, RZ, R2 ;  /* 0x000000ffff087224 */ /* 0x000fe400078e0002 */
[----:B------:R-:W-:Y:S01]  /*2380*/  IMAD.MOV.U32 R9, RZ, RZ, R0 ;  /* 0x000000ffff097224 */ /* 0x000fe200078e0000 */
[----:B------:R-:W5:Y:S01]  /*2390*/  LDCU.64 UR16, c[0x0][0x388] ;  /* 0x00007100ff1077ac */ /* 0x000f620008000a00 */
[----:B01----:R-:W0:Y:S01]  /*23a0*/  LDS.128 R4, [R4] ;  /* 0x0000000004047984 */ /* 0x003e220000000c00 */
[----:B----4-:R-:W-:Y:S02]  /*23b0*/  IMAD R14, R10, UR8, RZ ;  /* 0x000000080a0e7c24 */ /* 0x010fe4000f8e02ff */
[----:B------:R-:W-:-:S03]  /*23c0*/  IMAD.WIDE.U32 R12, R11, UR8, R8 ;  /* 0x000000080b0c7c25 */ /* 0x000fc6000f8e0008 */
[----:B-----5:R-:W-:Y:S01]  /*23d0*/  LEA R8, P2, R12, UR16, 0x2 ;  /* 0x000000100c087c11 */ /* 0x020fe2000f8410ff */
[----:B0-----:R-:W-:Y:S02]  /*23e0*/  IMAD R5, R11, UR9, R14 ;  /* 0x000000090b057c24 */ /* 0x001fe4000f8e020e */
[----:B------:R-:W-:Y:S02]  /*23f0*/  IMAD.U32 R14, R4, 0x4, R1 ;  /* 0x00000004040e7824 */ /* 0x000fe400078e0001 */
[----:B------:R-:W-:-:S03]  /*2400*/  IMAD.IADD R5, R13, 0x1, R5 ;  /* 0x000000010d057824 */ /* 0x000fc600078e0205 */
[----:B------:R-:W4:Y:S02]  /*2410*/  LDL R7, [R14] ;  /* 0x000000000e077983 */ /* 0x000f240000100800 */
[----:B------:R-:W-:-:S05]  /*2420*/  LEA.HI.X R9, R12, UR17, R5, 0x2, P2 ;  /* 0x000000110c097c11 */ /* 0x000fca00090f1405 */
[----:B------:R-:W4:Y:S01]  /*2430*/  LDG.E R12, desc[UR10][R8.64] ;  /* 0x0000000a080c7981 */ /* 0x000f22000c1e1900 */
[----:B------:R-:W-:Y:S01]  /*2440*/  IADD3 R4, P2, PT, R8, R24, RZ ;  /* 0x0000001808047210 */ /* 0x000fe20007f5e0ff */
[----:B------:R-:W-:-:S03]  /*2450*/  IMAD.U32 R13, R6, 0x4, R1 ;  /* 0x00000004060d7824 */ /* 0x000fc600078e0001 */
[----:B------:R-:W-:-:S06]  /*2460*/  IADD3.X R5, PT, PT, R9, R22, RZ, P2, !PT ;  /* 0x0000001609057210 */ /* 0x000fcc00017fe4ff */
[----:B------:R-:W5:Y:S01]  /*2470*/  LDG.E R5, desc[UR10][R4.64] ;  /* 0x0000000a04057981 */ /* 0x000f62000c1e1900 */
[----:B----4-:R-:W-:-:S05]  /*2480*/  FADD R7, R12, R7 ;  /* 0x000000070c077221 */ /* 0x010fca0000000000 */
[----:B------:R4:W-:Y:S04]  /*2490*/  STL [R14], R7 ;  /* 0x000000070e007387 */ /* 0x0009e80000100800 */
[----:B------:R-:W5:Y:S01]  /*24a0*/  LDL R6, [R13] ;  /* 0x000000000d067983 */ /* 0x000f620000100800 */
[----:B------:R-:W-:-:S05]  /*24b0*/  IADD3 R11, P2, PT, R11, 0x2, RZ ;  /* 0x000000020b0b7810 */ /* 0x000fca0007f5e0ff */
[----:B------:R-:W-:Y:S02]  /*24c0*/  IMAD.X R10, RZ, RZ, R10, P2 ;  /* 0x000000ffff0a7224 */ /* 0x000fe400010e060a */
[----:B-----5:R-:W-:-:S05]  /*24d0*/  FADD R6, R5, R6 ;  /* 0x0000000605067221 */ /* 0x020fca0000000000 */
[----:B------:R4:W-:Y:S02]  /*24e0*/  STL [R13], R6 ;  /* 0x000000060d007387 */ /* 0x0009e40000100800 */
.L_x_175:
[----:B------:R-:W-:Y:S05]  /*24f0*/  BRA.U UP0, `(.L_x_173) ;  /* 0x0000000100447547 */ /* 0x000fea000b800000 */
[C---:B------:R-:W-:Y:S01]  /*2500*/  LEA R4, R11.reuse, UR6, 0x3 ;  /* 0x000000060b047c11 */ /* 0x040fe2000f8e18ff */
[----:B------:R-:W5:Y:S01]  /*2510*/  LDCU.64 UR8, c[0x0][0x3a8] ;  /* 0x00007500ff0877ac */ /* 0x000f620008000a00 */
[----:B01--4-:R-:W-:Y:S02]  /*2520*/  IMAD.MOV.U32 R6, RZ, RZ, R2 ;  /* 0x000000ffff067224 */ /* 0x013fe400078e0002 */
[----:B------:R-:W-:Y:S01]  /*2530*/  IMAD.MOV.U32 R7, RZ, RZ, R0 ;  /* 0x000000ffff077224 */ /* 0x000fe200078e0000 */
[----:B------:R-:W0:Y:S01]  /*2540*/  LDCU.64 UR16, c[0x0][0x388] ;  /* 0x00007100ff1077ac */ /* 0x000e220008000a00 */
[----:B------:R-:W1:Y:S01]  /*2550*/  LDS R4, [R4] ;  /* 0x0000000004047984 */ /* 0x000e620000000800 */
[----:B-----5:R-:W-:Y:S02]  /*2560*/  IMAD R10, R10, UR8, RZ ;  /* 0x000000080a0a7c24 */ /* 0x020fe4000f8e02ff */
[----:B------:R-:W-:-:S04]  /*2570*/  IMAD.WIDE.U32 R6, R11, UR8, R6 ;  /* 0x000000080b067c25 */ /* 0x000fc8000f8e0006 */
[----:B------:R-:W-:Y:S01]  /*2580*/  IMAD R5, R11, UR9, R10 ;  /* 0x000000090b057c24 */ /* 0x000fe2000f8e020a */
[----:B0-----:R-:W-:-:S04]  /*2590*/  LEA R8, P2, R6, UR16, 0x2 ;  /* 0x0000001006087c11 */ /* 0x001fc8000f8410ff */
[----:B------:R-:W-:-:S04]  /*25a0*/  IADD3 R5, PT, PT, R7, R5, RZ ;  /* 0x0000000507057210 */ /* 0x000fc80007ffe0ff */
[----:B------:R-:W-:-:S05]  /*25b0*/  LEA.HI.X R9, R6, UR17, R5, 0x2, P2 ;  /* 0x0000001106097c11 */ /* 0x000fca00090f1405 */
[----:B------:R-:W4:Y:S01]  /*25c0*/  LDG.E R8, desc[UR10][R8.64] ;  /* 0x0000000a08087981 */ /* 0x000f22000c1e1900 */
[----:B-1----:R-:W-:-:S05]  /*25d0*/  IMAD.U32 R10, R4, 0x4, R1 ;  /* 0x00000004040a7824 */ /* 0x002fca00078e0001 */
[----:B------:R-:W4:Y:S02]  /*25e0*/  LDL R5, [R10] ;  /* 0x000000000a057983 */ /* 0x000f240000100800 */
[----:B----4-:R-:W-:-:S05]  /*25f0*/  FADD R5, R8, R5 ;  /* 0x0000000508057221 */ /* 0x010fca0000000000 */
[----:B------:R0:W-:Y:S02]  /*2600*/  STL [R10], R5 ;  /* 0x000000050a007387 */ /* 0x0001e40000100800 */
.L_x_173:
[----:B-1----:R-:W-:Y:S02]  /*2610*/  IMAD.MOV.U32 R12, RZ, RZ, RZ ;  /* 0x000000ffff0c7224 */ /* 0x002fe400078e00ff */
[----:B0-----:R-:W-:Y:S01]  /*2620*/  IMAD.MOV.U32 R5, RZ, RZ, RZ ;  /* 0x000000ffff057224 */ /* 0x001fe200078e00ff */
[----:B------:R-:W-:Y:S06]  /*2630*/  @!P0 BRA `(.L_x_176) ;  /* 0x0000000400188947 */ /* 0x000fec0003800000 */
[----:B------:R-:W-:Y:S02]  /*2640*/  HFMA2 R23, -RZ, RZ, 0, 0 ;  /* 0x00000000ff177431 */ /* 0x000fe400000001ff */
[----:B------:R-:W-:-:S07]  /*2650*/  IMAD.MOV.U32 R26, RZ, RZ, RZ ;  /* 0x000000ffff1a7224 */ /* 0x000fce00078e00ff */
.L_x_177:
[----:B------:R-:W-:Y:S01]  /*2660*/  IMAD.U32 R12, R26, 0x4, R1 ;  /* 0x000000041a0c7824 */ /* 0x000fe200078e0001 */
[----:B------:R-:W4:Y:S04]  /*2670*/  LDCU.64 UR8, c[0x0][0x3a8] ;  /* 0x00007500ff0877ac */ /* 0x000f280008000a00 */
[----:B------:R-:W5:Y:S01]  /*2680*/  LDL.128 R8, [R12] ;  /* 0x000000000c087983 */ /* 0x000f620000100c00 */
[----:B------:R-:W0:Y:S01]  /*2690*/  LDCU.64 UR16, c[0x0][0x380] ;  /* 0x00007000ff1077ac */ /* 0x000e220008000a00 */
[----:B------:R-:W-:Y:S02]  /*26a0*/  IMAD.MOV.U32 R4, RZ, RZ, R2 ;  /* 0x000000ffff047224 */ /* 0x000fe400078e0002 */
[----:B------:R-:W-:Y:S02]  /*26b0*/  IMAD.MOV.U32 R5, RZ, RZ, R0 ;  /* 0x000000ffff057224 */ /* 0x000fe400078e0000 */
[----:B----4-:R-:W-:-:S02]  /*26c0*/  IMAD R7, R23, UR8, RZ ;  /* 0x0000000817077c24 */ /* 0x010fc4000f8e02ff */
[----:B------:R-:W-:-:S04]  /*26d0*/  IMAD.WIDE.U32 R4, R26, UR8, R4 ;  /* 0x000000081a047c25 */ /* 0x000fc8000f8e0004 */
[----:B------:R-:W-:Y:S01]  /*26e0*/  IMAD R7, R26, UR9, R7 ;  /* 0x000000091a077c24 */ /* 0x000fe2000f8e0207 */
[----:B0-----:R-:W-:-:S03]  /*26f0*/  LEA R14, P0, R4, UR16, 0x2 ;  /* 0x00000010040e7c11 */ /* 0x001fc6000f8010ff */
[----:B------:R-:W-:-:S05]  /*2700*/  IMAD.IADD R5, R5, 0x1, R7 ;  /* 0x0000000105057824 */ /* 0x000fca00078e0207 */
[----:B------:R-:W-:Y:S02]  /*2710*/  LEA.HI.X R15, R4, UR17, R5, 0x2, P0 ;  /* 0x00000011040f7c11 */ /* 0x000fe400080f1405 */
[----:B------:R-:W4:Y:S04]  /*2720*/  LDL.128 R4, [R12+0x10] ;  /* 0x000010000c047983 */ /* 0x000f280000100c00 */
[----:B-----5:R0:W-:Y:S02]  /*2730*/  STG.E desc[UR10][R14.64], R8 ;  /* 0x000000080e007986 */ /* 0x0201e4000c10190a */
[----:B0-----:R-:W-:-:S04]  /*2740*/  IADD3 R14, P0, PT, R14, R24, RZ ;  /* 0x000000180e0e7210 */ /* 0x001fc80007f1e0ff */
[----:B------:R-:W-:-:S05]  /*2750*/  IADD3.X R15, PT, PT, R15, R22, RZ, P0, !PT ;  /* 0x000000160f0f7210 */ /* 0x000fca00007fe4ff */
[----:B------:R0:W-:Y:S02]  /*2760*/  STG.E desc[UR10][R14.64], R9 ;  /* 0x000000090e007986 */ /* 0x0001e4000c10190a */
[----:B0-----:R-:W-:-:S05]  /*2770*/  IADD3 R14, P0, PT, R14, R24, RZ ;  /* 0x000000180e0e7210 */ /* 0x001fca0007f1e0ff */
[----:B------:R-:W-:Y:S01]  /*2780*/  IMAD.X R15, R15, 0x1, R22, P0 ;  /* 0x000000010f0f7824 */ /* 0x000fe200000e0616 */
[----:B------:R-:W-:-:S04]  /*2790*/  IADD3 R8, P0, PT, R14, R24, RZ ;  /* 0x000000180e087210 */ /* 0x000fc80007f1e0ff */
[-C--:B------:R-:W-:Y:S01]  /*27a0*/  IADD3 R28, P2, PT, R8, R24.reuse, RZ ;  /* 0x00000018081c7210 */ /* 0x080fe20007f5e0ff */
[--C-:B------:R-:W-:Y:S01]  /*27b0*/  IMAD.X R9, R15, 0x1, R22.reuse, P0 ;  /* 0x000000010f097824 */ /* 0x100fe200000e0616 */
[----:B------:R-:W-:Y:S03]  /*27c0*/  STG.E desc[UR10][R14.64], R10 ;  /* 0x0000000a0e007986 */ /* 0x000fe6000c10190a */
[----:B------:R-:W-:Y:S01]  /*27d0*/  IMAD.X R29, R9, 0x1, R22, P2 ;  /* 0x00000001091d7824 */ /* 0x000fe200010e0616 */
[----:B------:R0:W-:Y:S04]  /*27e0*/  STG.E desc[UR10][R8.64], R11 ;  /* 0x0000000b08007986 */ /* 0x0001e8000c10190a */
[----:B----4-:R1:W-:Y:S04]  /*27f0*/  STG.E desc[UR10][R28.64], R4 ;  /* 0x000000041c007986 */ /* 0x0103e8000c10190a */
[----:B0-----:R-:W4:Y:S04]  /*2800*/  LDL.128 R8, [R12+0x20] ;  /* 0x000020000c087983 */ /* 0x001f280000100c00 */
[----:B------:R-:W5:Y:S01]  /*2810*/  LDL.128 R12, [R12+0x30] ;  /* 0x000030000c0c7983 */ /* 0x000f620000100c00 */
[----:B-1----:R-:W-:-:S05]  /*2820*/  IADD3 R28, P0, PT, R28, R24, RZ ;  /* 0x000000181c1c7210 */ /* 0x002fca0007f1e0ff */
[----:B------:R-:W-:Y:S01]  /*2830*/  IMAD.X R29, R29, 0x1, R22, P0 ;  /* 0x000000011d1d7824 */ /* 0x000fe200000e0616 */
[----:B------:R-:W-:-:S04]  /*2840*/  IADD3 R4, P0, PT, R28, R24, RZ ;  /* 0x000000181c047210 */ /* 0x000fc80007f1e0ff */
[----:B------:R0:W-:Y:S02]  /*2850*/  STG.E desc[UR10][R28.64], R5 ;  /* 0x000000051c007986 */ /* 0x0001e4000c10190a */
[----:B0-----:R-:W-:Y:S02]  /*2860*/  IADD3.X R5, PT, PT, R29, R22, RZ, P0, !PT ;  /* 0x000000161d057210 */ /* 0x001fe400007fe4ff */
[----:B------:R-:W-:-:S03]  /*2870*/  IADD3 R28, P0, PT, R4, R24, RZ ;  /* 0x00000018041c7210 */ /* 0x000fc60007f1e0ff */
[----:B------:R0:W-:Y:S02]  /*2880*/  STG.E desc[UR10][R4.64], R6 ;  /* 0x0000000604007986 */ /* 0x0001e4000c10190a */
[----:B------:R-:W-:-:S05]  /*2890*/  IMAD.X R29, R5, 0x1, R22, P0 ;  /* 0x00000001051d7824 */ /* 0x000fca00000e0616 */
[----:B------:R1:W-:Y:S01]  /*28a0*/  STG.E desc[UR10][R28.64], R7 ;  /* 0x000000071c007986 */ /* 0x0003e2000c10190a */
[----:B0-----:R-:W-:-:S05]  /*28b0*/  IADD3 R4, P0, PT, R28, R24, RZ ;  /* 0x000000181c047210 */ /* 0x001fca0007f1e0ff */
[----:B------:R-:W-:Y:S01]  /*28c0*/  IMAD.X R5, R29, 0x1, R22, P0 ;  /* 0x000000011d057824 */ /* 0x000fe200000e0616 */
[----:B------:R-:W-:-:S05]  /*28d0*/  IADD3 R6, P0, PT, R4, R24, RZ ;  /* 0x0000001804067210 */ /* 0x000fca0007f1e0ff */
[----:B-1----:R-:W-:Y:S01]  /*28e0*/  IMAD.X R7, R5, 0x1, R22, P0 ;  /* 0x0000000105077824 */ /* 0x002fe200000e0616 */
[----:B----4-:R0:W-:Y:S04]  /*28f0*/  STG.E desc[UR10][R4.64], R8 ;  /* 0x0000000804007986 */ /* 0x0101e8000c10190a */
[----:B------:R1:W-:Y:S01]  /*2900*/  STG.E desc[UR10][R6.64], R9 ;  /* 0x0000000906007986 */ /* 0x0003e2000c10190a */
[----:B0-----:R-:W-:-:S04]  /*2910*/  IADD3 R4, P0, PT, R6, R24, RZ ;  /* 0x0000001806047210 */ /* 0x001fc80007f1e0ff */
[----:B------:R-:W-:Y:S01]  /*2920*/  IADD3 R8, P2, PT, R4, R24, RZ ;  /* 0x0000001804087210 */ /* 0x000fe20007f5e0ff */
[----:B------:R-:W-:-:S03]  /*2930*/  IMAD.X R5, R7, 0x1, R22, P0 ;  /* 0x0000000107057824 */ /* 0x000fc600000e0616 */
[----:B-1----:R-:W-:Y:S02]  /*2940*/  IADD3 R6, P0, PT, R8, R24, RZ ;  /* 0x0000001808067210 */ /* 0x002fe40007f1e0ff */
[----:B------:R-:W-:Y:S01]  /*2950*/  IADD3.X R9, PT, PT, R5, R22, RZ, P2, !PT ;  /* 0x0000001605097210 */ /* 0x000fe200017fe4ff */
[----:B------:R0:W-:Y:S04]  /*2960*/  STG.E desc[UR10][R4.64], R10 ;  /* 0x0000000a04007986 */ /* 0x0001e8000c10190a */
[----:B------:R-:W-:Y:S01]  /*2970*/  IMAD.X R7, R9, 0x1, R22, P0 ;  /* 0x0000000109077824 */ /* 0x000fe200000e0616 */
[----:B------:R1:W-:Y:S04]  /*2980*/  STG.E desc[UR10][R8.64], R11 ;  /* 0x0000000b08007986 */ /* 0x0003e8000c10190a */
[----:B-----5:R4:W-:Y:S01]  /*2990*/  STG.E desc[UR10][R6.64], R12 ;  /* 0x0000000c06007986 */ /* 0x0209e2000c10190a */
[----:B0-----:R-:W-:-:S04]  /*29a0*/  IADD3 R4, P2, PT, R6, R24, RZ ;  /* 0x0000001806047210 */ /* 0x001fc80007f5e0ff */
[----:B------:R-:W-:Y:S01]  /*29b0*/  IADD3 R10, P0, PT, R4, R24, RZ ;  /* 0x00000018040a7210 */ /* 0x000fe20007f1e0ff */
[----:B------:R-:W-:-:S03]  /*29c0*/  IMAD.X R5, R7, 0x1, R22, P2 ;  /* 0x0000000107057824 */ /* 0x000fc600010e0616 */
[----:B-1----:R-:W-:Y:S01]  /*29d0*/  IADD3 R8, P2, PT, R10, R24, RZ ;  /* 0x000000180a087210 */ /* 0x002fe20007f5e0ff */
[--C-:B------:R-:W-:Y:S01]  /*29e0*/  IMAD.X R11, R5, 0x1, R22.reuse, P0 ;  /* 0x00000001050b7824 */ /* 0x100fe200000e0616 */
[----:B------:R-:W-:Y:S01]  /*29f0*/  IADD3 R26, P0, PT, R26, 0x10, RZ ;  /* 0x000000101a1a7810 */ /* 0x000fe20007f1e0ff */
[----:B------:R4:W-:Y:S02]  /*2a00*/  STG.E desc[UR10][R4.64], R13 ;  /* 0x0000000d04007986 */ /* 0x0009e4000c10190a */
[----:B------:R-:W-:Y:S01]  /*2a10*/  IMAD.X R9, R11, 0x1, R22, P2 ;  /* 0x000000010b097824 */ /* 0x000fe200010e0616 */
[----:B------:R-:W-:Y:S01]  /*2a20*/  IADD3.X R23, PT, PT, RZ, R23, RZ, P0, !PT ;  /* 0x00000017ff177210 */ /* 0x000fe200007fe4ff */
[----:B------:R4:W-:Y:S01]  /*2a30*/  STG.E desc[UR10][R10.64], R14 ;  /* 0x0000000e0a007986 */ /* 0x0009e2000c10190a */
[----:B------:R-:W-:-:S03]  /*2a40*/  ISETP.NE.U32.AND P0, PT, R26, R20, PT ;  /* 0x000000141a00720c */ /* 0x000fc60003f05070 */
[----:B------:R4:W-:Y:S01]  /*2a50*/  STG.E desc[UR10][R8.64], R15 ;  /* 0x0000000f08007986 */ /* 0x0009e2000c10190a */
[----:B------:R-:W-:-:S13]  /*2a60*/  ISETP.NE.AND.EX P0, PT, R23, R17, PT, P0 ;  /* 0x000000111700720c */ /* 0x000fda0003f05300 */
[----:B----4-:R-:W-:Y:S05]  /*2a70*/  @P0 BRA `(.L_x_177) ;  /* 0xfffffff800f80947 */ /* 0x010fea000383ffff */
[----:B------:R-:W-:Y:S02]  /*2a80*/  IMAD.MOV.U32 R12, RZ, RZ, R20 ;  /* 0x000000ffff0c7224 */ /* 0x000fe400078e0014 */
[----:B------:R-:W-:-:S07]  /*2a90*/  IMAD.MOV.U32 R5, RZ, RZ, R17 ;  /* 0x000000ffff057224 */ /* 0x000fce00078e0011 */
.L_x_176:
[----:B------:R-:W-:Y:S05]  /*2aa0*/  @!P1 BRA `(.L_x_178) ;  /* 0x0000000c00089947 */ /* 0x000fea0003800000 */
[----:B------:R-:W0:Y:S02]  /*2ab0*/  LDCU UR7, c[0x0][0x398] ;  /* 0x00007300ff0777ac */ /* 0x000e240008000800 */
[----:B0-----:R-:W-:Y:S02]  /*2ac0*/  ULOP3.LUT UR8, UR7, 0xf, URZ, 0xc0, !UPT ;  /* 0x0000000f07087892 */ /* 0x001fe4000f8ec0ff */
[----:B------:R-:W-:Y:S02]  /*2ad0*/  ULOP3.LUT UR9, UR7, 0x7, URZ, 0xc0, !UPT ;  /* 0x0000000707097892 */ /* 0x000fe4000f8ec0ff */
[----:B------:R-:W-:Y:S02]  /*2ae0*/  UIADD3 UR7, UP0, UPT, UR8, -0x1, URZ ;  /* 0xffffffff08077890 */ /* 0x000fe4000ff1e0ff */
[----:B------:R-:W-:Y:S02]  /*2af0*/  UISETP.NE.U32.AND UP1, UPT, UR9, URZ, UPT ;  /* 0x000000ff0900728c */ /* 0x000fe4000bf25070 */
[----:B------:R-:W-:-:S02]  /*2b00*/  UIADD3.X UR8, UPT, UPT, URZ, -0x1, URZ, UP0, !UPT ;  /* 0xffffffffff087890 */ /* 0x000fc400087fe4ff */
[----:B------:R-:W-:Y:S02]  /*2b10*/  UISETP.GE.U32.AND UP0, UPT, UR7, 0x7, UPT ;  /* 0x000000070700788c */ /* 0x000fe4000bf06070 */
[----:B------:R-:W-:Y:S02]  /*2b20*/  UISETP.NE.AND.EX UP1, UPT, URZ, URZ, UPT, UP1 ;  /* 0x000000ffff00728c */ /* 0x000fe4000bf25310 */
[----:B------:R-:W-:-:S09]  /*2b30*/  UISETP.GE.U32.AND.EX UP0, UPT, UR8, URZ, UPT, UP0 ;  /* 0x000000ff0800728c */ /* 0x000fd2000bf06100 */
[----:B------:R-:W-:Y:S05]  /*2b40*/  BRA.U !UP0, `(.L_x_179) ;  /* 0x00000005085c7547 */ /* 0x000fea000b800000 */
[C---:B------:R-:W-:Y:S01]  /*2b50*/  IMAD.U32 R23, R12.reuse, 0x4, R1 ;  /* 0x000000040c177824 */ /* 0x040fe200078e0001 */
[----:B------:R-:W0:Y:S01]  /*2b60*/  LDCU.64 UR16, c[0x0][0x3a8] ;  /* 0x00007500ff1077ac */ /* 0x000e220008000a00 */
[C---:B------:R-:W-:Y:S02]  /*2b70*/  VIADD R15, R12.reuse, 0x1 ;  /* 0x000000010c0f7836 */ /* 0x040fe40000000000 */
[----:B------:R-:W-:Y:S01]  /*2b80*/  VIADD R10, R12, 0x2 ;  /* 0x000000020c0a7836 */ /* 0x000fe20000000000 */
[----:B------:R-:W1:Y:S01]  /*2b90*/  LDCU.64 UR18, c[0x0][0x380] ;  /* 0x00007000ff1277ac */ /* 0x000e620008000a00 */
[----:B------:R-:W5:Y:S01]  /*2ba0*/  LDL R23, [R23] ;  /* 0x0000000017177983 */ /* 0x000f620000100800 */
[----:B------:R-:W-:-:S04]  /*2bb0*/  SHF.L.U32 R4, R15, 0x2, RZ ;  /* 0x000000020f047819 */ /* 0x000fc800000006ff */
[----:B------:R-:W-:-:S05]  /*2bc0*/  LOP3.LUT R4, R4, 0xfffffffc, RZ, 0xc0, !PT ;  /* 0xfffffffc04047812 */ /* 0x000fca00078ec0ff */
[----:B------:R-:W-:-:S06]  /*2bd0*/  IMAD.IADD R11, R1, 0x1, R4 ;  /* 0x00000001010b7824 */ /* 0x000fcc00078e0204 */
[----:B------:R-:W2:Y:S01]  /*2be0*/  LDL R11, [R11] ;  /* 0x000000000b0b7983 */ /* 0x000ea20000100800 */
[----:B------:R-:W-:-:S05]  /*2bf0*/  IMAD.SHL.U32 R4, R10, 0x4, RZ ;  /* 0x000000040a047824 */ /* 0x000fca00078e00ff */
[----:B------:R-:W-:-:S05]  /*2c00*/  LOP3.LUT R4, R4, 0xfffffffc, RZ, 0xc0, !PT ;  /* 0xfffffffc04047812 */ /* 0x000fca00078ec0ff */
[----:B----4-:R-:W-:-:S06]  /*2c10*/  IMAD.IADD R13, R1, 0x1, R4 ;  /* 0x00000001010d7824 */ /* 0x010fcc00078e0204 */
[----:B------:R-:W4:Y:S01]  /*2c20*/  LDL R13, [R13] ;  /* 0x000000000d0d7983 */ /* 0x000f220000100800 */
[----:B0-----:R-:W-:Y:S01]  /*2c30*/  IMAD R9, R5, UR16, RZ ;  /* 0x0000001005097c24 */ /* 0x001fe2000f8e02ff */
[----:B------:R-:W-:Y:S01]  /*2c40*/  MOV R4, R2 ;  /* 0x0000000200047202 */ /* 0x000fe20000000f00 */
[----:B------:R-:W-:Y:S02]  /*2c50*/  IMAD.MOV.U32 R5, RZ, RZ, R0 ;  /* 0x000000ffff057224 */ /* 0x000fe400078e0000 */
[C---:B------:R-:W-:Y:S02]  /*2c60*/  VIADD R14, R12.reuse, 0x3 ;  /* 0x000000030c0e7836 */ /* 0x040fe40000000000 */
[----:B------:R-:W-:-:S04]  /*2c70*/  IMAD.WIDE.U32 R6, R12, UR16, R4 ;  /* 0x000000100c067c25 */ /* 0x000fc8000f8e0004 */
[----:B------:R-:W-:Y:S01]  /*2c80*/  IMAD R5, R12, UR17, R9 ;  /* 0x000000110c057c24 */ /* 0x000fe2000f8e0209 */
[----:B-1----:R-:W-:Y:S01]  /*2c90*/  LEA R4, P0, R6, UR18, 0x2 ;  /* 0x0000001206047c11 */ /* 0x002fe2000f8010ff */
[----:B------:R-:W-:Y:S02]  /*2ca0*/  IMAD.SHL.U32 R26, R14, 0x4, RZ ;  /* 0x000000040e1a7824 */ /* 0x000fe400078e00ff */
[----:B------:R-:W-:Y:S02]  /*2cb0*/  IMAD.IADD R5, R7, 0x1, R5 ;  /* 0x0000000107057824 */ /* 0x000fe400078e0205 */
[----:B------:R-:W-:Y:S01]  /*2cc0*/  VIADD R27, R12, 0x4 ;  /* 0x000000040c1b7836 */ /* 0x000fe20000000000 */
[----:B------:R-:W-:Y:S02]  /*2cd0*/  LOP3.LUT R26, R26, 0xfffffffc, RZ, 0xc0, !PT ;  /* 0xfffffffc1a1a7812 */ /* 0x000fe400078ec0ff */
[----:B------:R-:W-:-:S03]  /*2ce0*/  LEA.HI.X R5, R6, UR19, R5, 0x2, P0 ;  /* 0x0000001306057c11 */ /* 0x000fc600080f1405 */
[----:B------:R-:W-:-:S06]  /*2cf0*/  IMAD.IADD R28, R1, 0x1, R26 ;  /* 0x00000001011c7824 */ /* 0x000fcc00078e021a */
[----:B------:R-:W3:Y:S04]  /*2d00*/  LDL R28, [R28] ;  /* 0x000000001c1c7983 */ /* 0x000ee80000100800 */
[----:B-----5:R0:W-:Y:S02]  /*2d10*/  STG.E desc[UR10][R4.64], R23 ;  /* 0x0000001704007986 */ /* 0x0201e4000c10190a */
[----:B0-----:R-:W-:Y:S01]  /*2d20*/  MOV R5, R0 ;  /* 0x0000000000057202 */ /* 0x001fe20000000f00 */
[----:B------:R-:W-:-:S04]  /*2d30*/  IMAD.MOV.U32 R4, RZ, RZ, R2 ;  /* 0x000000ffff047224 */ /* 0x000fc800078e0002 */
[----:B------:R-:W-:-:S04]  /*2d40*/  IMAD.WIDE.U32 R8, R15, UR16, R4 ;  /* 0x000000100f087c25 */ /* 0x000fc8000f8e0004 */
[----:B------:R-:W-:Y:S01]  /*2d50*/  IMAD R15, R15, UR17, R9 ;  /* 0x000000110f0f7c24 */ /* 0x000fe2000f8e0209 */
[----:B------:R-:W-:-:S04]  /*2d60*/  LEA R6, P0, R8, UR18, 0x2 ;  /* 0x0000001208067c11 */ /* 0x000fc8000f8010ff */
[----:B------:R-:W-:Y:S01]  /*2d70*/  LEA.HI.X R7, R8, UR19, R15, 0x2, P0 ;  /* 0x0000001308077c11 */ /* 0x000fe200080f140f */
[----:B------:R-:W-:-:S04]  /*2d80*/  IMAD.SHL.U32 R8, R27, 0x4, RZ ;  /* 0x000000041b087824 */ /* 0x000fc800078e00ff */
[----:B--2---:R0:W-:Y:S01]  /*2d90*/  STG.E desc[UR10][R6.64], R11 ;  /* 0x0000000b06007986 */ /* 0x0041e2000c10190a */
[----:B------:R-:W-:-:S04]  /*2da0*/  LOP3.LUT R8, R8, 0xfffffffc, RZ, 0xc0, !PT ;  /* 0xfffffffc08087812 */ /* 0x000fc800078ec0ff */
[----:B------:R-:W-:-:S06]  /*2db0*/  IADD3 R26, PT, PT, R1, R8, RZ ;  /* 0x00000008011a7210 */ /* 0x000fcc0007ffe0ff */
[----:B------:R-:W2:Y:S01]  /*2dc0*/  LDL R26, [R26] ;  /* 0x000000001a1a7983 */ /* 0x000ea20000100800 */
[----:B0-----:R-:W-:-:S04]  /*2dd0*/  IMAD.WIDE.U32 R6, R10, UR16, R4 ;  /* 0x000000100a067c25 */ /* 0x001fc8000f8e0004 */
[----:B------:R-:W-:Y:S01]  /*2de0*/  IMAD R9, R10, UR17, R7 ;  /* 0x000000110a097c24 */ /* 0x000fe2000f8e0207 */
[----:B------:R-:W-:-:S04]  /*2df0*/  LEA R10, P0, R6, UR18, 0x2 ;  /* 0x00000012060a7c11 */ /* 0x000fc8000f8010ff */
[----:B------:R-:W-:Y:S01]  /*2e00*/  LEA.HI.X R11, R6, UR19, R9, 0x2, P0 ;  /* 0x00000013060b7c11 */ /* 0x000fe200080f1409 */
[----:B------:R-:W-:-:S04]  /*2e10*/  IMAD.WIDE.U32 R8, R14, UR16, R4 ;  /* 0x000000100e087c25 */ /* 0x000fc8000f8e0004 */
[----:B------:R-:W-:Y:S01]  /*2e20*/  IMAD R9, R14, UR17, R9 ;  /* 0x000000110e097c24 */ /* 0x000fe2000f8e0209 */
[----:B------:R-:W-:Y:S01]  /*2e30*/  LEA R6, P0, R8, UR18, 0x2 ;  /* 0x0000001208067c11 */ /* 0x000fe2000f8010ff */
[----:B------:R-:W-:-:S03]  /*2e40*/  VIADD R23, R12, 0x7 ;  /* 0x000000070c177836 */ /* 0x000fc60000000000 */
[----:B------:R-:W-:Y:S01]  /*2e50*/  LEA.HI.X R7, R8, UR19, R9, 0x2, P0 ;  /* 0x0000001308077c11 */ /* 0x000fe200080f1409 */
[C---:B------:R-:W-:Y:S02]  /*2e60*/  VIADD R9, R12.reuse, 0x5 ;  /* 0x000000050c097836 */ /* 0x040fe40000000000 */
[----:B------:R-:W-:Y:S02]  /*2e70*/  VIADD R8, R12, 0x6 ;  /* 0x000000060c087836 */ /* 0x000fe40000000000 */
[----:B------:R-:W-:Y:S02]  /*2e80*/  IMAD.SHL.U32 R29, R9, 0x4, RZ ;  /* 0x00000004091d7824 */ /* 0x000fe400078e00ff */
[----:B------:R-:W-:Y:S01]  /*2e90*/  IMAD.SHL.U32 R14, R23, 0x4, RZ ;  /* 0x00000004170e7824 */ /* 0x000fe200078e00ff */
[----:B------:R-:W-:Y:S02]  /*2ea0*/  SHF.L.U32 R15, R8, 0x2, RZ ;  /* 0x00000002080f7819 */ /* 0x000fe400000006ff */
[----:B------:R-:W-:-:S02]  /*2eb0*/  LOP3.LUT R29, R29, 0xfffffffc, RZ, 0xc0, !PT ;  /* 0xfffffffc1d1d7812 */ /* 0x000fc400078ec0ff */
[----:B------:R-:W-:Y:S02]  /*2ec0*/  LOP3.LUT R15, R15, 0xfffffffc, RZ, 0xc0, !PT ;  /* 0xfffffffc0f0f7812 */ /* 0x000fe400078ec0ff */
[----:B------:R-:W-:Y:S01]  /*2ed0*/  LOP3.LUT R14, R14, 0xfffffffc, RZ, 0xc0, !PT ;  /* 0xfffffffc0e0e7812 */ /* 0x000fe200078ec0ff */
[----:B----4-:R0:W-:Y:S02]  /*2ee0*/  STG.E desc[UR10][R10.64], R13 ;  /* 0x0000000d0a007986 */ /* 0x0101e4000c10190a */
[C---:B0-----:R-:W-:Y:S02]  /*2ef0*/  IMAD.IADD R10, R1.reuse, 0x1, R29 ;  /* 0x00000001010a7824 */ /* 0x041fe400078e021d */
[C---:B------:R-:W-:Y:S02]  /*2f00*/  IMAD.IADD R29, R1.reuse, 0x1, R15 ;  /* 0x00000001011d7824 */ /* 0x040fe400078e020f */
[----:B------:R-:W-:Y:S01]  /*2f10*/  IMAD.IADD R13, R1, 0x1, R14 ;  /* 0x00000001010d7824 */ /* 0x000fe200078e020e */
[----:B------:R0:W4:Y:S04]  /*2f20*/  LDL R15, [R10] ;  /* 0x000000000a0f7983 */ /* 0x0001280000100800 */
[----:B------:R-:W5:Y:S04]  /*2f30*/  LDL R14, [R29] ;  /* 0x000000001d0e7983 */ /* 0x000f680000100800 */
[----:B------:R-:W5:Y:S01]  /*2f40*/  LDL R13, [R13] ;  /* 0x000000000d0d7983 */ /* 0x000f620000100800 */
[----:B0-----:R-:W-:-:S03]  /*2f50*/  IMAD.WIDE.U32 R10, R27, UR16, R4 ;  /* 0x000000101b0a7c25 */ /* 0x001fc6000f8e0004 */
[----:B---3--:R0:W-:Y:S01]  /*2f60*/  STG.E desc[UR10][R6.64], R28 ;  /* 0x0000001c06007986 */ /* 0x0081e2000c10190a */
[----:B------:R-:W-:Y:S01]  /*2f70*/  IMAD R27, R27, UR17, R11 ;  /* 0x000000111b1b7c24 */ /* 0x000fe2000f8e020b */
[----:B0-----:R-:W-:-:S04]  /*2f80*/  LEA R6, P0, R10, UR18, 0x2 ;  /* 0x000000120a067c11 */ /* 0x001fc8000f8010ff */
[----:B------:R-:W-:Y:S01]  /*2f90*/  LEA.HI.X R7, R10, UR19, R27, 0x2, P0 ;  /* 0x000000130a077c11 */ /* 0x000fe200080f141b */
[----:B------:R-:W-:-:S04]  /*2fa0*/  VIADD R12, R12, 0x8 ;  /* 0x000000080c0c7836 */ /* 0x000fc80000000000 */
[----:B--2---:R0:W-:Y:S02]  /*2fb0*/  STG.E desc[UR10][R6.64], R26 ;  /* 0x0000001a06007986 */ /* 0x0041e4000c10190a */
[----:B0-----:R-:W-:-:S04]  /*2fc0*/  IMAD.WIDE.U32 R6, R9, UR16, R4 ;  /* 0x0000001009067c25 */ /* 0x001fc8000f8e0004 */
[----:B------:R-:W-:Y:S01]  /*2fd0*/  IMAD R9, R9, UR17, R7 ;  /* 0x0000001109097c24 */ /* 0x000fe2000f8e0207 */
[----:B------:R-:W-:-:S04]  /*2fe0*/  LEA R10, P0, R6, UR18, 0x2 ;  /* 0x00000012060a7c11 */ /* 0x000fc8000f8010ff */
[----:B------:R-:W-:Y:S01]  /*2ff0*/  LEA.HI.X R11, R6, UR19, R9, 0x2, P0 ;  /* 0x00000013060b7c11 */ /* 0x000fe200080f1409 */
[----:B------:R-:W-:-:S04]  /*3000*/  IMAD.WIDE.U32 R6, R8, UR16, R4 ;  /* 0x0000001008067c25 */ /* 0x000fc8000f8e0004 */
[----:B------:R-:W-:Y:S01]  /*3010*/  IMAD R9, R8, UR17, R7 ;  /* 0x0000001108097c24 */ /* 0x000fe2000f8e0207 */
[----:B------:R-:W-:Y:S01]  /*3020*/  LEA R8, P0, R6, UR18, 0x2 ;  /* 0x0000001206087c11 */ /* 0x000fe2000f8010ff */
[----:B------:R-:W-:-:S03]  /*3030*/  IMAD.WIDE.U32 R4, R23, UR16, R4 ;  /* 0x0000001017047c25 */ /* 0x000fc6000f8e0004 */
[----:B------:R-:W-:Y:S01]  /*3040*/  LEA.HI.X R9, R6, UR19, R9, 0x2, P0 ;  /* 0x0000001306097c11 */ /* 0x000fe200080f1409 */
[----:B------:R-:W-:Y:S01]  /*3050*/  IMAD R23, R23, UR17, R5 ;  /* 0x0000001117177c24 */ /* 0x000fe2000f8e0205 */
[----:B------:R-:W-:-:S04]  /*3060*/  LEA R6, P0, R4, UR18, 0x2 ;  /* 0x0000001204067c11 */ /* 0x000fc8000f8010ff */
[----:B------:R-:W-:Y:S01]  /*3070*/  LEA.HI.X R7, R4, UR19, R23, 0x2, P0 ;  /* 0x0000001304077c11 */ /* 0x000fe200080f1417 */
[----:B----4-:R0:W-:Y:S04]  /*3080*/  STG.E desc[UR10][R10.64], R15 ;  /* 0x0000000f0a007986 */ /* 0x0101e8000c10190a */
[----:B-----5:R0:W-:Y:S04]  /*3090*/  STG.E desc[UR10][R8.64], R14 ;  /* 0x0000000e08007986 */ /* 0x0201e8000c10190a */
[----:B------:R0:W-:Y:S01]  /*30a0*/  STG.E desc[UR10][R6.64], R13 ;  /* 0x0000000d06007986 */ /* 0x0001e2000c10190a */
[----:B------:R-:W-:-:S07]  /*30b0*/  HFMA2 R5, -RZ, RZ, 0, 0 ;  /* 0x00000000ff057431 */ /* 0x000fce00000001ff */
.L_x_179:
        /* <DEDUP_REMOVED lines=8> */
[C---:B------:R-:W-:Y:S02]  /*3140*/  IMAD.U32 R27, R12.reuse, 0x4, R1 ;  /* 0x000000040c1b7824 */ /* 0x040fe400078e0001 */
[C---:B0-----:R-:W-:Y:S01]  /*3150*/  VIADD R9, R12.reuse, 0x1 ;  /* 0x000000010c097836 */ /* 0x041fe20000000000 */
[C---:B------:R-:W-:Y:S01]  /*3160*/  IADD3 R23, PT, PT, R12.reuse, 0x3, RZ ;  /* 0x000000030c177810 */ /* 0x040fe20007ffe0ff */
[----:B------:R-:W-:Y:S01]  /*3170*/  VIADD R26, R12, 0x2 ;  /* 0x000000020c1a7836 */ /* 0x000fe20000000000 */
[----:B------:R-:W0:Y:S01]  /*3180*/  LDCU.64 UR8, c[0x0][0x3a8] ;  /* 0x00007500ff0877ac */ /* 0x000e220008000a00 */
[----:B------:R-:W5:Y:S01]  /*3190*/  LDL R27, [R27] ;  /* 0x000000001b1b7983 */ /* 0x000f620000100800 */
[----:B------:R-:W-:Y:S02]  /*31a0*/  IMAD.SHL.U32 R4, R9, 0x4, RZ ;  /* 0x0000000409047824 */ /* 0x000fe400078e00ff */
[----:B----4-:R-:W-:Y:S01]  /*31b0*/  IMAD.SHL.U32 R6, R26, 0x4, RZ ;  /* 0x000000041a067824 */ /* 0x010fe200078e00ff */
[----:B------:R-:W1:Y:S01]  /*31c0*/  LDCU.64 UR16, c[0x0][0x380] ;  /* 0x00007000ff1077ac */ /* 0x000e620008000a00 */
[----:B------:R-:W-:Y:S01]  /*31d0*/  IMAD.SHL.U32 R8, R23, 0x4, RZ ;  /* 0x0000000417087824 */ /* 0x000fe200078e00ff */
[----:B------:R-:W-:-:S02]  /*31e0*/  LOP3.LUT R4, R4, 0xfffffffc, RZ, 0xc0, !PT ;  /* 0xfffffffc04047812 */ /* 0x000fc400078ec0ff */
[----:B------:R-:W-:Y:S02]  /*31f0*/  LOP3.LUT R6, R6, 0xfffffffc, RZ, 0xc0, !PT ;  /* 0xfffffffc06067812 */ /* 0x000fe400078ec0ff */
[----:B------:R-:W-:Y:S01]  /*3200*/  LOP3.LUT R8, R8, 0xfffffffc, RZ, 0xc0, !PT ;  /* 0xfffffffc08087812 */ /* 0x000fe200078ec0ff */
[C---:B------:R-:W-:Y:S01]  /*3210*/  IMAD.IADD R15, R1.reuse, 0x1, R4 ;  /* 0x00000001010f7824 */ /* 0x040fe200078e0204 */
[----:B------:R-:W-:-:S03]  /*3220*/  IADD3 R14, PT, PT, R1, R6, RZ ;  /* 0x00000006010e7210 */ /* 0x000fc60007ffe0ff */
[----:B------:R-:W-:Y:S02]  /*3230*/  IMAD.IADD R8, R1, 0x1, R8 ;  /* 0x0000000101087824 */ /* 0x000fe400078e0208 */
[----:B------:R-:W4:Y:S04]  /*3240*/  LDL R15, [R15] ;  /* 0x000000000f0f7983 */ /* 0x000f280000100800 */
[----:B------:R-:W2:Y:S04]  /*3250*/  LDL R14, [R14] ;  /* 0x000000000e0e7983 */ /* 0x000ea80000100800 */
[----:B------:R3:W2:Y:S01]  /*3260*/  LDL R13, [R8] ;  /* 0x00000000080d7983 */ /* 0x0006a20000100800 */
[----:B0-----:R-:W-:-:S02]  /*3270*/  IMAD R11, R5, UR8, RZ ;  /* 0x00000008050b7c24 */ /* 0x001fc4000f8e02ff */
[----:B------:R-:W-:Y:S02]  /*3280*/  IMAD.MOV.U32 R4, RZ, RZ, R2 ;  /* 0x000000ffff047224 */ /* 0x000fe400078e0002 */
[----:B------:R-:W-:Y:S02]  /*3290*/  IMAD.MOV.U32 R5, RZ, RZ, R0 ;  /* 0x000000ffff057224 */ /* 0x000fe400078e0000 */
[C---:B------:R-:W-:Y:S02]  /*32a0*/  IMAD R11, R12.reuse, UR9, R11 ;  /* 0x000000090c0b7c24 */ /* 0x040fe4000f8e020b */
[----:B------:R-:W-:-:S04]  /*32b0*/  IMAD.WIDE.U32 R6, R12, UR8, R4 ;  /* 0x000000080c067c25 */ /* 0x000fc8000f8e0004 */
[----:B------:R-:W-:Y:S01]  /*32c0*/  IMAD.IADD R11, R7, 0x1, R11 ;  /* 0x00000001070b7824 */ /* 0x000fe200078e020b */
[----:B-1----:R-:W-:Y:S01]  /*32d0*/  LEA R4, P1, R6, UR16, 0x2 ;  /* 0x0000001006047c11 */ /* 0x002fe2000f8210ff */
[----:B------:R-:W-:-:S03]  /*32e0*/  VIADD R12, R12, 0x4 ;  /* 0x000000040c0c7836 */ /* 0x000fc60000000000 */
[----:B------:R-:W-:-:S05]  /*32f0*/  LEA.HI.X R5, R6, UR17, R11, 0x2, P1 ;  /* 0x0000001106057c11 */ /* 0x000fca00088f140b */
[----:B-----5:R0:W-:Y:S02]  /*3300*/  STG.E desc[UR10][R4.64], R27 ;  /* 0x0000001b04007986 */ /* 0x0201e4000c10190a */
[----:B0-----:R-:W-:Y:S01]  /*3310*/  MOV R4, R2 ;  /* 0x0000000200047202 */ /* 0x001fe20000000f00 */
[----:B------:R-:W-:-:S04]  /*3320*/  IMAD.MOV.U32 R5, RZ, RZ, R0 ;  /* 0x000000ffff057224 */ /* 0x000fc800078e0000 */
[----:B------:R-:W-:-:S04]  /*3330*/  IMAD.WIDE.U32 R6, R9, UR8, R4 ;  /* 0x0000000809067c25 */ /* 0x000fc8000f8e0004 */
[----:B------:R-:W-:Y:S01]  /*3340*/  IMAD R9, R9, UR9, R7 ;  /* 0x0000000909097c24 */ /* 0x000fe2000f8e0207 */
[----:B------:R-:W-:-:S04]  /*3350*/  LEA R10, P1, R6, UR16, 0x2 ;  /* 0x00000010060a7c11 */ /* 0x000fc8000f8210ff */
[----:B------:R-:W-:Y:S01]  /*3360*/  LEA.HI.X R11, R6, UR17, R9, 0x2, P1 ;  /* 0x00000011060b7c11 */ /* 0x000fe200088f1409 */
[----:B---3--:R-:W-:-:S04]  /*3370*/  IMAD.WIDE.U32 R8, R26, UR8, R4 ;  /* 0x000000081a087c25 */ /* 0x008fc8000f8e0004 */
[----:B------:R-:W-:Y:S01]  /*3380*/  IMAD R7, R26, UR9, R9 ;  /* 0x000000091a077c24 */ /* 0x000fe2000f8e0209 */
[C---:B------:R-:W-:Y:S01]  /*3390*/  LEA R6, P1, R8.reuse, UR16, 0x2 ;  /* 0x0000001008067c11 */ /* 0x040fe2000f8210ff */
[C---:B------:R-:W-:Y:S01]  /*33a0*/  IMAD.WIDE.U32 R4, R23.reuse, UR8, R4 ;  /* 0x0000000817047c25 */ /* 0x040fe2000f8e0004 */
[----:B----4-:R1:W-:Y:S02]  /*33b0*/  STG.E desc[UR10][R10.64], R15 ;  /* 0x0000000f0a007986 */ /* 0x0103e4000c10190a */
[----:B------:R-:W-:Y:S01]  /*33c0*/  LEA.HI.X R7, R8, UR17, R7, 0x2, P1 ;  /* 0x0000001108077c11 */ /* 0x000fe200088f1407 */
[----:B------:R-:W-:Y:S01]  /*33d0*/  IMAD R23, R23, UR9, R5 ;  /* 0x0000000917177c24 */ /* 0x000fe2000f8e0205 */
[C---:B------:R-:W-:Y:S01]  /*33e0*/  LEA R8, P1, R4.reuse, UR16, 0x2 ;  /* 0x0000001004087c11 */ /* 0x040fe2000f8210ff */
[----:B------:R-:W-:Y:S02]  /*33f0*/  IMAD.MOV.U32 R5, RZ, RZ, RZ ;  /* 0x000000ffff057224 */ /* 0x000fe400078e00ff */
[----:B--2---:R1:W-:Y:S01]  /*3400*/  STG.E desc[UR10][R6.64], R14 ;  /* 0x0000000e06007986 */ /* 0x0043e2000c10190a */
[----:B------:R-:W-:-:S05]  /*3410*/  LEA.HI.X R9, R4, UR17, R23, 0x2, P1 ;  /* 0x0000001104097c11 */ /* 0x000fca00088f1417 */
[----:B------:R1:W-:Y:S04]  /*3420*/  STG.E desc[UR10][R8.64], R13 ;  /* 0x0000000d08007986 */ /* 0x0003e8000c10190a */
.L_x_180:
[----:B------:R-:W-:Y:S05]  /*3430*/  @!P0 BRA `(.L_x_178) ;  /* 0x0000000000a48947 */ /* 0x000fea0003800000 */
[----:B01----:R-:W-:Y:S01]  /*3440*/  IMAD.U32 R9, R12, 0x4, R1 ;  /* 0x000000040c097824 */ /* 0x003fe200078e0001 */
[----:B------:R-:W4:Y:S01]  /*3450*/  LDCU.64 UR8, c[0x0][0x3a8] ;  /* 0x00007500ff0877ac */ /* 0x000f220008000a00 */
[----:B------:R-:W0:Y:S04]  /*3460*/  LDCU.64 UR16, c[0x0][0x380] ;  /* 0x00007000ff1077ac */ /* 0x000e280008000a00 */
[----:B------:R-:W5:Y:S01]  /*3470*/  LDL R9, [R9] ;  /* 0x0000000009097983 */ /* 0x000f620000100800 */
[----:B------:R-:W-:Y:S01]  /*3480*/  MOV R4, R2 ;  /* 0x0000000200047202 */ /* 0x000fe20000000f00 */
[----:B----4-:R-:W-:Y:S02]  /*3490*/  IMAD R7, R5, UR8, RZ ;  /* 0x0000000805077c24 */ /* 0x010fe4000f8e02ff */
[----:B------:R-:W-:-:S02]  /*34a0*/  IMAD.MOV.U32 R5, RZ, RZ, R0 ;  /* 0x000000ffff057224 */ /* 0x000fc400078e0000 */
[C---:B------:R-:W-:Y:S02]  /*34b0*/  IMAD R7, R12.reuse, UR9, R7 ;  /* 0x000000090c077c24 */ /* 0x040fe4000f8e0207 */
[----:B------:R-:W-:-:S04]  /*34c0*/  IMAD.WIDE.U32 R4, R12, UR8, R4 ;  /* 0x000000080c047c25 */ /* 0x000fc8000f8e0004 */
[----:B------:R-:W-:Y:S01]  /*34d0*/  IMAD.IADD R5, R5, 0x1, R7 ;  /* 0x0000000105057824 */ /* 0x000fe200078e0207 */
[----:B0-----:R-:W-:-:S04]  /*34e0*/  LEA R6, P0, R4, UR16, 0x2 ;  /* 0x0000001004067c11 */ /* 0x001fc8000f8010ff */
[----:B------:R-:W-:Y:S02]  /*34f0*/  LEA.HI.X R7, R4, UR17, R5, 0x2, P0 ;  /* 0x0000001104077c11 */ /* 0x000fe400080f1405 */
[----:B------:R-:W-:-:S04]  /*3500*/  ISETP.NE.U32.AND P0, PT, R21, 0x1, PT ;  /* 0x000000011500780c */ /* 0x000fc80003f05070 */
[----:B------:R-:W-:Y:S01]  /*3510*/  ISETP.NE.AND.EX P0, PT, RZ, RZ, PT, P0 ;  /* 0x000000ffff00720c */ /* 0x000fe20003f05300 */
[----:B-----5:R0:W-:-:S12]  /*3520*/  STG.E desc[UR10][R6.64], R9 ;  /* 0x0000000906007986 */ /* 0x0201d8000c10190a */
[----:B------:R-:W-:Y:S05]  /*3530*/  @!P0 BRA `(.L_x_178) ;  /* 0x0000000000648947 */ /* 0x000fea0003800000 */
[----:B------:R-:W-:Y:S01]  /*3540*/  ISETP.NE.U32.AND P0, PT, R21, 0x2, PT ;  /* 0x000000021500780c */ /* 0x000fe20003f05070 */
[----:B0-----:R-:W-:Y:S01]  /*3550*/  VIADD R9, R12, 0x1 ;  /* 0x000000010c097836 */ /* 0x001fe20000000000 */
[----:B------:R-:W0:Y:S02]  /*3560*/  LDCU UR7, c[0x0][0x3a8] ;  /* 0x00007500ff0777ac */ /* 0x000e240008000800 */
[----:B------:R-:W-:Y:S02]  /*3570*/  ISETP.NE.AND.EX P0, PT, RZ, RZ, PT, P0 ;  /* 0x000000ffff00720c */ /* 0x000fe40003f05300 */
[----:B------:R-:W-:-:S04]  /*3580*/  SHF.L.U32 R6, R9, 0x2, RZ ;  /* 0x0000000209067819 */ /* 0x000fc800000006ff */
[----:B------:R-:W-:-:S05]  /*3590*/  LOP3.LUT R6, R6, 0xfffffffc, RZ, 0xc0, !PT ;  /* 0xfffffffc06067812 */ /* 0x000fca00078ec0ff */
[----:B------:R-:W-:Y:S02]  /*35a0*/  IMAD.IADD R13, R1, 0x1, R6 ;  /* 0x00000001010d7824 */ /* 0x000fe400078e0206 */
[----:B------:R-:W-:-:S04]  /*35b0*/  @P0 VIADD R7, R12, 0x2 ;  /* 0x000000020c070836 */ /* 0x000fc80000000000 */
[----:B------:R-:W-:Y:S01]  /*35c0*/  @P0 IMAD.SHL.U32 R4, R7, 0x4, RZ ;  /* 0x0000000407040824 */ /* 0x000fe200078e00ff */
[----:B------:R-:W4:Y:S04]  /*35d0*/  LDL R13, [R13] ;  /* 0x000000000d0d7983 */ /* 0x000f280000100800 */
[----:B------:R-:W-:-:S05]  /*35e0*/  @P0 LOP3.LUT R4, R4, 0xfffffffc, RZ, 0xc0, !PT ;  /* 0xfffffffc04040812 */ /* 0x000fca00078ec0ff */
[----:B------:R-:W-:-:S06]  /*35f0*/  @P0 IMAD.IADD R15, R1, 0x1, R4 ;  /* 0x00000001010f0824 */ /* 0x000fcc00078e0204 */
[----:B------:R-:W5:Y:S01]  /*3600*/  @P0 LDL R15, [R15] ;  /* 0x000000000f0f0983 */ /* 0x000f620000100800 */
[----:B------:R-:W-:Y:S01]  /*3610*/  MOV R5, R0 ;  /* 0x0000000000057202 */ /* 0x000fe20000000f00 */
[----:B------:R-:W-:-:S04]  /*3620*/  IMAD.MOV.U32 R4, RZ, RZ, R2 ;  /* 0x000000ffff047224 */ /* 0x000fc800078e0002 */
[----:B0-----:R-:W-:-:S04]  /*3630*/  IMAD.WIDE.U32 R10, R9, UR7, R4 ;  /* 0x00000007090a7c25 */ /* 0x001fc8000f8e0004 */
[----:B------:R-:W-:Y:S01]  /*3640*/  @P0 IMAD.WIDE.U32 R4, R7, UR7, R4 ;  /* 0x0000000707040c25 */ /* 0x000fe2000f8e0004 */
[----:B------:R-:W-:-:S03]  /*3650*/  LEA R6, P1, R10, UR16, 0x2 ;  /* 0x000000100a067c11 */ /* 0x000fc6000f8210ff */
[----:B------:R-:W-:Y:S01]  /*3660*/  IMAD R9, R9, UR9, R11 ;  /* 0x0000000909097c24 */ /* 0x000fe2000f8e020b */
[----:B------:R-:W-:Y:S01]  /*3670*/  @P0 LEA R8, P2, R4, UR16, 0x2 ;  /* 0x0000001004080c11 */ /* 0x000fe2000f8410ff */
[----:B------:R-:W-:-:S03]  /*3680*/  @P0 IMAD R5, R7, UR9, R5 ;  /* 0x0000000907050c24 */ /* 0x000fc6000f8e0205 */
[----:B------:R-:W-:Y:S02]  /*3690*/  LEA.HI.X R7, R10, UR17, R9, 0x2, P1 ;  /* 0x000000110a077c11 */ /* 0x000fe400088f1409 */
[----:B------:R-:W-:-:S03]  /*36a0*/  @P0 LEA.HI.X R9, R4, UR17, R5, 0x2, P2 ;  /* 0x0000001104090c11 */ /* 0x000fc600090f1405 */
[----:B----4-:R0:W-:Y:S04]  /*36b0*/  STG.E desc[UR10][R6.64], R13 ;  /* 0x0000000d06007986 */ /* 0x0101e8000c10190a */
[----:B-----5:R0:W-:Y:S02]  /*36c0*/  @P0 STG.E desc[UR10][R8.64], R15 ;  /* 0x0000000f08000986 */ /* 0x0201e4000c10190a */
.L_x_178:
[----:B------:R-:W5:Y:S01]  /*36d0*/  LDCU.64 UR8, c[0x0][0x3a8] ;  /* 0x00007500ff0877ac */ /* 0x000f620008000a00 */
[----:B------:R-:W-:-:S05]  /*36e0*/  IADD3 R2, P0, PT, R3, R2, RZ ;  /* 0x0000000203027210 */ /* 0x000fca0007f1e0ff */
[----:B------:R-:W-:Y:S01]  /*36f0*/  IMAD.X R0, R16, 0x1, R0, P0 ;  /* 0x0000000110007824 */ /* 0x000fe200000e0600 */
[----:B-----5:R-:W-:-:S04]  /*3700*/  ISETP.GE.U32.AND P0, PT, R2, UR8, PT ;  /* 0x0000000802007c0c */ /* 0x020fc8000bf06070 */
[----:B------:R-:W-:-:S13]  /*3710*/  ISETP.GE.AND.EX P0, PT, R0, UR9, PT, P0 ;  /* 0x0000000900007c0c */ /* 0x000fda000bf06300 */
[----:B------:R-:W-:Y:S05]  /*3720*/  @!P0 BRA `(.L_x_181) ;  /* 0xffffffd000808947 */ /* 0x000fea000383ffff */
[----:B--23--:R-:W-:Y:S05]  /*3730*/  EXIT ;  /* 0x000000000000794d */ /* 0x00cfea0003800000 */
.L_x_165:
[----:B------:R-:W1:Y:S01]  /*3740*/  S2UR UR7, SR_CgaCtaId ;  /* 0x00000000000779c3 */ /* 0x000e620000008800 */
[----:B------:R-:W-:Y:S02]  /*3750*/  ULOP3.LUT UR12, UR4, 0x7, URZ, 0xc0, !UPT ;  /* 0x00000007040c7892 */ /* 0x000fe4000f8ec0ff */
[----:B------:R-:W-:Y:S02]  /*3760*/  ULOP3.LUT UR13, UR4, 0x3, URZ, 0xc0, !UPT ;  /* 0x00000003040d7892 */ /* 0x000fe4000f8ec0ff */
[----:B------:R-:W-:Y:S02]  /*3770*/  UIADD3 UR6, UP0, UPT, UR12, -0x1, URZ ;  /* 0xffffffff0c067890 */ /* 0x000fe4000ff1e0ff */
[----:B------:R-:W-:Y:S02]  /*3780*/  ULOP3.LUT UR4, UR4, 0xfffffff8, URZ, 0xc0, !UPT ;  /* 0xfffffff804047892 */ /* 0x000fe4000f8ec0ff */
[----:B------:R-:W-:Y:S02]  /*3790*/  UIADD3.X UR8, UPT, UPT, URZ, -0x1, URZ, UP0, !UPT ;  /* 0xffffffffff087890 */ /* 0x000fe400087fe4ff */
[----:B------:R-:W-:-:S02]  /*37a0*/  UISETP.GE.U32.AND UP0, UPT, UR6, 0x3, UPT ;  /* 0x000000030600788c */ /* 0x000fc4000bf06070 */
[----:B------:R-:W-:Y:S01]  /*37b0*/  ULOP3.LUT UR5, UR5, 0x7fffffff, URZ, 0xc0, !UPT ;  /* 0x7fffffff05057892 */ /* 0x000fe2000f8ec0ff */
[----:B------:R-:W-:Y:S01]  /*37c0*/  UMOV UR6, 0x400 ;  /* 0x0000040000067882 */ /* 0x000fe20000000000 */
[----:B------:R-:W2:Y:S01]  /*37d0*/  LDCU.64 UR14, c[0x0][0x388] ;  /* 0x00007100ff0e77ac */ /* 0x000ea20008000a00 */
[----:B------:R-:W-:Y:S02]  /*37e0*/  UISETP.GE.U32.AND.EX UP0, UPT, UR8, URZ, UPT, UP0 ;  /* 0x000000ff0800728c */ /* 0x000fe4000bf06100 */
[----:B-1----:R-:W-:-:S12]  /*37f0*/  ULEA UR6, UR7, UR6, 0x18 ;  /* 0x0000000607067291 */ /* 0x002fd8000f8ec0ff */
.L_x_187:
[----:B0--34-:R-:W0:Y:S01]  /*3800*/  LDC.64 R10, c[0x0][0x3a0] ;  /* 0x0000e800ff0a7b82 */ /* 0x019e220000000a00 */
[----:B-1----:R1:W-:Y:S01]  /*3810*/  STL.128 [R1], RZ ;  /* 0x000000ff01007387 */ /* 0x0023e20000100c00 */
[----:B------:R-:W-:-:S03]  /*3820*/  CS2R R8, SRZ ;  /* 0x0000000000087805 */ /* 0x000fc6000001ff00 */
[----:B------:R1:W-:Y:S04]  /*3830*/  STL.128 [R1+0x10], RZ ;  /* 0x000010ff01007387 */ /* 0x0003e80000100c00 */
[----:B------:R1:W-:Y:S04]  /*3840*/  STL.128 [R1+0x20], RZ ;  /* 0x000020ff01007387 */ /* 0x0003e80000100c00 */
[----:B------:R1:W-:Y:S01]  /*3850*/  STL.128 [R1+0x30], RZ ;  /* 0x000030ff01007387 */ /* 0x0003e20000100c00 */
[----:B0-----:R-:W-:-:S04]  /*3860*/  ISETP.GE.U32.AND P0, PT, R10, 0x8, PT ;  /* 0x000000080a00780c */ /* 0x001fc80003f06070 */
[----:B------:R-:W-:-:S13]  /*3870*/  ISETP.GE.U32.AND.EX P0, PT, R11, RZ, PT, P0 ;  /* 0x000000ff0b00720c */ /* 0x000fda0003f06100 */
[----:B-1----:R-:W-:Y:S05]  /*3880*/  @!P0 BRA `(.L_x_182) ;  /* 0x00000004003c8947 */ /* 0x002fea0003800000 */
[----:B------:R-:W0:Y:S01]  /*3890*/  LDC.64 R8, c[0x0][0x3a8] ;  /* 0x0000ea00ff087b82 */ /* 0x000e220000000a00 */
[----:B------:R-:W-:Y:S02]  /*38a0*/  IMAD.MOV.U32 R14, RZ, RZ, RZ ;  /* 0x000000ffff0e7224 */ /* 0x000fe400078e00ff */
[----:B------:R-:W-:Y:S01]  /*38b0*/  IMAD.MOV.U32 R11, RZ, RZ, RZ ;  /* 0x000000ffff0b7224 */ /* 0x000fe200078e00ff */
[C---:B0-----:R-:W-:Y:S01]  /*38c0*/  SHF.L.U64.HI R13, R8.reuse, 0x2, R9 ;  /* 0x00000002080d7819 */ /* 0x041fe20000010209 */
[----:B------:R-:W-:-:S07]  /*38d0*/  IMAD.SHL.U32 R12, R8, 0x4, RZ ;  /* 0x00000004080c7824 */ /* 0x000fce00078e00ff */
.L_x_183:
[----:B-1----:R-:W-:Y:S01]  /*38e0*/  LEA R15, R14, UR6, 0x3 ;  /* 0x000000060e0f7c11 */ /* 0x002fe2000f8e18ff */
[----:B------:R-:W-:Y:S01]  /*38f0*/  IMAD.MOV.U32 R19, RZ, RZ, R0 ;  /* 0x000000ffff137224 */ /* 0x000fe200078e0000 */
[----:B------:R-:W-:-:S03]  /*3900*/  MOV R18, R2 ;  /* 0x0000000200127202 */ /* 0x000fc60000000f00 */
[----:B------:R-:W0:Y:S02]  /*3910*/  LDS.128 R4, [R15] ;  /* 0x000000000f047984 */ /* 0x000e240000000c00 */
[----:B------:R-:W-:-:S03]  /*3920*/  IMAD.WIDE.U32 R20, R14, R8, R18 ;  /* 0x000000080e147225 */ /* 0x000fc600078e0012 */
[----:B--2---:R-:W-:Y:S01]  /*3930*/  LEA R18, P0, R20, UR14, 0x2 ;  /* 0x0000000e14127c11 */ /* 0x004fe2000f8010ff */
[----:B0-----:R-:W-:Y:S02]  /*3940*/  IMAD R5, R11, R8, RZ ;  /* 0x000000080b057224 */ /* 0x001fe400078e02ff */
[----:B------:R-:W-:Y:S02]  /*3950*/  IMAD.U32 R24, R4, 0x4, R1 ;  /* 0x0000000404187824 */ /* 0x000fe400078e0001 */
[----:B------:R-:W-:-:S04]  /*3960*/  IMAD R5, R14, R9, R5 ;  /* 0x000000090e057224 */ /* 0x000fc800078e0205 */
[----:B------:R-:W-:-:S05]  /*3970*/  IMAD.IADD R5, R21, 0x1, R5 ;  /* 0x0000000115057824 */ /* 0x000fca00078e0205 */
[----:B------:R-:W-:Y:S02]  /*3980*/  LEA.HI.X R19, R20, UR15, R5, 0x2, P0 ;  /* 0x0000000f14137c11 */ /* 0x000fe400080f1405 */
[----:B------:R-:W2:Y:S04]  /*3990*/  LDL R5, [R24] ;  /* 0x0000000018057983 */ /* 0x000ea80000100800 */
[----:B------:R0:W2:Y:S01]  /*39a0*/  LDG.E R4, desc[UR10][R18.64] ;  /* 0x0000000a12047981 */ /* 0x0000a2000c1e1900 */
[----:B------:R-:W-:Y:S02]  /*39b0*/  LEA R27, R6, R1, 0x2 ;  /* 0x00000001061b7211 */ /* 0x000fe400078e10ff */
[----:B0-----:R-:W-:-:S05]  /*39c0*/  IADD3 R18, P0, PT, R12, R18, RZ ;  /* 0x000000120c127210 */ /* 0x001fca0007f1e0ff */
[----:B------:R-:W-:-:S05]  /*39d0*/  IMAD.X R19, R13, 0x1, R19, P0 ;  /* 0x000000010d137824 */ /* 0x000fca00000e0613 */
[----:B------:R-:W3:Y:S01]  /*39e0*/  LDG.E R22, desc[UR10][R18.64] ;  /* 0x0000000a12167981 */ /* 0x000ee2000c1e1900 */
[----:B--2---:R-:W-:-:S03]  /*39f0*/  FADD R17, R4, R5 ;  /* 0x0000000504117221 */ /* 0x004fc60000000000 */
[----:B------:R-:W0:Y:S04]  /*3a00*/  LDS.128 R4, [R15+0x10] ;  /* 0x000010000f047984 */ /* 0x000e280000000c00 */
[----:B------:R1:W-:Y:S04]  /*3a10*/  STL [R24], R17 ;  /* 0x0000001118007387 */ /* 0x0003e80000100800 */
[----:B------:R-:W3:Y:S01]  /*3a20*/  LDL R23, [R27] ;  /* 0x000000001b177983 */ /* 0x000ee20000100800 */
[----:B------:R-:W-:-:S05]  /*3a30*/  IADD3 R20, P0, PT, R18, R12, RZ ;  /* 0x0000000c12147210 */ /* 0x000fca0007f1e0ff */
[----:B------:R-:W-:Y:S02]  /*3a40*/  IMAD.X R21, R19, 0x1, R13, P0 ;  /* 0x0000000113157824 */ /* 0x000fe400000e060d */
[----:B0-----:R-:W-:-:S03]  /*3a50*/  IMAD.U32 R25, R4, 0x4, R1 ;  /* 0x0000000404197824 */ /* 0x001fc600078e0001 */
[----:B------:R-:W1:Y:S01]  /*3a60*/  LDG.E R4, desc[UR10][R20.64] ;  /* 0x0000000a14047981 */ /* 0x000e62000c1e1900 */
[----:B---3--:R-:W-:-:S05]  /*3a70*/  FADD R22, R22, R23 ;  /* 0x0000001716167221 */ /* 0x008fca0000000000 */
[----:B------:R-:W-:Y:S04]  /*3a80*/  STL [R27], R22 ;  /* 0x000000161b007387 */ /* 0x000fe80000100800 */
[----:B------:R-:W1:Y:S01]  /*3a90*/  LDL R5, [R25] ;  /* 0x0000000019057983 */ /* 0x000e620000100800 */
[----:B------:R-:W-:Y:S01]  /*3aa0*/  IADD3 R18, P0, PT, R20, R12, RZ ;  /* 0x0000000c14127210 */ /* 0x000fe20007f1e0ff */
[----:B------:R-:W-:-:S04]  /*3ab0*/  IMAD.U32 R26, R6, 0x4, R1 ;  /* 0x00000004061a7824 */ /* 0x000fc800078e0001 */
[----:B------:R-:W-:-:S05]  /*3ac0*/  IMAD.X R19, R21, 0x1, R13, P0 ;  /* 0x0000000115137824 */ /* 0x000fca00000e060d */
[----:B------:R-:W2:Y:S01]  /*3ad0*/  LDG.E R23, desc[UR10][R18.64] ;  /* 0x0000000a12177981 */ /* 0x000ea2000c1e1900 */
[----:B-1----:R-:W-:-:S03]  /*3ae0*/  FADD R17, R4, R5 ;  /* 0x0000000504117221 */ /* 0x002fc60000000000 */
[----:B------:R-:W0:Y:S04]  /*3af0*/  LDS.128 R4, [R15+0x20] ;  /* 0x000020000f047984 */ /* 0x000e280000000c00 */
[----:B------:R1:W-:Y:S04]  /*3b00*/  STL [R25], R17 ;  /* 0x0000001119007387 */ /* 0x0003e80000100800 */
[----:B------:R-:W2:Y:S01]  /*3b10*/  LDL R24, [R26] ;  /* 0x000000001a187983 */ /* 0x000ea20000100800 */
[----:B------:R-:W-:-:S04]  /*3b20*/  IADD3 R20, P0, PT, R18, R12, RZ ;  /* 0x0000000c12147210 */ /* 0x000fc80007f1e0ff */
[----:B------:R-:W-:Y:S01]  /*3b30*/  IADD3.X R21, PT, PT, R19, R13, RZ, P0, !PT ;  /* 0x0000000d13157210 */ /* 0x000fe200007fe4ff */
[----:B0-----:R-:W-:-:S04]  /*3b40*/  IMAD.U32 R28, R4, 0x4, R1 ;  /* 0x00000004041c7824 */ /* 0x001fc800078e0001 */
[----:B------:R-:W1:Y:S01]  /*3b50*/  LDG.E R4, desc[UR10][R20.64] ;  /* 0x0000000a14047981 */ /* 0x000e62000c1e1900 */
[----:B--2---:R-:W-:-:S05]  /*3b60*/  FADD R23, R23, R24 ;  /* 0x0000001817177221 */ /* 0x004fca0000000000 */
        /* <DEDUP_REMOVED lines=10> */
[----:B------:R-:W-:-:S05]  /*3c10*/  IADD3 R20, P0, PT, R18, R12, RZ ;  /* 0x0000000c12147210 */ /* 0x000fca0007f1e0ff */
[----:B------:R-:W-:Y:S01]  /*3c20*/  IMAD.X R21, R19, 0x1, R13, P0 ;  /* 0x0000000113157824 */ /* 0x000fe200000e060d */
[----:B0-----:R-:W-:-:S04]  /*3c30*/  LEA R26, R4, R1, 0x2 ;  /* 0x00000001041a7211 */ /* 0x001fc800078e10ff */
[----:B------:R-:W3:Y:S01]  /*3c40*/  LDG.E R7, desc[UR10][R20.64] ;  /* 0x0000000a14077981 */ /* 0x000ee2000c1e1900 */
[----:B--2---:R-:W-:-:S05]  /*3c50*/  FADD R22, R22, R25 ;  /* 0x0000001916167221 */ /* 0x004fca0000000000 */
[----:B------:R1:W-:Y:S04]  /*3c60*/  STL [R27], R22 ;  /* 0x000000161b007387 */ /* 0x0003e80000100800 */
[----:B------:R-:W3:Y:S01]  /*3c70*/  LDL R24, [R26] ;  /* 0x000000001a187983 */ /* 0x000ee20000100800 */
[----:B------:R-:W-:Y:S01]  /*3c80*/  IADD3 R4, P0, PT, R20, R12, RZ ;  /* 0x0000000c14047210 */ /* 0x000fe20007f1e0ff */
[----:B------:R-:W-:-:S04]  /*3c90*/  IMAD.U32 R6, R6, 0x4, R1 ;  /* 0x0000000406067824 */ /* 0x000fc800078e0001 */
[----:B------:R-:W-:-:S05]  /*3ca0*/  IMAD.X R5, R21, 0x1, R13, P0 ;  /* 0x0000000115057824 */ /* 0x000fca00000e060d */
[----:B------:R-:W2:Y:S01]  /*3cb0*/  LDG.E R4, desc[UR10][R4.64] ;  /* 0x0000000a04047981 */ /* 0x000ea2000c1e1900 */
[----:B---3--:R-:W-:-:S05]  /*3cc0*/  FADD R7, R7, R24 ;  /* 0x0000001807077221 */ /* 0x008fca0000000000 */
[----:B------:R1:W-:Y:S04]  /*3cd0*/  STL [R26], R7 ;  /* 0x000000071a007387 */ /* 0x0003e80000100800 */
[----:B------:R-:W2:Y:S01]  /*3ce0*/  LDL R15, [R6] ;  /* 0x00000000060f7983 */ /* 0x000ea20000100800 */
[----:B------:R-:W-:-:S05]  /*3cf0*/  IADD3 R14, P0, PT, R14, 0x8, RZ ;  /* 0x000000080e0e7810 */ /* 0x000fca0007f1e0ff */
[----:B------:R-:W-:Y:S01]  /*3d00*/  IMAD.X R11, RZ, RZ, R11, P0 ;  /* 0x000000ffff0b7224 */ /* 0x000fe200000e060b */
[----:B------:R-:W-:-:S04]  /*3d10*/  ISETP.NE.U32.AND P0, PT, R14, UR4, PT ;  /* 0x000000040e007c0c */ /* 0x000fc8000bf05070 */
[----:B------:R-:W-:Y:S01]  /*3d20*/  ISETP.NE.AND.EX P0, PT, R11, UR5, PT, P0 ;  /* 0x000000050b007c0c */ /* 0x000fe2000bf05300 */
[----:B--2---:R-:W-:-:S05]  /*3d30*/  FADD R15, R4, R15 ;  /* 0x0000000f040f7221 */ /* 0x004fca0000000000 */
[----:B------:R1:W-:Y:S07]  /*3d40*/  STL [R6], R15 ;  /* 0x0000000f06007387 */ /* 0x0003ee0000100800 */
[----:B------:R-:W-:Y:S05]  /*3d50*/  @P0 BRA `(.L_x_183) ;  /* 0xfffffff800e00947 */ /* 0x000fea000383ffff */
[----:B------:R-:W-:Y:S01]  /*3d60*/  IMAD.U32 R8, RZ, RZ, UR4 ;  /* 0x00000004ff087e24 */ /* 0x000fe2000f8e00ff */
[----:B------:R-:W-:-:S07]  /*3d70*/  MOV R9, UR5 ;  /* 0x0000000500097c02 */ /* 0x000fce0008000f00 */
.L_x_182:
[----:B------:R-:W-:-:S04]  /*3d80*/  UISETP.NE.U32.AND UP1, UPT, UR12, URZ, UPT ;  /* 0x000000ff0c00728c */ /* 0x000fc8000bf25070 */
[----:B------:R-:W-:-:S09]  /*3d90*/  UISETP.NE.AND.EX UP1, UPT, URZ, URZ, UPT, UP1 ;  /* 0x000000ffff00728c */ /* 0x000fd2000bf25310 */
[----:B------:R-:W-:Y:S05]  /*3da0*/  BRA.U !UP1, `(.L_x_184) ;  /* 0x00000005097c7547 */ /* 0x000fea000b800000 */
[----:B------:R-:W-:-:S04]  /*3db0*/  UISETP.NE.U32.AND UP1, UPT, UR13, URZ, UPT ;  /* 0x000000ff0d00728c */ /* 0x000fc8000bf25070 */
[----:B------:R-:W-:Y:S01]  /*3dc0*/  UISETP.NE.AND.EX UP1, UPT, URZ, URZ, UPT, UP1 ;  /* 0x000000ffff00728c */ /* 0x000fe2000bf25310 */
[----:B------:R-:W-:Y:S10]  /*3dd0*/  BRA.U !UP0, `(.L_x_185) ;  /* 0x0000000108ac7547 */ /* 0x000ff4000b800000 */
[C---:B------:R-:W-:Y:S01]  /*3de0*/  LEA R11, R8.reuse, UR6, 0x3 ;  /* 0x00000006080b7c11 */ /* 0x040fe2000f8e18ff */
[----:B------:R-:W0:Y:S01]  /*3df0*/  LDCU.64 UR8, c[0x0][0x3a8] ;  /* 0x00007500ff0877ac */ /* 0x000e220008000a00 */
[----:B------:R-:W-:Y:S02]  /*3e00*/  IMAD.MOV.U32 R12, RZ, RZ, R2 ;  /* 0x000000ffff0c7224 */ /* 0x000fe400078e0002 */
[----:B------:R-:W-:Y:S01]  /*3e10*/  IMAD.MOV.U32 R13, RZ, RZ, R0 ;  /* 0x000000ffff0d7224 */ /* 0x000fe200078e0000 */
[----:B-1----:R-:W1:Y:S01]  /*3e20*/  LDS.128 R4, [R11] ;  /* 0x000000000b047984 */ /* 0x002e620000000c00 */
[----:B------:R-:W3:Y:S01]  /*3e30*/  LDCU.64 UR16, c[0x0][0x388] ;  /* 0x00007100ff1077ac */ /* 0x000ee20008000a00 */
[----:B0-----:R-:W-:-:S03]  /*3e40*/  IMAD.WIDE.U32 R12, R8, UR8, R12 ;  /* 0x00000008080c7c25 */ /* 0x001fc6000f8e000c */
[----:B---3--:R-:W-:Y:S01]  /*3e50*/  LEA R14, P0, R12, UR16, 0x2 ;  /* 0x000000100c0e7c11 */ /* 0x008fe2000f8010ff */
[----:B-1----:R-:W-:Y:S02]  /*3e60*/  IMAD R5, R9, UR8, RZ ;  /* 0x0000000809057c24 */ /* 0x002fe4000f8e02ff */
[----:B------:R-:W-:Y:S02]  /*3e70*/  IMAD.U32 R24, R4, 0x4, R1 ;  /* 0x0000000404187824 */ /* 0x000fe400078e0001 */
[----:B------:R-:W-:-:S04]  /*3e80*/  IMAD R5, R8, UR9, R5 ;  /* 0x0000000908057c24 */ /* 0x000fc8000f8e0205 */
[----:B------:R-:W-:-:S05]  /*3e90*/  IMAD.IADD R5, R13, 0x1, R5 ;  /* 0x000000010d057824 */ /* 0x000fca00078e0205 */
[----:B------:R-:W-:Y:S02]  /*3ea0*/  LEA.HI.X R15, R12, UR17, R5, 0x2, P0 ;  /* 0x000000110c0f7c11 */ /* 0x000fe400080f1405 */
[----:B------:R-:W3:Y:S04]  /*3eb0*/  LDL R5, [R24] ;  /* 0x0000000018057983 */ /* 0x000ee80000100800 */
[----:B------:R-:W3:Y:S01]  /*3ec0*/  LDG.E R4, desc[UR10][R14.64] ;  /* 0x0000000a0e047981 */ /* 0x000ee2000c1e1900 */
[----:B------:R-:W-:Y:S01]  /*3ed0*/  USHF.L.U32 UR7, UR8, 0x2, URZ ;  /* 0x0000000208077899 */ /* 0x000fe200080006ff */
[----:B------:R-:W-:Y:S01]  /*3ee0*/  LEA R21, R6, R1, 0x2 ;  /* 0x0000000106157211 */ /* 0x000fe200078e10ff */
[----:B------:R-:W-:-:S04]  /*3ef0*/  USHF.L.U64.HI UR8, UR8, 0x2, UR9 ;  /* 0x0000000208087899 */ /* 0x000fc80008010209 */
[----:B------:R-:W-:-:S04]  /*3f00*/  IADD3 R12, P0, PT, R14, UR7, RZ ;  /* 0x000000070e0c7c10 */ /* 0x000fc8000ff1e0ff */
[----:B------:R-:W-:-:S05]  /*3f10*/  IADD3.X R13, PT, PT, R15, UR8, RZ, P0, !PT ;  /* 0x000000080f0d7c10 */ /* 0x000fca00087fe4ff */
[----:B------:R-:W4:Y:S01]  /*3f20*/  LDG.E R18, desc[UR10][R12.64] ;  /* 0x0000000a0c127981 */ /* 0x000f22000c1e1900 */
[----:B---3--:R-:W-:-:S03]  /*3f30*/  FADD R17, R4, R5 ;  /* 0x0000000504117221 */ /* 0x008fc60000000000 */
[----:B------:R-:W0:Y:S04]  /*3f40*/  LDS.128 R4, [R11+0x10] ;  /* 0x000010000b047984 */ /* 0x000e280000000c00 */
[----:B------:R3:W-:Y:S04]  /*3f50*/  STL [R24], R17 ;  /* 0x0000001118007387 */ /* 0x0007e80000100800 */
[----:B------:R-:W4:Y:S01]  /*3f60*/  LDL R19, [R21] ;  /* 0x0000000015137983 */ /* 0x000f220000100800 */
[----:B------:R-:W-:-:S04]  /*3f70*/  IADD3 R14, P0, PT, R12, UR7, RZ ;  /* 0x000000070c0e7c10 */ /* 0x000fc8000ff1e0ff */
[----:B------:R-:W-:Y:S01]  /*3f80*/  IADD3.X R15, PT, PT, R13, UR8, RZ, P0, !PT ;  /* 0x000000080d0f7c10 */ /* 0x000fe200087fe4ff */
[----:B0-----:R-:W-:-:S04]  /*3f90*/  IMAD.U32 R22, R4, 0x4, R1 ;  /* 0x0000000404167824 */ /* 0x001fc800078e0001 */
[----:B------:R-:W5:Y:S01]  /*3fa0*/  LDG.E R7, desc[UR10][R14.64] ;  /* 0x0000000a0e077981 */ /* 0x000f62000c1e1900 */
[----:B----4-:R-:W-:-:S05]  /*3fb0*/  FADD R18, R18, R19 ;  /* 0x0000001312127221 */ /* 0x010fca0000000000 */
[----:B------:R3:W-:Y:S04]  /*3fc0*/  STL [R21], R18 ;  /* 0x0000001215007387 */ /* 0x0007e80000100800 */
[----:B------:R-:W5:Y:S01]  /*3fd0*/  LDL R20, [R22] ;  /* 0x0000000016147983 */ /* 0x000f620000100800 */
[----:B------:R-:W-:Y:S01]  /*3fe0*/  IADD3 R4, P0, PT, R14, UR7, RZ ;  /* 0x000000070e047c10 */ /* 0x000fe2000ff1e0ff */
[----:B------:R-:W-:-:S03]  /*3ff0*/  IMAD.U32 R6, R6, 0x4, R1 ;  /* 0x0000000406067824 */ /* 0x000fc600078e0001 */
[----:B------:R-:W-:-:S05]  /*4000*/  IADD3.X R5, PT, PT, R15, UR8, RZ, P0, !PT ;  /* 0x000000080f057c10 */ /* 0x000fca00087fe4ff */
[----:B------:R-:W4:Y:S01]  /*4010*/  LDG.E R4, desc[UR10][R4.64] ;  /* 0x0000000a04047981 */ /* 0x000f22000c1e1900 */
[----:B-----5:R-:W-:-:S05]  /*4020*/  FADD R7, R7, R20 ;  /* 0x0000001407077221 */ /* 0x020fca0000000000 */
[----:B------:R3:W-:Y:S04]  /*4030*/  STL [R22], R7 ;  /* 0x0000000716007387 */ /* 0x0007e80000100800 */
[----:B------:R-:W4:Y:S01]  /*4040*/  LDL R11, [R6] ;  /* 0x00000000060b7983 */ /* 0x000f220000100800 */
[----:B------:R-:W-:-:S05]  /*4050*/  IADD3 R8, P0, PT, R8, 0x4, RZ ;  /* 0x0000000408087810 */ /* 0x000fca0007f1e0ff */
[----:B------:R-:W-:Y:S02]  /*4060*/  IMAD.X R9, RZ, RZ, R9, P0 ;  /* 0x000000ffff097224 */ /* 0x000fe400000e0609 */
[----:B----4-:R-:W-:-:S05]  /*4070*/  FADD R11, R4, R11 ;  /* 0x0000000b040b7221 */ /* 0x010fca0000000000 */
[----:B------:R3:W-:Y:S02]  /*4080*/  STL [R6], R11 ;  /* 0x0000000b06007387 */ /* 0x0007e40000100800 */
.L_x_185:
[----:B------:R-:W-:Y:S05]  /*4090*/  BRA.U !UP1, `(.L_x_184) ;  /* 0x0000000109c07547 */ /* 0x000fea000b800000 */
[----:B------:R-:W-:Y:S01]  /*40a0*/  UISETP.NE.U32.AND UP1, UPT, UR13, 0x1, UPT ;  /* 0x000000010d00788c */ /* 0x000fe2000bf25070 */
[----:B------:R-:W-:-:S03]  /*40b0*/  LOP3.LUT P0, RZ, R10, 0x1, RZ, 0xc0, !PT ;  /* 0x000000010aff7812 */ /* 0x000fc6000780c0ff */
[----:B------:R-:W-:-:S09]  /*40c0*/  UISETP.NE.AND.EX UP1, UPT, URZ, URZ, UPT, UP1 ;  /* 0x000000ffff00728c */ /* 0x000fd2000bf25310 */
[----:B------:R-:W-:Y:S05]  /*40d0*/  BRA.U !UP1, `(.L_x_186) ;  /* 0x0000000109687547 */ /* 0x000fea000b800000 */
[C---:B------:R-:W-:Y:S01]  /*40e0*/  LEA R4, R8.reuse, UR6, 0x3 ;  /* 0x0000000608047c11 */ /* 0x040fe2000f8e18ff */
[----:B---3--:R-:W0:Y:S01]  /*40f0*/  LDC.64 R10, c[0x0][0x3a8] ;  /* 0x0000ea00ff0a7b82 */ /* 0x008e220000000a00 */
[----:B------:R-:W3:Y:S01]  /*4100*/  LDCU.64 UR8, c[0x0][0x388] ;  /* 0x00007100ff0877ac */ /* 0x000ee20008000a00 */
[----:B------:R-:W-:Y:S01]  /*4110*/  MOV R13, R0 ;  /* 0x00000000000d7202 */ /* 0x000fe20000000f00 */
[----:B------:R-:W-:Y:S02]  /*4120*/  IMAD.MOV.U32 R12, RZ, RZ, R2 ;  /* 0x000000ffff0c7224 */ /* 0x000fe400078e0002 */
[----:B-1----:R-:W1:Y:S02]  /*4130*/  LDS.128 R4, [R4] ;  /* 0x0000000004047984 */ /* 0x002e640000000c00 */
[----:B0-----:R-:W-:-:S03]  /*4140*/  IMAD.WIDE.U32 R14, R8, R10, R12 ;  /* 0x0000000a080e7225 */ /* 0x001fc600078e000c */
[----:B---3--:R-:W-:Y:S01]  /*4150*/  LEA R12, P1, R14, UR8, 0x2 ;  /* 0x000000080e0c7c11 */ /* 0x008fe2000f8210ff */
[----:B-1----:R-:W-:Y:S02]  /*4160*/  IMAD R5, R9, R10, RZ ;  /* 0x0000000a09057224 */ /* 0x002fe400078e02ff */
[----:B------:R-:W-:Y:S02]  /*4170*/  IMAD.U32 R18, R4, 0x4, R1 ;  /* 0x0000000404127824 */ /* 0x000fe400078e0001 */
[----:B------:R-:W-:-:S03]  /*4180*/  IMAD R5, R8, R11, R5 ;  /* 0x0000000b08057224 */ /* 0x000fc600078e0205 */
[----:B------:R-:W3:Y:S01]  /*4190*/  LDL R7, [R18] ;  /* 0x0000000012077983 */ /* 0x000ee20000100800 */
[----:B------:R-:W-:-:S05]  /*41a0*/  IMAD.IADD R5, R15, 0x1, R5 ;  /* 0x000000010f057824 */ /* 0x000fca00078e0205 */
[----:B------:R-:W-:-:S05]  /*41b0*/  LEA.HI.X R13, R14, UR9, R5, 0x2, P1 ;  /* 0x000000090e0d7c11 */ /* 0x000fca00088f1405 */
[----:B------:R-:W3:Y:S01]  /*41c0*/  LDG.E R14, desc[UR10][R12.64] ;  /* 0x0000000a0c0e7981 */ /* 0x000ee2000c1e1900 */
[----:B------:R-:W-:Y:S01]  /*41d0*/  LEA R4, P1, R10, R12, 0x2 ;  /* 0x0000000c0a047211 */ /* 0x000fe200078210ff */
[----:B------:R-:W-:-:S03]  /*41e0*/  IMAD.U32 R6, R6, 0x4, R1 ;  /* 0x0000000406067824 */ /* 0x000fc600078e0001 */
[----:B------:R-:W-:-:S05]  /*41f0*/  LEA.HI.X R5, R10, R13, R11, 0x2, P1 ;  /* 0x0000000d0a057211 */ /* 0x000fca00008f140b */
[----:B------:R-:W4:Y:S01]  /*4200*/  LDG.E R4, desc[UR10][R4.64] ;  /* 0x0000000a04047981 */ /* 0x000f22000c1e1900 */
[----:B---3--:R-:W-:-:S05]  /*4210*/  FADD R7, R14, R7 ;  /* 0x000000070e077221 */ /* 0x008fca0000000000 */
[----:B------:R0:W-:Y:S04]  /*4220*/  STL [R18], R7 ;  /* 0x0000000712007387 */ /* 0x0001e80000100800 */
[----:B------:R-:W4:Y:S01]  /*4230*/  LDL R11, [R6] ;  /* 0x00000000060b7983 */ /* 0x000f220000100800 */
[----:B------:R-:W-:-:S05]  /*4240*/  IADD3 R8, P1, PT, R8, 0x2, RZ ;  /* 0x0000000208087810 */ /* 0x000fca0007f3e0ff */
[----:B------:R-:W-:Y:S02]  /*4250*/  IMAD.X R9, RZ, RZ, R9, P1 ;  /* 0x000000ffff097224 */ /* 0x000fe400008e0609 */
[----:B----4-:R-:W-:-:S05]  /*4260*/  FADD R11, R4, R11 ;  /* 0x0000000b040b7221 */ /* 0x010fca0000000000 */
[----:B------:R0:W-:Y:S02]  /*4270*/  STL [R6], R11 ;  /* 0x0000000b06007387 */ /* 0x0001e40000100800 */
.L_x_186:
[----:B------:R-:W-:Y:S05]  /*4280*/  @!P0 BRA `(.L_x_184) ;  /* 0x0000000000448947 */ /* 0x000fea0003800000 */
[C---:B------:R-:W-:Y:S01]  /*4290*/  LEA R4, R8.reuse, UR6, 0x3 ;  /* 0x0000000608047c11 */ /* 0x040fe2000f8e18ff */
[----:B------:R-:W4:Y:S01]  /*42a0*/  LDCU.64 UR8, c[0x0][0x3a8] ;  /* 0x00007500ff0877ac */ /* 0x000f220008000a00 */
[----:B01-3--:R-:W-:Y:S01]  /*42b0*/  MOV R6, R2 ;  /* 0x0000000200067202 */ /* 0x00bfe20000000f00 */
[----:B------:R-:W-:Y:S01]  /*42c0*/  IMAD.MOV.U32 R7, RZ, RZ, R0 ;  /* 0x000000ffff077224 */ /* 0x000fe200078e0000 */
[----:B------:R-:W0:Y:S02]  /*42d0*/  LDCU.64 UR16, c[0x0][0x388] ;  /* 0x00007100ff1077ac */ /* 0x000e240008000a00 */
[----:B------:R-:W1:Y:S01]  /*42e0*/  LDS R4, [R4] ;  /* 0x0000000004047984 */ /* 0x000e620000000800 */
[----:B----4-:R-:W-:Y:S02]  /*42f0*/  IMAD R9, R9, UR8, RZ ;  /* 0x0000000809097c24 */ /* 0x010fe4000f8e02ff */
[----:B------:R-:W-:-:S04]  /*4300*/  IMAD.WIDE.U32 R6, R8, UR8, R6 ;  /* 0x0000000808067c25 */ /* 0x000fc8000f8e0006 */
[----:B------:R-:W-:Y:S01]  /*4310*/  IMAD R5, R8, UR9, R9 ;  /* 0x0000000908057c24 */ /* 0x000fe2000f8e0209 */
[----:B0-----:R-:W-:-:S03]  /*4320*/  LEA R8, P0, R6, UR16, 0x2 ;  /* 0x0000001006087c11 */ /* 0x001fc6000f8010ff */
[----:B------:R-:W-:-:S05]  /*4330*/  IMAD.IADD R5, R7, 0x1, R5 ;  /* 0x0000000107057824 */ /* 0x000fca00078e0205 */
[----:B------:R-:W-:-:S05]  /*4340*/  LEA.HI.X R9, R6, UR17, R5, 0x2, P0 ;  /* 0x0000001106097c11 */ /* 0x000fca00080f1405 */
[----:B------:R-:W3:Y:S01]  /*4350*/  LDG.E R8, desc[UR10][R8.64] ;  /* 0x0000000a08087981 */ /* 0x000ee2000c1e1900 */
[----:B-1----:R-:W-:-:S05]  /*4360*/  IMAD.U32 R10, R4, 0x4, R1 ;  /* 0x00000004040a7824 */ /* 0x002fca00078e0001 */
[----:B------:R-:W3:Y:S02]  /*4370*/  LDL R5, [R10] ;  /* 0x000000000a057983 */ /* 0x000ee40000100800 */
[----:B---3--:R-:W-:-:S05]  /*4380*/  FADD R5, R8, R5 ;  /* 0x0000000508057221 */ /* 0x008fca0000000000 */
[----:B------:R4:W-:Y:S02]  /*4390*/  STL [R10], R5 ;  /* 0x000000050a007387 */ /* 0x0009e40000100800 */
.L_x_184:
[----:B------:R-:W5:Y:S01]  /*43a0*/  LDCU.64 UR8, c[0x0][0x3a8] ;  /* 0x00007500ff0877ac */ /* 0x000f620008000a00 */
[----:B------:R-:W-:-:S05]  /*43b0*/  IADD3 R2, P0, PT, R3, R2, RZ ;  /* 0x0000000203027210 */ /* 0x000fca0007f1e0ff */
[----:B------:R-:W-:Y:S01]  /*43c0*/  IMAD.X R0, R16, 0x1, R0, P0 ;  /* 0x0000000110007824 */ /* 0x000fe200000e0600 */
[----:B-----5:R-:W-:-:S04]  /*43d0*/  ISETP.GE.U32.AND P0, PT, R2, UR8, PT ;  /* 0x0000000802007c0c */ /* 0x020fc8000bf06070 */
[----:B------:R-:W-:-:S13]  /*43e0*/  ISETP.GE.AND.EX P0, PT, R0, UR9, PT, P0 ;  /* 0x0000000900007c0c */ /* 0x000fda000bf06300 */
[----:B------:R-:W-:Y:S05]  /*43f0*/  @!P0 BRA `(.L_x_187) ;  /* 0xfffffff400008947 */ /* 0x000fea000383ffff */
[----:B--2---:R-:W-:Y:S05]  /*4400*/  EXIT ;  /* 0x000000000000794d */ /* 0x004fea0003800000 */
.L_x_164:
[----:B------:R-:W1:Y:S02]  /*4410*/  LDC.64 R4, c[0x0][0x398] ;  /* 0x0000e600ff047b82 */ /* 0x000e640000000a00 */
[----:B-1----:R-:W-:-:S04]  /*4420*/  ISETP.GE.U32.AND P0, PT, R4, 0x1, PT ;  /* 0x000000010400780c */ /* 0x002fc80003f06070 */
[----:B------:R-:W-:-:S13]  /*4430*/  ISETP.GE.AND.EX P0, PT, R5, RZ, PT, P0 ;  /* 0x000000ff0500720c */ /* 0x000fda0003f06300 */
[----:B------:R-:W-:Y:S05]  /*4440*/  @!P0 BRA `(.L_x_188) ;  /* 0x00000020005c8947 */ /* 0x000fea0003800000 */
[C---:B------:R-:W-:Y:S01]  /*4450*/  LOP3.LUT R22, R4.reuse, 0x7, RZ, 0xc0, !PT ;  /* 0x0000000704167812 */ /* 0x040fe200078ec0ff */
[----:B------:R-:W1:Y:S01]  /*4460*/  LDCU.64 UR12, c[0x0][0x3a8] ;  /* 0x00007500ff0c77ac */ /* 0x000e620008000a00 */
[----:B------:R-:W-:Y:S02]  /*4470*/  LOP3.LUT R25, R4, 0xf, RZ, 0xc0, !PT ;  /* 0x0000000f04197812 */ /* 0x000fe400078ec0ff */
[----:B------:R-:W-:Y:S01]  /*4480*/  IADD3 R21, P1, PT, R22, -0x1, RZ ;  /* 0xffffffff16157810 */ /* 0x000fe20007f3e0ff */
[----:B------:R-:W2:Y:S01]  /*4490*/  LDCU.64 UR4, c[0x0][0x380] ;  /* 0x00007000ff0477ac */ /* 0x000ea20008000a00 */
[----:B------:R-:W-:Y:S02]  /*44a0*/  IADD3 R24, P0, PT, R25, -0x1, RZ ;  /* 0xffffffff19187810 */ /* 0x000fe40007f1e0ff */
[----:B------:R-:W-:Y:S01]  /*44b0*/  LOP3.LUT R18, R5, 0x7fffffff, RZ, 0xc0, !PT ;  /* 0x7fffffff05127812 */ /* 0x000fe200078ec0ff */
[----:B------:R-:W-:Y:S01]  /*44c0*/  IMAD.X R20, RZ, RZ, -0x1, P1 ;  /* 0xffffffffff147424 */ /* 0x000fe200008e06ff */
[C---:B------:R-:W-:Y:S01]  /*44d0*/  LOP3.LUT R19, R4.reuse, 0xfffffff0, RZ, 0xc0, !PT ;  /* 0xfffffff004137812 */ /* 0x040fe200078ec0ff */
[----:B------:R-:W3:Y:S01]  /*44e0*/  LDCU.64 UR14, c[0x0][0x380] ;  /* 0x00007000ff0e77ac */ /* 0x000ee20008000a00 */
[----:B------:R-:W-:-:S02]  /*44f0*/  LOP3.LUT R17, R4, 0x3, RZ, 0xc0, !PT ;  /* 0x0000000304117812 */ /* 0x000fc400078ec0ff */
[----:B------:R-:W-:-:S07]  /*4500*/  IADD3.X R23, PT, PT, RZ, -0x1, RZ, P0, !PT ;  /* 0xffffffffff177810 */ /* 0x000fce00007fe4ff */
.L_x_199:
[----:B0---4-:R-:W4:Y:S01]  /*4510*/  LDC.64 R4, c[0x0][0x398] ;  /* 0x0000e600ff047b82 */ /* 0x011f220000000a00 */
[----:B------:R0:W-:Y:S01]  /*4520*/  STL.128 [R1], RZ ;  /* 0x000000ff01007387 */ /* 0x0001e20000100c00 */
[----:B------:R-:W-:-:S03]  /*4530*/  IMAD.MOV.U32 R12, RZ, RZ, RZ ;  /* 0x000000ffff0c7224 */ /* 0x000fc600078e00ff */
[----:B------:R0:W-:Y:S04]  /*4540*/  STL.128 [R1+0x10], RZ ;  /* 0x000010ff01007387 */ /* 0x0001e80000100c00 */
[----:B------:R0:W-:Y:S04]  /*4550*/  STL.128 [R1+0x20], RZ ;  /* 0x000020ff01007387 */ /* 0x0001e80000100c00 */
[----:B------:R0:W-:Y:S01]  /*4560*/  STL.128 [R1+0x30], RZ ;  /* 0x000030ff01007387 */ /* 0x0001e20000100c00 */
[----:B----4-:R-:W-:Y:S01]  /*4570*/  ISETP.GE.U32.AND P0, PT, R4, 0x10, PT ;  /* 0x000000100400780c */ /* 0x010fe20003f06070 */
[----:B------:R-:W-:-:S03]  /*4580*/  IMAD.MOV.U32 R4, RZ, RZ, RZ ;  /* 0x000000ffff047224 */ /* 0x000fc600078e00ff */
[----:B------:R-:W-:-:S13]  /*4590*/  ISETP.GE.U32.AND.EX P0, PT, R5, RZ, PT, P0 ;  /* 0x000000ff0500720c */ /* 0x000fda0003f06100 */
[----:B0-----:R-:W-:Y:S05]  /*45a0*/  @!P0 BRA `(.L_x_189) ;  /* 0x0000000400188947 */ /* 0x001fea0003800000 */
[----:B------:R-:W0:Y:S01]  /*45b0*/  LDC.64 R8, c[0x0][0x3a8] ;  /* 0x0000ea00ff087b82 */ /* 0x000e220000000a00 */
[----:B------:R-:W-:Y:S02]  /*45c0*/  CS2R R12, SRZ ;  /* 0x00000000000c7805 */ /* 0x000fe4000001ff00 */
[C---:B0-----:R-:W-:Y:S01]  /*45d0*/  SHF.L.U64.HI R11, R8.reuse, 0x2, R9 ;  /* 0x00000002080b7819 */ /* 0x041fe20000010209 */
[----:B------:R-:W-:-:S07]  /*45e0*/  IMAD.SHL.U32 R10, R8, 0x4, RZ ;  /* 0x00000004080a7824 */ /* 0x000fce00078e00ff */
.L_x_190:
[----:B0-----:R-:W-:Y:S01]  /*45f0*/  MOV R4, R2 ;  /* 0x0000000200047202 */ /* 0x001fe20000000f00 */
[----:B------:R-:W-:Y:S02]  /*4600*/  IMAD.MOV.U32 R5, RZ, RZ, R0 ;  /* 0x000000ffff057224 */ /* 0x000fe400078e0000 */
[-C--:B------:R-:W-:Y:S02]  /*4610*/  IMAD R14, R12, R8.reuse, RZ ;  /* 0x000000080c0e7224 */ /* 0x080fe400078e02ff */
[----:B------:R-:W-:-:S04]  /*4620*/  IMAD.WIDE.U32 R6, R13, R8, R4 ;  /* 0x000000080d067225 */ /* 0x000fc800078e0004 */
[----:B------:R-:W-:Y:S01]  /*4630*/  IMAD R5, R13, R9, R14 ;  /* 0x000000090d057224 */ /* 0x000fe200078e020e */
[----:B--2---:R-:W-:-:S03]  /*4640*/  LEA R4, P1, R6, UR4, 0x2 ;  /* 0x0000000406047c11 */ /* 0x004fc6000f8210ff */
[----:B------:R-:W-:-:S05]  /*4650*/  IMAD.IADD R5, R7, 0x1, R5 ;  /* 0x0000000107057824 */ /* 0x000fca00078e0205 */
[----:B------:R-:W-:Y:S02]  /*4660*/  LEA.HI.X R5, R6, UR5, R5, 0x2, P1 ;  /* 0x0000000506057c11 */ /* 0x000fe400088f1405 */
[----:B------:R-:W-:-:S03]  /*4670*/  IADD3 R14, P1, PT, R4, R10, RZ ;  /* 0x0000000a040e7210 */ /* 0x000fc60007f3e0ff */
[----:B------:R-:W2:Y:S02]  /*4680*/  LDG.E R4, desc[UR10][R4.64] ;  /* 0x0000000a04047981 */ /* 0x000ea4000c1e1900 */
[----:B------:R-:W-:Y:S01]  /*4690*/  IMAD.X R15, R5, 0x1, R11, P1 ;  /* 0x00000001050f7824 */ /* 0x000fe200008e060b */
[----:B------:R-:W-:-:S05]  /*46a0*/  IADD3 R6, P1, PT, R14, R10, RZ ;  /* 0x0000000a0e067210 */ /* 0x000fca0007f3e0ff */
[----:B------:R-:W-:Y:S01]  /*46b0*/  IMAD.X R7, R15, 0x1, R11, P1 ;  /* 0x000000010f077824 */ /* 0x000fe200008e060b */
[-C--:B------:R-:W-:Y:S01]  /*46c0*/  IADD3 R26, P1, PT, R6, R10.reuse, RZ ;  /* 0x0000000a061a7210 */ /* 0x080fe20007f3e0ff */
[----:B------:R0:W2:Y:S03]  /*46d0*/  LDG.E R5, desc[UR10][R14.64] ;  /* 0x0000000a0e057981 */ /* 0x0000a6000c1e1900 */
[----:B------:R-:W-:Y:S01]  /*46e0*/  IADD3.X R27, PT, PT, R7, R11, RZ, P1, !PT ;  /* 0x0000000b071b7210 */ /* 0x000fe20000ffe4ff */
[----:B------:R-:W2:Y:S04]  /*46f0*/  LDG.E R6, desc[UR10][R6.64] ;  /* 0x0000000a06067981 */ /* 0x000ea8000c1e1900 */
[----:B------:R4:W2:Y:S01]  /*4700*/  LDG.E R7, desc[UR10][R26.64] ;  /* 0x0000000a1a077981 */ /* 0x0008a2000c1e1900 */
[----:B------:R-:W-:Y:S01]  /*4710*/  IADD3 R28, P1, PT, R26, R10, RZ ;  /* 0x0000000a1a1c7210 */ /* 0x000fe20007f3e0ff */
[----:B0-----:R-:W-:-:S04]  /*4720*/  IMAD.U32 R14, R13, 0x4, R1 ;  /* 0x000000040d0e7824 */ /* 0x001fc800078e0001 */
[----:B------:R-:W-:Y:S01]  /*4730*/  IMAD.X R29, R27, 0x1, R11, P1 ;  /* 0x000000011b1d7824 */ /* 0x000fe200008e060b */
[----:B----4-:R-:W-:-:S05]  /*4740*/  IADD3 R26, P1, PT, R28, R10, RZ ;  /* 0x0000000a1c1a7210 */ /* 0x010fca0007f3e0ff */
[--C-:B------:R-:W-:Y:S01]  /*4750*/  IMAD.X R27, R29, 0x1, R11.reuse, P1 ;  /* 0x000000011d1b7824 */ /* 0x100fe200008e060b */
[----:B--2---:R0:W-:Y:S02]  /*4760*/  STL.128 [R14], R4 ;  /* 0x000000040e007387 */ /* 0x0041e40000100c00 */
[-C--:B0-----:R-:W-:Y:S02]  /*4770*/  IADD3 R6, P1, PT, R26, R10.reuse, RZ ;  /* 0x0000000a1a067210 */ /* 0x081fe40007f3e0ff */
[----:B------:R0:W2:Y:S03]  /*4780*/  LDG.E R5, desc[UR10][R26.64] ;  /* 0x0000000a1a057981 */ /* 0x0000a6000c1e1900 */
[----:B------:R-:W-:Y:S01]  /*4790*/  IMAD.X R7, R27, 0x1, R11, P1 ;  /* 0x000000011b077824 */ /* 0x000fe200008e060b */
[----:B------:R4:W2:Y:S01]  /*47a0*/  LDG.E R4, desc[UR10][R28.64] ;  /* 0x0000000a1c047981 */ /* 0x0008a2000c1e1900 */
[----:B0-----:R-:W-:-:S03]  /*47b0*/  IADD3 R26, P1, PT, R6, R10, RZ ;  /* 0x0000000a061a7210 */ /* 0x001fc60007f3e0ff */
[----:B------:R-:W2:Y:S01]  /*47c0*/  LDG.E R6, desc[UR10][R6.64] ;  /* 0x0000000a06067981 */ /* 0x000ea2000c1e1900 */
[----:B------:R-:W-:-:S05]  /*47d0*/  IADD3.X R27, PT, PT, R7, R11, RZ, P1, !PT ;  /* 0x0000000b071b7210 */ /* 0x000fca0000ffe4ff */
[----:B------:R0:W2:Y:S01]  /*47e0*/  LDG.E R7, desc[UR10][R26.64] ;  /* 0x0000000a1a077981 */ /* 0x0000a2000c1e1900 */
[----:B----4-:R-:W-:-:S05]  /*47f0*/  IADD3 R28, P1, PT, R26, R10, RZ ;  /* 0x0000000a1a1c7210 */ /* 0x010fca0007f3e0ff */
[----:B------:R-:W-:Y:S01]  /*4800*/  IMAD.X R29, R27, 0x1, R11, P1 ;  /* 0x000000011b1d7824 */ /* 0x000fe200008e060b */
[----:B0-----:R-:W-:-:S05]  /*4810*/  IADD3 R26, P1, PT, R28, R10, RZ ;  /* 0x0000000a1c1a7210 */ /* 0x001fca0007f3e0ff */
[--C-:B------:R-:W-:Y:S01]  /*4820*/  IMAD.X R27, R29, 0x1, R11.reuse, P1 ;  /* 0x000000011d1b7824 */ /* 0x100fe200008e060b */
[----:B--2---:R0:W-:Y:S02]  /*4830*/  STL.128 [R14+0x10], R4 ;  /* 0x000010040e007387 */ /* 0x0041e40000100c00 */
[-C--:B0-----:R-:W-:Y:S02]  /*4840*/  IADD3 R6, P1, PT, R26, R10.reuse, RZ ;  /* 0x0000000a1a067210 */ /* 0x081fe40007f3e0ff */
[----:B------:R0:W2:Y:S03]  /*4850*/  LDG.E R5, desc[UR10][R26.64] ;  /* 0x0000000a1a057981 */ /* 0x0000a6000c1e1900 */
[----:B------:R-:W-:Y:S01]  /*4860*/  IMAD.X R7, R27, 0x1, R11, P1 ;  /* 0x000000011b077824 */ /* 0x000fe200008e060b */
[----:B------:R4:W2:Y:S01]  /*4870*/  LDG.E R4, desc[UR10][R28.64] ;  /* 0x0000000a1c047981 */ /* 0x0008a2000c1e1900 */
[----:B0-----:R-:W-:-:S03]  /*4880*/  IADD3 R26, P1, PT, R6, R10, RZ ;  /* 0x0000000a061a7210 */ /* 0x001fc60007f3e0ff */
[----:B------:R-:W2:Y:S02]  /*4890*/  LDG.E R6, desc[UR10][R6.64] ;  /* 0x0000000a06067981 */ /* 0x000ea4000c1e1900 */
[----:B------:R-:W-:-:S05]  /*48a0*/  IMAD.X R27, R7, 0x1, R11, P1 ;  /* 0x00000001071b7824 */ /* 0x000fca00008e060b */
[----:B------:R0:W2:Y:S01]  /*48b0*/  LDG.E R7, desc[UR10][R26.64] ;  /* 0x0000000a1a077981 */ /* 0x0000a2000c1e1900 */
[----:B----4-:R-:W-:-:S04]  /*48c0*/  IADD3 R28, P1, PT, R26, R10, RZ ;  /* 0x0000000a1a1c7210 */ /* 0x010fc80007f3e0ff */
[----:B------:R-:W-:Y:S02]  /*48d0*/  IADD3.X R29, PT, PT, R27, R11, RZ, P1, !PT ;  /* 0x0000000b1b1d7210 */ /* 0x000fe40000ffe4ff */
[----:B0-----:R-:W-:-:S05]  /*48e0*/  IADD3 R26, P1, PT, R28, R10, RZ ;  /* 0x0000000a1c1a7210 */ /* 0x001fca0007f3e0ff */
[--C-:B------:R-:W-:Y:S01]  /*48f0*/  IMAD.X R27, R29, 0x1, R11.reuse, P1 ;  /* 0x000000011d1b7824 */ /* 0x100fe200008e060b */
[----:B--2---:R0:W-:Y:S02]  /*4900*/  STL.128 [R14+0x20], R4 ;  /* 0x000020040e007387 */ /* 0x0041e40000100c00 */
[-C--:B0-----:R-:W-:Y:S02]  /*4910*/  IADD3 R6, P1, PT, R26, R10.reuse, RZ ;  /* 0x0000000a1a067210 */ /* 0x081fe40007f3e0ff */
[----:B------:R0:W2:Y:S03]  /*4920*/  LDG.E R5, desc[UR10][R26.64] ;  /* 0x0000000a1a057981 */ /* 0x0000a6000c1e1900 */
[----:B------:R-:W-:Y:S01]  /*4930*/  IMAD.X R7, R27, 0x1, R11, P1 ;  /* 0x000000011b077824 */ /* 0x000fe200008e060b */
[----:B------:R-:W2:Y:S01]  /*4940*/  LDG.E R4, desc[UR10][R28.64] ;  /* 0x0000000a1c047981 */ /* 0x000ea2000c1e1900 */
[----:B0-----:R-:W-:-:S03]  /*4950*/  IADD3 R26, P1, PT, R6, R10, RZ ;  /* 0x0000000a061a7210 */ /* 0x001fc60007f3e0ff */
[----:B------:R-:W2:Y:S02]  /*4960*/  LDG.E R6, desc[UR10][R6.64] ;  /* 0x0000000a06067981 */ /* 0x000ea4000c1e1900 */
[----:B------:R-:W-:-:S05]  /*4970*/  IMAD.X R27, R7, 0x1, R11, P1 ;  /* 0x00000001071b7824 */ /* 0x000fca00008e060b */
[----:B------:R-:W2:Y:S01]  /*4980*/  LDG.E R7, desc[UR10][R26.64] ;  /* 0x0000000a1a077981 */ /* 0x000ea2000c1e1900 */
[----:B------:R-:W-:-:S05]  /*4990*/  IADD3 R13, P1, PT, R13, 0x10, RZ ;  /* 0x000000100d0d7810 */ /* 0x000fca0007f3e0ff */
[----:B------:R-:W-:Y:S01]  /*49a0*/  IMAD.X R12, RZ, RZ, R12, P1 ;  /* 0x000000ffff0c7224 */ /* 0x000fe200008e060c */
[----:B------:R-:W-:-:S04]  /*49b0*/  ISETP.NE.U32.AND P1, PT, R13, R19, PT ;  /* 0x000000130d00720c */ /* 0x000fc80003f25070 */
[----:B------:R-:W-:Y:S01]  /*49c0*/  ISETP.NE.AND.EX P1, PT, R12, R18, PT, P1 ;  /* 0x000000120c00720c */ /* 0x000fe20003f25310 */
[----:B--2---:R0:W-:-:S12]  /*49d0*/  STL.128 [R14+0x30], R4 ;  /* 0x000030040e007387 */ /* 0x0041d80000100c00 */
[----:B------:R-:W-:Y:S05]  /*49e0*/  @P1 BRA `(.L_x_190) ;  /* 0xfffffffc00001947 */ /* 0x000fea000383ffff */
[----:B------:R-:W-:Y:S01]  /*49f0*/  MOV R12, R19 ;  /* 0x00000013000c7202 */ /* 0x000fe20000000f00 */
[----:B0-----:R-:W-:-:S07]  /*4a00*/  IMAD.MOV.U32 R4, RZ, RZ, R18 ;  /* 0x000000ffff047224 */ /* 0x001fce00078e0012 */
.L_x_189:
[----:B------:R-:W-:-:S04]  /*4a10*/  ISETP.NE.U32.AND P1, PT, R25, RZ, PT ;  /* 0x000000ff1900720c */ /* 0x000fc80003f25070 */
[----:B------:R-:W-:-:S13]  /*4a20*/  ISETP.NE.AND.EX P1, PT, RZ, RZ, PT, P1 ;  /* 0x000000ffff00720c */ /* 0x000fda0003f25310 */
[----:B------:R-:W-:Y:S05]  /*4a30*/  @!P1 BRA `(.L_x_191) ;  /* 0x0000000800d09947 */ /* 0x000fea0003800000 */
[----:B------:R-:W-:Y:S02]  /*4a40*/  ISETP.GE.U32.AND P2, PT, R24, 0x7, PT ;  /* 0x000000071800780c */ /* 0x000fe40003f46070 */
[----:B------:R-:W-:Y:S02]  /*4a50*/  ISETP.NE.U32.AND P4, PT, R22, RZ, PT ;  /* 0x000000ff1600720c */ /* 0x000fe40003f85070 */
[----:B------:R-:W-:Y:S02]  /*4a60*/  ISETP.GE.U32.AND.EX P3, PT, R23, RZ, PT, P2 ;  /* 0x000000ff1700720c */ /* 0x000fe40003f66120 */
[----:B------:R-:W-:-:S11]  /*4a70*/  ISETP.NE.AND.EX P2, PT, RZ, RZ, PT, P4 ;  /* 0x000000ffff00720c */ /* 0x000fd60003f45340 */
[----:B------:R-:W-:Y:S05]  /*4a80*/  @!P3 BRA `(.L_x_192) ;  /* 0x000000040054b947 */ /* 0x000fea0003800000 */
[----:B------:R-:W0:Y:S01]  /*4a90*/  LDCU.64 UR6, c[0x0][0x3a8] ;  /* 0x00007500ff0677ac */ /* 0x000e220008000a00 */
[----:B------:R-:W-:Y:S01]  /*4aa0*/  IMAD.MOV.U32 R5, RZ, RZ, R0 ;  /* 0x000000ffff057224 */ /* 0x000fe200078e0000 */
[----:B------:R-:W4:Y:S01]  /*4ab0*/  LDCU.64 UR8, c[0x0][0x380] ;  /* 0x00007000ff0877ac */ /* 0x000f220008000a00 */
[----:B------:R-:W-:Y:S01]  /*4ac0*/  IADD3 R26, PT, PT, R12, 0x1, RZ ;  /* 0x000000010c1a7810 */ /* 0x000fe20007ffe0ff */
[----:B0-----:R-:W-:Y:S02]  /*4ad0*/  IMAD R7, R4, UR6, RZ ;  /* 0x0000000604077c24 */ /* 0x001fe4000f8e02ff */
[----:B------:R-:W-:Y:S02]  /*4ae0*/  IMAD.MOV.U32 R4, RZ, RZ, R2 ;  /* 0x000000ffff047224 */ /* 0x000fe400078e0002 */
[C---:B------:R-:W-:Y:S02]  /*4af0*/  IMAD R7, R12.reuse, UR7, R7 ;  /* 0x000000070c077c24 */ /* 0x040fe4000f8e0207 */
[----:B------:R-:W-:-:S04]  /*4b00*/  IMAD.WIDE.U32 R8, R12, UR6, R4 ;  /* 0x000000060c087c25 */ /* 0x000fc8000f8e0004 */
[----:B------:R-:W-:Y:S01]  /*4b10*/  IMAD.IADD R7, R9, 0x1, R7 ;  /* 0x0000000109077824 */ /* 0x000fe200078e0207 */
[----:B----4-:R-:W-:-:S04]  /*4b20*/  LEA R6, P3, R8, UR8, 0x2 ;  /* 0x0000000808067c11 */ /* 0x010fc8000f8610ff */
[----:B------:R-:W-:Y:S01]  /*4b30*/  LEA.HI.X R7, R8, UR9, R7, 0x2, P3 ;  /* 0x0000000908077c11 */ /* 0x000fe200098f1407 */
[----:B------:R-:W-:-:S04]  /*4b40*/  IMAD.WIDE.U32 R8, R26, UR6, R4 ;  /* 0x000000061a087c25 */ /* 0x000fc8000f8e0004 */
[----:B------:R0:W4:Y:S01]  /*4b50*/  LDG.E R27, desc[UR10][R6.64] ;  /* 0x0000000a061b7981 */ /* 0x000122000c1e1900 */
[----:B------:R-:W-:Y:S02]  /*4b60*/  IMAD R9, R26, UR7, R9 ;  /* 0x000000071a097c24 */ /* 0x000fe4000f8e0209 */
[C---:B------:R-:W-:Y:S02]  /*4b70*/  VIADD R15, R12.reuse, 0x2 ;  /* 0x000000020c0f7836 */ /* 0x040fe40000000000 */
[----:B------:R-:W-:Y:S01]  /*4b80*/  IMAD.U32 R29, R12, 0x4, R1 ;  /* 0x000000040c1d7824 */ /* 0x000fe200078e0001 */
[----:B0-----:R-:W-:-:S04]  /*4b90*/  LEA R6, P3, R8, UR8, 0x2 ;  /* 0x0000000808067c11 */ /* 0x001fc8000f8610ff */
[----:B------:R-:W-:Y:S01]  /*4ba0*/  LEA.HI.X R7, R8, UR9, R9, 0x2, P3 ;  /* 0x0000000908077c11 */ /* 0x000fe200098f1409 */
[----:B------:R-:W-:-:S04]  /*4bb0*/  VIADD R13, R12, 0x3 ;  /* 0x000000030c0d7836 */ /* 0x000fc80000000000 */
[----:B------:R0:W5:Y:S01]  /*4bc0*/  LDG.E R14, desc[UR10][R6.64] ;  /* 0x0000000a060e7981 */ /* 0x000162000c1e1900 */
[----:B------:R-:W-:-:S04]  /*4bd0*/  IMAD.WIDE.U32 R8, R13, UR6, R4 ;  /* 0x000000060d087c25 */ /* 0x000fc8000f8e0004 */
[----:B------:R-:W-:Y:S02]  /*4be0*/  IMAD R9, R13, UR7, R9 ;  /* 0x000000070d097c24 */ /* 0x000fe4000f8e0209 */
[----:B0-----:R-:W-:-:S04]  /*4bf0*/  IMAD.WIDE.U32 R6, R15, UR6, R4 ;  /* 0x000000060f067c25 */ /* 0x001fc8000f8e0004 */
[----:B------:R-:W-:Y:S01]  /*4c00*/  IMAD R11, R15, UR7, R7 ;  /* 0x000000070f0b7c24 */ /* 0x000fe2000f8e0207 */
[----:B------:R-:W-:-:S04]  /*4c10*/  LEA R10, P3, R6, UR8, 0x2 ;  /* 0x00000008060a7c11 */ /* 0x000fc8000f8610ff */
[----:B------:R-:W-:Y:S02]  /*4c20*/  LEA.HI.X R11, R6, UR9, R11, 0x2, P3 ;  /* 0x00000009060b7c11 */ /* 0x000fe400098f140b */
[----:B------:R-:W-:-:S04]  /*4c30*/  LEA R6, P3, R8, UR8, 0x2 ;  /* 0x0000000808067c11 */ /* 0x000fc8000f8610ff */
[----:B------:R-:W-:Y:S02]  /*4c40*/  LEA.HI.X R7, R8, UR9, R9, 0x2, P3 ;  /* 0x0000000908077c11 */ /* 0x000fe400098f1409 */
[----:B------:R-:W2:Y:S04]  /*4c50*/  LDG.E R9, desc[UR10][R10.64] ;  /* 0x0000000a0a097981 */ /* 0x000ea8000c1e1900 */
[----:B------:R0:W3:Y:S01]  /*4c60*/  LDG.E R8, desc[UR10][R6.64] ;  /* 0x0000000a06087981 */ /* 0x0000e2000c1e1900 */
[----:B------:R-:W-:Y:S01]  /*4c70*/  IMAD.SHL.U32 R28, R26, 0x4, RZ ;  /* 0x000000041a1c7824 */ /* 0x000fe200078e00ff */
[----:B------:R-:W-:-:S04]  /*4c80*/  IADD3 R26, PT, PT, R12, 0x4, RZ ;  /* 0x000000040c1a7810 */ /* 0x000fc80007ffe0ff */
[----:B------:R-:W-:Y:S01]  /*4c90*/  LOP3.LUT R28, R28, 0xfffffffc, RZ, 0xc0, !PT ;  /* 0xfffffffc1c1c7812 */ /* 0x000fe200078ec0ff */
[----:B0-----:R-:W-:-:S04]  /*4ca0*/  IMAD.WIDE.U32 R6, R26, UR6, R4 ;  /* 0x000000061a067c25 */ /* 0x001fc8000f8e0004 */
[----:B------:R-:W-:Y:S01]  /*4cb0*/  IMAD.SHL.U32 R13, R13, 0x4, RZ ;  /* 0x000000040d0d7824 */ /* 0x000fe200078e00ff */
[----:B------:R-:W-:Y:S01]  /*4cc0*/  LEA R10, P3, R6, UR8, 0x2 ;  /* 0x00000008060a7c11 */ /* 0x000fe2000f8610ff */
[----:B----4-:R0:W-:Y:S02]  /*4cd0*/  STL [R29], R27 ;  /* 0x0000001b1d007387 */ /* 0x0101e40000100800 */
[----:B0-----:R-:W-:Y:S02]  /*4ce0*/  IMAD.IADD R27, R1, 0x1, R28 ;  /* 0x00000001011b7824 */ /* 0x001fe400078e021c */
[----:B------:R-:W-:Y:S02]  /*4cf0*/  IMAD.SHL.U32 R28, R15, 0x4, RZ ;  /* 0x000000040f1c7824 */ /* 0x000fe400078e00ff */
[----:B------:R-:W-:-:S03]  /*4d00*/  IMAD R15, R26, UR7, R7 ;  /* 0x000000071a0f7c24 */ /* 0x000fc6000f8e0207 */
[----:B------:R-:W-:Y:S02]  /*4d10*/  LOP3.LUT R28, R28, 0xfffffffc, RZ, 0xc0, !PT ;  /* 0xfffffffc1c1c7812 */ /* 0x000fe400078ec0ff */
[----:B------:R-:W-:Y:S02]  /*4d20*/  LEA.HI.X R11, R6, UR9, R15, 0x2, P3 ;  /* 0x00000009060b7c11 */ /* 0x000fe400098f140f */
[----:B------:R-:W-:Y:S02]  /*4d30*/  LOP3.LUT R6, R13, 0xfffffffc, RZ, 0xc0, !PT ;  /* 0xfffffffc0d067812 */ /* 0x000fe400078ec0ff */
[----:B------:R-:W-:Y:S01]  /*4d40*/  IADD3 R13, PT, PT, R12, 0x5, RZ ;  /* 0x000000050c0d7810 */ /* 0x000fe20007ffe0ff */
[C---:B------:R-:W-:Y:S01]  /*4d50*/  IMAD.IADD R28, R1.reuse, 0x1, R28 ;  /* 0x00000001011c7824 */ /* 0x040fe200078e021c */
[----:B-----5:R0:W-:Y:S01]  /*4d60*/  STL [R27], R14 ;  /* 0x0000000e1b007387 */ /* 0x0201e20000100800 */
[----:B------:R-:W-:Y:S02]  /*4d70*/  IMAD.IADD R29, R1, 0x1, R6 ;  /* 0x00000001011d7824 */ /* 0x000fe400078e0206 */
[C---:B------:R-:W-:Y:S01]  /*4d80*/  IMAD.WIDE.U32 R6, R13.reuse, UR6, R4 ;  /* 0x000000060d067c25 */ /* 0x040fe2000f8e0004 */
[----:B------:R4:W5:Y:S03]  /*4d90*/  LDG.E R15, desc[UR10][R10.64] ;  /* 0x0000000a0a0f7981 */ /* 0x000966000c1e1900 */
[----:B------:R-:W-:-:S02]  /*4da0*/  IMAD R7, R13, UR7, R7 ;  /* 0x000000070d077c24 */ /* 0x000fc4000f8e0207 */
[C---:B0-----:R-:W-:Y:S02]  /*4db0*/  VIADD R14, R12.reuse, 0x6 ;  /* 0x000000060c0e7836 */ /* 0x041fe40000000000 */
[----:B------:R-:W-:Y:S01]  /*4dc0*/  VIADD R27, R12, 0x7 ;  /* 0x000000070c1b7836 */ /* 0x000fe20000000000 */
[----:B--2---:R-:W-:Y:S04]  /*4dd0*/  STL [R28], R9 ;  /* 0x000000091c007387 */ /* 0x004fe80000100800 */
[----:B---3--:R0:W-:Y:S02]  /*4de0*/  STL [R29], R8 ;  /* 0x000000081d007387 */ /* 0x0081e40000100800 */
[----:B0-----:R-:W-:-:S04]  /*4df0*/  LEA R8, P3, R6, UR8, 0x2 ;  /* 0x0000000806087c11 */ /* 0x001fc8000f8610ff */
[----:B------:R-:W-:Y:S01]  /*4e00*/  LEA.HI.X R9, R6, UR9, R7, 0x2, P3 ;  /* 0x0000000906097c11 */ /* 0x000fe200098f1407 */
[----:B------:R-:W-:-:S04]  /*4e10*/  IMAD.WIDE.U32 R6, R14, UR6, R4 ;  /* 0x000000060e067c25 */ /* 0x000fc8000f8e0004 */
[----:B------:R-:W-:Y:S01]  /*4e20*/  IMAD R7, R14, UR7, R7 ;  /* 0x000000070e077c24 */ /* 0x000fe2000f8e0207 */
[C---:B----4-:R-:W-:Y:S01]  /*4e30*/  LEA R10, P3, R6.reuse, UR8, 0x2 ;  /* 0x00000008060a7c11 */ /* 0x050fe2000f8610ff */
[C---:B------:R-:W-:Y:S01]  /*4e40*/  IMAD.WIDE.U32 R4, R27.reuse, UR6, R4 ;  /* 0x000000061b047c25 */ /* 0x040fe2000f8e0004 */
[----:B------:R0:W2:Y:S02]  /*4e50*/  LDG.E R9, desc[UR10][R8.64] ;  /* 0x0000000a08097981 */ /* 0x0000a4000c1e1900 */
[----:B------:R-:W-:Y:S01]  /*4e60*/  LEA.HI.X R11, R6, UR9, R7, 0x2, P3 ;  /* 0x00000009060b7c11 */ /* 0x000fe200098f1407 */
[----:B------:R-:W-:Y:S01]  /*4e70*/  IMAD R5, R27, UR7, R5 ;  /* 0x000000071b057c24 */ /* 0x000fe2000f8e0205 */
[----:B------:R-:W-:-:S04]  /*4e80*/  LEA R6, P3, R4, UR8, 0x2 ;  /* 0x0000000804067c11 */ /* 0x000fc8000f8610ff */
[----:B------:R-:W-:Y:S02]  /*4e90*/  LEA.HI.X R7, R4, UR9, R5, 0x2, P3 ;  /* 0x0000000904077c11 */ /* 0x000fe400098f1405 */
[----:B------:R-:W3:Y:S04]  /*4ea0*/  LDG.E R5, desc[UR10][R10.64] ;  /* 0x0000000a0a057981 */ /* 0x000ee8000c1e1900 */
[----:B------:R4:W3:Y:S01]  /*4eb0*/  LDG.E R6, desc[UR10][R6.64] ;  /* 0x0000000a06067981 */ /* 0x0008e2000c1e1900 */
[----:B------:R-:W-:Y:S01]  /*4ec0*/  IMAD.SHL.U32 R26, R26, 0x4, RZ ;  /* 0x000000041a1a7824 */ /* 0x000fe200078e00ff */
[----:B------:R-:W-:Y:S01]  /*4ed0*/  SHF.L.U32 R28, R13, 0x2, RZ ;  /* 0x000000020d1c7819 */ /* 0x000fe200000006ff */
[----:B------:R-:W-:Y:S02]  /*4ee0*/  IMAD.SHL.U32 R13, R14, 0x4, RZ ;  /* 0x000000040e0d7824 */ /* 0x000fe400078e00ff */
[----:B------:R-:W-:Y:S01]  /*4ef0*/  IMAD.SHL.U32 R4, R27, 0x4, RZ ;  /* 0x000000041b047824 */ /* 0x000fe200078e00ff */
[----:B------:R-:W-:-:S02]  /*4f00*/  LOP3.LUT R26, R26, 0xfffffffc, RZ, 0xc0, !PT ;  /* 0xfffffffc1a1a7812 */ /* 0x000fc400078ec0ff */
[----:B------:R-:W-:Y:S02]  /*4f10*/  LOP3.LUT R14, R28, 0xfffffffc, RZ, 0xc0, !PT ;  /* 0xfffffffc1c0e7812 */ /* 0x000fe400078ec0ff */
[----:B0-----:R-:W-:Y:S02]  /*4f20*/  LOP3.LUT R8, R13, 0xfffffffc, RZ, 0xc0, !PT ;  /* 0xfffffffc0d087812 */ /* 0x001fe400078ec0ff */
[----:B------:R-:W-:Y:S01]  /*4f30*/  LOP3.LUT R4, R4, 0xfffffffc, RZ, 0xc0, !PT ;  /* 0xfffffffc04047812 */ /* 0x000fe200078ec0ff */
[C---:B------:R-:W-:Y:S01]  /*4f40*/  IMAD.IADD R26, R1.reuse, 0x1, R26 ;  /* 0x00000001011a7824 */ /* 0x040fe200078e021a */
[C---:B------:R-:W-:Y:S01]  /*4f50*/  IADD3 R8, PT, PT, R1.reuse, R8, RZ ;  /* 0x0000000801087210 */ /* 0x040fe20007ffe0ff */
[C---:B------:R-:W-:Y:S02]  /*4f60*/  IMAD.IADD R14, R1.reuse, 0x1, R14 ;  /* 0x00000001010e7824 */ /* 0x040fe400078e020e */
[----:B----4-:R-:W-:Y:S02]  /*4f70*/  IMAD.IADD R7, R1, 0x1, R4 ;  /* 0x0000000101077824 */ /* 0x010fe400078e0204 */
[----:B------:R-:W-:-:S02]  /*4f80*/  IMAD.MOV.U32 R4, RZ, RZ, RZ ;  /* 0x000000ffff047224 */ /* 0x000fc400078e00ff */
[----:B------:R-:W-:Y:S01]  /*4f90*/  VIADD R12, R12, 0x8 ;  /* 0x000000080c0c7836 */ /* 0x000fe20000000000 */
[----:B-----5:R0:W-:Y:S04]  /*4fa0*/  STL [R26], R15 ;  /* 0x0000000f1a007387 */ /* 0x0201e80000100800 */
[----:B--2---:R0:W-:Y:S04]  /*4fb0*/  STL [R14], R9 ;  /* 0x000000090e007387 */ /* 0x0041e80000100800 */
[----:B---3--:R0:W-:Y:S04]  /*4fc0*/  STL [R8], R5 ;  /* 0x0000000508007387 */ /* 0x0081e80000100800 */
[----:B------:R0:W-:Y:S02]  /*4fd0*/  STL [R7], R6 ;  /* 0x0000000607007387 */ /* 0x0001e40000100800 */
.L_x_192:
[----:B------:R-:W-:Y:S05]  /*4fe0*/  @!P2 BRA `(.L_x_191) ;  /* 0x000000040064a947 */ /* 0x000fea0003800000 */
[----:B------:R-:W-:Y:S02]  /*4ff0*/  ISETP.GE.U32.AND P2, PT, R21, 0x3, PT ;  /* 0x000000031500780c */ /* 0x000fe40003f46070 */
[----:B------:R-:W-:Y:S02]  /*5000*/  ISETP.NE.U32.AND P4, PT, R17, RZ, PT ;  /* 0x000000ff1100720c */ /* 0x000fe40003f85070 */
[----:B------:R-:W-:Y:S02]  /*5010*/  ISETP.GE.U32.AND.EX P3, PT, R20, RZ, PT, P2 ;  /* 0x000000ff1400720c */ /* 0x000fe40003f66120 */
[----:B------:R-:W-:-:S11]  /*5020*/  ISETP.NE.AND.EX P2, PT, RZ, RZ, PT, P4 ;  /* 0x000000ffff00720c */ /* 0x000fd60003f45340 */
[----:B------:R-:W-:Y:S05]  /*5030*/  @!P3 BRA `(.L_x_193) ;  /* 0x0000000000b4b947 */ /* 0x000fea0003800000 */
[----:B------:R-:W4:Y:S01]  /*5040*/  LDCU.64 UR6, c[0x0][0x3a8] ;  /* 0x00007500ff0677ac */ /* 0x000f220008000a00 */
[----:B0-----:R-:W-:Y:S01]  /*5050*/  MOV R15, R0 ;  /* 0x00000000000f7202 */ /* 0x001fe20000000f00 */
[----:B------:R-:W-:Y:S01]  /*5060*/  IMAD.MOV.U32 R14, RZ, RZ, R2 ;  /* 0x000000ffff0e7224 */ /* 0x000fe200078e0002 */
[----:B------:R-:W0:Y:S01]  /*5070*/  LDCU.64 UR8, c[0x0][0x380] ;  /* 0x00007000ff0877ac */ /* 0x000e220008000a00 */
[C---:B------:R-:W-:Y:S02]  /*5080*/  VIADD R13, R12.reuse, 0x1 ;  /* 0x000000010c0d7836 */ /* 0x040fe40000000000 */
[C---:B------:R-:W-:Y:S02]  /*5090*/  VIADD R26, R12.reuse, 0x2 ;  /* 0x000000020c1a7836 */ /* 0x040fe40000000000 */
[----:B------:R-:W-:Y:S02]  /*50a0*/  VIADD R27, R12, 0x3 ;  /* 0x000000030c1b7836 */ /* 0x000fe40000000000 */
[----:B----4-:R-:W-:-:S02]  /*50b0*/  IMAD R5, R4, UR6, RZ ;  /* 0x0000000604057c24 */ /* 0x010fc4000f8e02ff */
[----:B------:R-:W-:-:S04]  /*50c0*/  IMAD.WIDE.U32 R6, R12, UR6, R14 ;  /* 0x000000060c067c25 */ /* 0x000fc8000f8e000e */
[----:B------:R-:W-:Y:S01]  /*50d0*/  IMAD R5, R12, UR7, R5 ;  /* 0x000000070c057c24 */ /* 0x000fe2000f8e0205 */
[----:B0-----:R-:W-:-:S03]  /*50e0*/  LEA R10, P3, R6, UR8, 0x2 ;  /* 0x00000008060a7c11 */ /* 0x001fc6000f8610ff */
[----:B------:R-:W-:Y:S02]  /*50f0*/  IMAD.IADD R7, R7, 0x1, R5 ;  /* 0x0000000107077824 */ /* 0x000fe400078e0205 */
[----:B------:R-:W-:-:S03]  /*5100*/  IMAD.WIDE.U32 R4, R13, UR6, R14 ;  /* 0x000000060d047c25 */ /* 0x000fc6000f8e000e */
[----:B------:R-:W-:Y:S01]  /*5110*/  LEA.HI.X R11, R6, UR9, R7, 0x2, P3 ;  /* 0x00000009060b7c11 */ /* 0x000fe200098f1407 */
[----:B------:R-:W-:Y:S01]  /*5120*/  IMAD R5, R13, UR7, R5 ;  /* 0x000000070d057c24 */ /* 0x000fe2000f8e0205 */
[----:B------:R-:W-:Y:S01]  /*5130*/  LEA R8, P3, R4, UR8, 0x2 ;  /* 0x0000000804087c11 */ /* 0x000fe2000f8610ff */
[----:B------:R-:W-:Y:S02]  /*5140*/  IMAD.WIDE.U32 R6, R26, UR6, R14 ;  /* 0x000000061a067c25 */ /* 0x000fe4000f8e000e */
[----:B------:R-:W4:Y:S01]  /*5150*/  LDG.E R10, desc[UR10][R10.64] ;  /* 0x0000000a0a0a7981 */ /* 0x000f22000c1e1900 */
[----:B------:R-:W-:Y:S01]  /*5160*/  LEA.HI.X R9, R4, UR9, R5, 0x2, P3 ;  /* 0x0000000904097c11 */ /* 0x000fe200098f1405 */
[----:B------:R-:W-:Y:S01]  /*5170*/  IMAD R5, R26, UR7, R7 ;  /* 0x000000071a057c24 */ /* 0x000fe2000f8e0207 */
[----:B------:R-:W-:-:S04]  /*5180*/  LEA R4, P3, R6, UR8, 0x2 ;  /* 0x0000000806047c11 */ /* 0x000fc8000f8610ff */
[----:B------:R-:W-:Y:S01]  /*5190*/  LEA.HI.X R5, R6, UR9, R5, 0x2, P3 ;  /* 0x0000000906057c11 */ /* 0x000fe200098f1405 */
[C---:B------:R-:W-:Y:S02]  /*51a0*/  IMAD.WIDE.U32 R6, R27.reuse, UR6, R14 ;  /* 0x000000061b067c25 */ /* 0x040fe4000f8e000e */
[----:B------:R0:W5:Y:S02]  /*51b0*/  LDG.E R15, desc[UR10][R8.64] ;  /* 0x0000000a080f7981 */ /* 0x000164000c1e1900 */
[----:B------:R-:W-:Y:S02]  /*51c0*/  IMAD R7, R27, UR7, R7 ;  /* 0x000000071b077c24 */ /* 0x000fe4000f8e0207 */
[----:B------:R1:W2:Y:S01]  /*51d0*/  LDG.E R5, desc[UR10][R4.64] ;  /* 0x0000000a04057981 */ /* 0x0002a2000c1e1900 */
[----:B0-----:R-:W-:-:S04]  /*51e0*/  LEA R8, P3, R6, UR8, 0x2 ;  /* 0x0000000806087c11 */ /* 0x001fc8000f8610ff */
[----:B------:R-:W-:-:S05]  /*51f0*/  LEA.HI.X R9, R6, UR9, R7, 0x2, P3 ;  /* 0x0000000906097c11 */ /* 0x000fca00098f1407 */
[----:B------:R-:W3:Y:S01]  /*5200*/  LDG.E R7, desc[UR10][R8.64] ;  /* 0x0000000a08077981 */ /* 0x000ee2000c1e1900 */
[----:B------:R-:W-:Y:S01]  /*5210*/  SHF.L.U32 R6, R13, 0x2, RZ ;  /* 0x000000020d067819 */ /* 0x000fe200000006ff */
[----:B------:R-:W-:Y:S02]  /*5220*/  IMAD.SHL.U32 R14, R26, 0x4, RZ ;  /* 0x000000041a0e7824 */ /* 0x000fe400078e00ff */
[----:B------:R-:W-:Y:S01]  /*5230*/  IMAD.SHL.U32 R26, R27, 0x4, RZ ;  /* 0x000000041b1a7824 */ /* 0x000fe200078e00ff */
[----:B------:R-:W-:Y:S02]  /*5240*/  LOP3.LUT R6, R6, 0xfffffffc, RZ, 0xc0, !PT ;  /* 0xfffffffc06067812 */ /* 0x000fe400078ec0ff */
[----:B------:R-:W-:Y:S02]  /*5250*/  LOP3.LUT R14, R14, 0xfffffffc, RZ, 0xc0, !PT ;  /* 0xfffffffc0e0e7812 */ /* 0x000fe400078ec0ff */
[----:B------:R-:W-:Y:S01]  /*5260*/  LOP3.LUT R26, R26, 0xfffffffc, RZ, 0xc0, !PT ;  /* 0xfffffffc1a1a7812 */ /* 0x000fe200078ec0ff */
[----:B------:R-:W-:Y:S01]  /*5270*/  IMAD.U32 R13, R12, 0x4, R1 ;  /* 0x000000040c0d7824 */ /* 0x000fe200078e0001 */
[C---:B------:R-:W-:Y:S01]  /*5280*/  IADD3 R14, PT, PT, R1.reuse, R14, RZ ;  /* 0x0000000e010e7210 */ /* 0x040fe20007ffe0ff */
[----:B------:R-:W-:-:S02]  /*5290*/  IMAD.IADD R6, R1, 0x1, R6 ;  /* 0x0000000101067824 */ /* 0x000fc400078e0206 */
[----:B------:R-:W-:Y:S02]  /*52a0*/  IMAD.IADD R26, R1, 0x1, R26 ;  /* 0x00000001011a7824 */ /* 0x000fe400078e021a */
[----:B-1----:R-:W-:Y:S02]  /*52b0*/  IMAD.MOV.U32 R4, RZ, RZ, RZ ;  /* 0x000000ffff047224 */ /* 0x002fe400078e00ff */
[----:B------:R-:W-:Y:S01]  /*52c0*/  VIADD R12, R12, 0x4 ;  /* 0x000000040c0c7836 */ /* 0x000fe20000000000 */
[----:B----4-:R4:W-:Y:S04]  /*52d0*/  STL [R13], R10 ;  /* 0x0000000a0d007387 */ /* 0x0109e80000100800 */
[----:B-----5:R4:W-:Y:S04]  /*52e0*/  STL [R6], R15 ;  /* 0x0000000f06007387 */ /* 0x0209e80000100800 */
[----:B--2---:R4:W-:Y:S04]  /*52f0*/  STL [R14], R5 ;  /* 0x000000050e007387 */ /* 0x0049e80000100800 */
[----:B---3--:R4:W-:Y:S02]  /*5300*/  STL [R26], R7 ;  /* 0x000000071a007387 */ /* 0x0089e40000100800 */
.L_x_193:
[----:B------:R-:W-:Y:S05]  /*5310*/  @!P2 BRA `(.L_x_191) ;  /* 0x000000000098a947 */ /* 0x000fea0003800000 */
[----:B------:R-:W5:Y:S01]  /*5320*/  LDCU.64 UR6, c[0x0][0x3a8] ;  /* 0x00007500ff0677ac */ /* 0x000f620008000a00 */
[----:B0---4-:R-:W-:Y:S01]  /*5330*/  MOV R5, R0 ;  /* 0x0000000000057202 */ /* 0x011fe20000000f00 */
[----:B------:R-:W0:Y:S01]  /*5340*/  LDCU.64 UR8, c[0x0][0x380] ;  /* 0x00007000ff0877ac */ /* 0x000e220008000a00 */
[----:B-----5:R-:W-:Y:S02]  /*5350*/  IMAD R7, R4, UR6, RZ ;  /* 0x0000000604077c24 */ /* 0x020fe4000f8e02ff */
[----:B------:R-:W-:Y:S02]  /*5360*/  IMAD.MOV.U32 R4, RZ, RZ, R2 ;  /* 0x000000ffff047224 */ /* 0x000fe400078e0002 */
[C---:B------:R-:W-:Y:S02]  /*5370*/  IMAD R7, R12.reuse, UR7, R7 ;  /* 0x000000070c077c24 */ /* 0x040fe4000f8e0207 */
[----:B------:R-:W-:-:S04]  /*5380*/  IMAD.WIDE.U32 R8, R12, UR6, R4 ;  /* 0x000000060c087c25 */ /* 0x000fc8000f8e0004 */
[----:B------:R-:W-:Y:S01]  /*5390*/  IMAD.IADD R7, R9, 0x1, R7 ;  /* 0x0000000109077824 */ /* 0x000fe200078e0207 */
[----:B0-----:R-:W-:-:S04]  /*53a0*/  LEA R6, P2, R8, UR8, 0x2 ;  /* 0x0000000808067c11 */ /* 0x001fc8000f8410ff */
[----:B------:R-:W-:-:S05]  /*53b0*/  LEA.HI.X R7, R8, UR9, R7, 0x2, P2 ;  /* 0x0000000908077c11 */ /* 0x000fca00090f1407 */
[----:B------:R-:W4:Y:S01]  /*53c0*/  LDG.E R6, desc[UR10][R6.64] ;  /* 0x0000000a06067981 */ /* 0x000f22000c1e1900 */
[----:B------:R-:W-:Y:S01]  /*53d0*/  IMAD.U32 R9, R12, 0x4, R1 ;  /* 0x000000040c097824 */ /* 0x000fe200078e0001 */
[----:B------:R-:W-:-:S04]  /*53e0*/  ISETP.NE.U32.AND P2, PT, R17, 0x1, PT ;  /* 0x000000011100780c */ /* 0x000fc80003f45070 */
[----:B------:R-:W-:Y:S01]  /*53f0*/  ISETP.NE.AND.EX P2, PT, RZ, RZ, PT, P2 ;  /* 0x000000ffff00720c */ /* 0x000fe20003f45320 */
[----:B----4-:R0:W-:-:S12]  /*5400*/  STL [R9], R6 ;  /* 0x0000000609007387 */ /* 0x0101d80000100800 */
[----:B------:R-:W-:Y:S05]  /*5410*/  @!P2 BRA `(.L_x_191) ;  /* 0x000000000058a947 */ /* 0x000fea0003800000 */
[----:B------:R-:W-:Y:S01]  /*5420*/  ISETP.NE.U32.AND P2, PT, R17, 0x2, PT ;  /* 0x000000021100780c */ /* 0x000fe20003f45070 */
[----:B------:R-:W-:-:S03]  /*5430*/  VIADD R13, R12, 0x1 ;  /* 0x000000010c0d7836 */ /* 0x000fc60000000000 */
[----:B------:R-:W-:Y:S01]  /*5440*/  ISETP.NE.AND.EX P2, PT, RZ, RZ, PT, P2 ;  /* 0x000000ffff00720c */ /* 0x000fe20003f45320 */
[----:B------:R-:W-:-:S04]  /*5450*/  IMAD.WIDE.U32 R10, R13, UR6, R4 ;  /* 0x000000060d0a7c25 */ /* 0x000fc8000f8e0004 */
[----:B0-----:R-:W-:Y:S01]  /*5460*/  IMAD R9, R13, UR7, R11 ;  /* 0x000000070d097c24 */ /* 0x001fe2000f8e020b */
[----:B------:R-:W-:-:S04]  /*5470*/  LEA R8, P3, R10, UR8, 0x2 ;  /* 0x000000080a087c11 */ /* 0x000fc8000f8610ff */
[----:B------:R-:W-:-:S03]  /*5480*/  LEA.HI.X R9, R10, UR9, R9, 0x2, P3 ;  /* 0x000000090a097c11 */ /* 0x000fc600098f1409 */
[----:B------:R-:W-:Y:S02]  /*5490*/  @P2 VIADD R15, R12, 0x2 ;  /* 0x000000020c0f2836 */ /* 0x000fe40000000000 */
[----:B------:R-:W4:Y:S02]  /*54a0*/  LDG.E R8, desc[UR10][R8.64] ;  /* 0x0000000a08087981 */ /* 0x000f24000c1e1900 */
[----:B------:R-:W-:-:S04]  /*54b0*/  @P2 IMAD.WIDE.U32 R6, R15, UR6, R4 ;  /* 0x000000060f062c25 */ /* 0x000fc8000f8e0004 */
[----:B------:R-:W-:Y:S01]  /*54c0*/  @P2 IMAD R5, R15, UR7, R7 ;  /* 0x000000070f052c24 */ /* 0x000fe2000f8e0207 */
[----:B------:R-:W-:-:S04]  /*54d0*/  @P2 LEA R4, P4, R6, UR8, 0x2 ;  /* 0x0000000806042c11 */ /* 0x000fc8000f8810ff */
[----:B------:R-:W-:-:S05]  /*54e0*/  @P2 LEA.HI.X R5, R6, UR9, R5, 0x2, P4 ;  /* 0x0000000906052c11 */ /* 0x000fca000a0f1405 */
        /* <DEDUP_REMOVED lines=9> */
.L_x_191:
[----:B0---4-:R-:W-:Y:S02]  /*5580*/  HFMA2 R26, -RZ, RZ, 0, 0 ;  /* 0x00000000ff1a7431 */ /* 0x011fe400000001ff */
[----:B------:R-:W-:Y:S01]  /*5590*/  IMAD.MOV.U32 R12, RZ, RZ, RZ ;  /* 0x000000ffff0c7224 */ /* 0x000fe200078e00ff */
[----:B------:R-:W-:Y:S06]  /*55a0*/  @!P0 BRA `(.L_x_194) ;  /* 0x0000000400148947 */ /* 0x000fec0003800000 */
[----:B------:R-:W-:-:S07]  /*55b0*/  CS2R R26, SRZ ;  /* 0x00000000001a7805 */ /* 0x000fce000001ff00 */
.L_x_195:
[----:B------:R-:W-:-:S05]  /*55c0*/  IMAD.U32 R12, R27, 0x4, R1 ;  /* 0x000000041b0c7824 */ /* 0x000fca00078e0001 */
[----:B------:R-:W4:Y:S01]  /*55d0*/  LDL.128 R8, [R12] ;  /* 0x000000000c087983 */ /* 0x000f220000100c00 */
[----:B-1----:R-:W-:Y:S02]  /*55e0*/  IMAD R6, R26, UR12, RZ ;  /* 0x0000000c1a067c24 */ /* 0x002fe4000f8e02ff */
[----:B------:R-:W-:Y:S02]  /*55f0*/  IMAD.MOV.U32 R4, RZ, RZ, R2 ;  /* 0x000000ffff047224 */ /* 0x000fe400078e0002 */
[----:B------:R-:W-:Y:S02]  /*5600*/  IMAD.MOV.U32 R5, RZ, RZ, R0 ;  /* 0x000000ffff057224 */ /* 0x000fe400078e0000 */
[C---:B------:R-:W-:Y:S02]  /*5610*/  IMAD R7, R27.reuse, UR13, R6 ;  /* 0x0000000d1b077c24 */ /* 0x040fe4000f8e0206 */
[----:B------:R-:W-:-:S04]  /*5620*/  IMAD.WIDE.U32 R4, R27, UR12, R4 ;  /* 0x0000000c1b047c25 */ /* 0x000fc8000f8e0004 */
[----:B------:R-:W-:Y:S01]  /*5630*/  IMAD.IADD R5, R5, 0x1, R7 ;  /* 0x0000000105057824 */ /* 0x000fe200078e0207 */
[----:B---3--:R-:W-:-:S04]  /*5640*/  LEA R14, P0, R4, UR14, 0x2 ;  /* 0x0000000e040e7c11 */ /* 0x008fc8000f8010ff */
[----:B------:R-:W-:Y:S02]  /*5650*/  LEA.HI.X R15, R4, UR15, R5, 0x2, P0 ;  /* 0x0000000f040f7c11 */ /* 0x000fe400080f1405 */
[----:B------:R-:W3:Y:S01]  /*5660*/  LDL.128 R4, [R12+0x10] ;  /* 0x000010000c047983 */ /* 0x000ee20000100c00 */
[----:B------:R-:W-:Y:S02]  /*5670*/  USHF.L.U32 UR7, UR12, 0x2, URZ ;  /* 0x000000020c077899 */ /* 0x000fe400080006ff */
[----:B------:R-:W-:Y:S01]  /*5680*/  USHF.L.U64.HI UR6, UR12, 0x2, UR13 ;  /* 0x000000020c067899 */ /* 0x000fe2000801020d */
[----:B----4-:R0:W-:Y:S03]  /*5690*/  STG.E desc[UR10][R14.64], R8 ;  /* 0x000000080e007986 */ /* 0x0101e6000c10190a */
[----:B0-----:R-:W-:-:S04]  /*56a0*/  IADD3 R14, P0, PT, R14, UR7, RZ ;  /* 0x000000070e0e7c10 */ /* 0x001fc8000ff1e0ff */
[----:B------:R-:W-:Y:S02]  /*56b0*/  IADD3.X R15, PT, PT, R15, UR6, RZ, P0, !PT ;  /* 0x000000060f0f7c10 */ /* 0x000fe400087fe4ff */
[----:B------:R-:W-:-:S03]  /*56c0*/  IADD3 R8, P0, PT, R14, UR7, RZ ;  /* 0x000000070e087c10 */ /* 0x000fc6000ff1e0ff */
[----:B------:R0:W-:Y:S02]  /*56d0*/  STG.E desc[UR10][R14.64], R9 ;  /* 0x000000090e007986 */ /* 0x0001e4000c10190a */
[----:B0-----:R-:W-:Y:S02]  /*56e0*/  IADD3.X R9, PT, PT, R15, UR6, RZ, P0, !PT ;  /* 0x000000060f097c10 */ /* 0x001fe400087fe4ff */
[----:B------:R-:W-:-:S03]  /*56f0*/  IADD3 R14, P0, PT, R8, UR7, RZ ;  /* 0x00000007080e7c10 */ /* 0x000fc6000ff1e0ff */
[----:B------:R0:W-:Y:S01]  /*5700*/  STG.E desc[UR10][R8.64], R10 ;  /* 0x0000000a08007986 */ /* 0x0001e2000c10190a */
[----:B------:R-:W-:-:S05]  /*5710*/  IADD3.X R15, PT, PT, R9, UR6, RZ, P0, !PT ;  /* 0x00000006090f7c10 */ /* 0x000fca00087fe4ff */
[----:B------:R-:W-:Y:S01]  /*5720*/  STG.E desc[UR10][R14.64], R11 ;  /* 0x0000000b0e007986 */ /* 0x000fe2000c10190a */
[----:B0-----:R-:W-:-:S04]  /*5730*/  IADD3 R8, P0, PT, R14, UR7, RZ ;  /* 0x000000070e087c10 */ /* 0x001fc8000ff1e0ff */
[----:B------:R-:W-:Y:S02]  /*5740*/  IADD3.X R9, PT, PT, R15, UR6, RZ, P0, !PT ;  /* 0x000000060f097c10 */ /* 0x000fe400087fe4ff */
[----:B------:R-:W-:-:S03]  /*5750*/  IADD3 R28, P0, PT, R8, UR7, RZ ;  /* 0x00000007081c7c10 */ /* 0x000fc6000ff1e0ff */
[----:B---3--:R0:W-:Y:S01]  /*5760*/  STG.E desc[UR10][R8.64], R4 ;  /* 0x0000000408007986 */ /* 0x0081e2000c10190a */
[----:B------:R-:W-:-:S05]  /*5770*/  IADD3.X R29, PT, PT, R9, UR6, RZ, P0, !PT ;  /* 0x00000006091d7c10 */ /* 0x000fca00087fe4ff */
[----:B------:R1:W-:Y:S04]  /*5780*/  STG.E desc[UR10][R28.64], R5 ;  /* 0x000000051c007986 */ /* 0x0003e8000c10190a */
[----:B0-----:R-:W3:Y:S04]  /*5790*/  LDL.128 R8, [R12+0x20] ;  /* 0x000020000c087983 */ /* 0x001ee80000100c00 */
[----:B------:R-:W4:Y:S01]  /*57a0*/  LDL.128 R12, [R12+0x30] ;  /* 0x000030000c0c7983 */ /* 0x000f220000100c00 */
[----:B------:R-:W-:-:S04]  /*57b0*/  IADD3 R4, P0, PT, R28, UR7, RZ ;  /* 0x000000071c047c10 */ /* 0x000fc8000ff1e0ff */
[----:B-1----:R-:W-:-:S05]  /*57c0*/  IADD3.X R5, PT, PT, R29, UR6, RZ, P0, !PT ;  /* 0x000000061d057c10 */ /* 0x002fca00087fe4ff */
[----:B------:R0:W-:Y:S02]  /*57d0*/  STG.E desc[UR10][R4.64], R6 ;  /* 0x0000000604007986 */ /* 0x0001e4000c10190a */
[----:B0-----:R-:W-:-:S04]  /*57e0*/  IADD3 R4, P0, PT, R4, UR7, RZ ;  /* 0x0000000704047c10 */ /* 0x001fc8000ff1e0ff */
[----:B------:R-:W-:Y:S02]  /*57f0*/  IADD3.X R5, PT, PT, R5, UR6, RZ, P0, !PT ;  /* 0x0000000605057c10 */ /* 0x000fe400087fe4ff */
[----:B------:R-:W-:-:S03]  /*5800*/  IADD3 R28, P0, PT, R4, UR7, RZ ;  /* 0x00000007041c7c10 */ /* 0x000fc6000ff1e0ff */
[----:B------:R0:W-:Y:S01]  /*5810*/  STG.E desc[UR10][R4.64], R7 ;  /* 0x0000000704007986 */ /* 0x0001e2000c10190a */
[----:B------:R-:W-:Y:S02]  /*5820*/  IADD3.X R29, PT, PT, R5, UR6, RZ, P0, !PT ;  /* 0x00000006051d7c10 */ /* 0x000fe400087fe4ff */
[----:B0-----:R-:W-:-:S04]  /*5830*/  IADD3 R4, P0, PT, R28, UR7, RZ ;  /* 0x000000071c047c10 */ /* 0x001fc8000ff1e0ff */
[----:B------:R-:W-:Y:S01]  /*5840*/  IADD3.X R5, PT, PT, R29, UR6, RZ, P0, !PT ;  /* 0x000000061d057c10 */ /* 0x000fe200087fe4ff */
[----:B---3--:R-:W-:Y:S04]  /*5850*/  STG.E desc[UR10][R28.64], R8 ;  /* 0x000000081c007986 */ /* 0x008fe8000c10190a */
[----:B------:R0:W-:Y:S02]  /*5860*/  STG.E desc[UR10][R4.64], R9 ;  /* 0x0000000904007986 */ /* 0x0001e4000c10190a */
[----:B0-----:R-:W-:-:S04]  /*5870*/  IADD3 R4, P0, PT, R4, UR7, RZ ;  /* 0x0000000704047c10 */ /* 0x001fc8000ff1e0ff */
[----:B------:R-:W-:Y:S02]  /*5880*/  IADD3.X R5, PT, PT, R5, UR6, RZ, P0, !PT ;  /* 0x0000000605057c10 */ /* 0x000fe400087fe4ff */
[----:B------:R-:W-:-:S03]  /*5890*/  IADD3 R8, P0, PT, R4, UR7, RZ ;  /* 0x0000000704087c10 */ /* 0x000fc6000ff1e0ff */
[----:B------:R0:W-:Y:S01]  /*58a0*/  STG.E desc[UR10][R4.64], R10 ;  /* 0x0000000a04007986 */ /* 0x0001e2000c10190a */
[----:B------:R-:W-:Y:S02]  /*58b0*/  IADD3.X R9, PT, PT, R5, UR6, RZ, P0, !PT ;  /* 0x0000000605097c10 */ /* 0x000fe400087fe4ff */
[----:B------:R-:W-:-:S03]  /*58c0*/  IADD3 R6, P0, PT, R8, UR7, RZ ;  /* 0x0000000708067c10 */ /* 0x000fc6000ff1e0ff */
[----:B------:R1:W-:Y:S01]  /*58d0*/  STG.E desc[UR10][R8.64], R11 ;  /* 0x0000000b08007986 */ /* 0x0003e2000c10190a */
[----:B------:R-:W-:Y:S02]  /*58e0*/  IADD3.X R7, PT, PT, R9, UR6, RZ, P0, !PT ;  /* 0x0000000609077c10 */ /* 0x000fe400087fe4ff */
[----:B0-----:R-:W-:-:S03]  /*58f0*/  IADD3 R4, P0, PT, R6, UR7, RZ ;  /* 0x0000000706047c10 */ /* 0x001fc6000ff1e0ff */
[----:B----4-:R0:W-:Y:S01]  /*5900*/  STG.E desc[UR10][R6.64], R12 ;  /* 0x0000000c06007986 */ /* 0x0101e2000c10190a */
[----:B------:R-:W-:Y:S02]  /*5910*/  IADD3.X R5, PT, PT, R7, UR6, RZ, P0, !PT ;  /* 0x0000000607057c10 */ /* 0x000fe400087fe4ff */
[----:B------:R-:W-:-:S03]  /*5920*/  IADD3 R10, P0, PT, R4, UR7, RZ ;  /* 0x00000007040a7c10 */ /* 0x000fc6000ff1e0ff */
[----:B------:R0:W-:Y:S01]  /*5930*/  STG.E desc[UR10][R4.64], R13 ;  /* 0x0000000d04007986 */ /* 0x0001e2000c10190a */
[----:B-1----:R-:W-:Y:S02]  /*5940*/  IADD3.X R11, PT, PT, R5, UR6, RZ, P0, !PT ;  /* 0x00000006050b7c10 */ /* 0x002fe400087fe4ff */
[----:B------:R-:W-:-:S03]  /*5950*/  IADD3 R8, P0, PT, R10, UR7, RZ ;  /* 0x000000070a087c10 */ /* 0x000fc6000ff1e0ff */
[----:B------:R0:W-:Y:S01]  /*5960*/  STG.E desc[UR10][R10.64], R14 ;  /* 0x0000000e0a007986 */ /* 0x0001e2000c10190a */
[----:B------:R-:W-:Y:S02]  /*5970*/  IADD3.X R9, PT, PT, R11, UR6, RZ, P0, !PT ;  /* 0x000000060b097c10 */ /* 0x000fe400087fe4ff */
[----:B------:R-:W-:-:S03]  /*5980*/  IADD3 R27, P0, PT, R27, 0x10, RZ ;  /* 0x000000101b1b7810 */ /* 0x000fc60007f1e0ff */
[----:B------:R0:W-:Y:S01]  /*5990*/  STG.E desc[UR10][R8.64], R15 ;  /* 0x0000000f08007986 */ /* 0x0001e2000c10190a */
[----:B------:R-:W-:Y:S02]  /*59a0*/  IADD3.X R26, PT, PT, RZ, R26, RZ, P0, !PT ;  /* 0x0000001aff1a7210 */ /* 0x000fe400007fe4ff */
[----:B------:R-:W-:-:S04]  /*59b0*/  ISETP.NE.U32.AND P0, PT, R27, R19, PT ;  /* 0x000000131b00720c */ /* 0x000fc80003f05070 */
[----:B------:R-:W-:-:S13]  /*59c0*/  ISETP.NE.AND.EX P0, PT, R26, R18, PT, P0 ;  /* 0x000000121a00720c */ /* 0x000fda0003f05300 */
[----:B0-----:R-:W-:Y:S05]  /*59d0*/  @P0 BRA `(.L_x_195) ;  /* 0xfffffff800f80947 */ /* 0x001fea000383ffff */
[----:B------:R-:W-:Y:S02]  /*59e0*/  IMAD.MOV.U32 R12, RZ, RZ, R19 ;  /* 0x000000ffff0c7224 */ /* 0x000fe400078e0013 */
[----:B------:R-:W-:-:S07]  /*59f0*/  IMAD.MOV.U32 R26, RZ, RZ, R18 ;  /* 0x000000ffff1a7224 */ /* 0x000fce00078e0012 */
.L_x_194:
[----:B------:R-:W-:Y:S05]  /*5a00*/  @!P1 BRA `(.L_x_196) ;  /* 0x0000000800d09947 */ /* 0x000fea0003800000 */
[----:B------:R-:W-:Y:S02]  /*5a10*/  ISETP.GE.U32.AND P0, PT, R24, 0x7, PT ;  /* 0x000000071800780c */ /* 0x000fe40003f06070 */
[----:B------:R-:W-:Y:S02]  /*5a20*/  ISETP.NE.U32.AND P2, PT, R22, RZ, PT ;  /* 0x000000ff1600720c */ /* 0x000fe40003f45070 */
[----:B------:R-:W-:Y:S02]  /*5a30*/  ISETP.GE.U32.AND.EX P1, PT, R23, RZ, PT, P0 ;  /* 0x000000ff1700720c */ /* 0x000fe40003f26100 */
[----:B------:R-:W-:-:S11]  /*5a40*/  ISETP.NE.AND.EX P0, PT, RZ, RZ, PT, P2 ;  /* 0x000000ffff00720c */ /* 0x000fd60003f05320 */
[----:B------:R-:W-:Y:S05]  /*5a50*/  @!P1 BRA `(.L_x_197) ;  /* 0x0000000400549947 */ /* 0x000fea0003800000 */
[----:B------:R-:W0:Y:S01]  /*5a60*/  LDCU.64 UR6, c[0x0][0x3a8] ;  /* 0x00007500ff0677ac */ /* 0x000e220008000a00 */
[----:B------:R-:W-:Y:S01]  /*5a70*/  MOV R5, R0 ;  /* 0x0000000000057202 */ /* 0x000fe20000000f00 */
[C---:B------:R-:W-:Y:S01]  /*5a80*/  VIADD R7, R12.reuse, 0x1 ;  /* 0x000000010c077836 */ /* 0x040fe20000000000 */
[----:B------:R-:W4:Y:S01]  /*5a90*/  LDCU.64 UR8, c[0x0][0x380] ;  /* 0x00007000ff0877ac */ /* 0x000f220008000a00 */
[----:B------:R-:W-:Y:S02]  /*5aa0*/  IMAD.MOV.U32 R4, RZ, RZ, R2 ;  /* 0x000000ffff047224 */ /* 0x000fe400078e0002 */
[----:B------:R-:W-:Y:S02]  /*5ab0*/  IMAD.SHL.U32 R14, R7, 0x4, RZ ;  /* 0x00000004070e7824 */ /* 0x000fe400078e00ff */
[----:B------:R-:W-:-:S03]  /*5ac0*/  IMAD.U32 R27, R12, 0x4, R1 ;  /* 0x000000040c1b7824 */ /* 0x000fc600078e0001 */
[----:B------:R-:W-:Y:S02]  /*5ad0*/  LOP3.LUT R14, R14, 0xfffffffc, RZ, 0xc0, !PT ;  /* 0xfffffffc0e0e7812 */ /* 0x000fe400078ec0ff */
[----:B------:R-:W-:Y:S01]  /*5ae0*/  IADD3 R15, PT, PT, R12, 0x2, RZ ;  /* 0x000000020c0f7810 */ /* 0x000fe20007ffe0ff */
[----:B------:R-:W5:Y:S02]  /*5af0*/  LDL R27, [R27] ;  /* 0x000000001b1b7983 */ /* 0x000f640000100800 */
[----:B------:R-:W-:Y:S02]  /*5b00*/  IMAD.IADD R29, R1, 0x1, R14 ;  /* 0x00000001011d7824 */ /* 0x000fe400078e020e */
[----:B0-----:R-:W-:-:S04]  /*5b10*/  IMAD.WIDE.U32 R8, R7, UR6, R4 ;  /* 0x0000000607087c25 */ /* 0x001fc8000f8e0004 */
[----:B------:R-:W-:Y:S01]  /*5b20*/  IMAD R7, R7, UR7, R9 ;  /* 0x0000000707077c24 */ /* 0x000fe2000f8e0209 */
[----:B----4-:R-:W-:Y:S01]  /*5b30*/  LEA R6, P1, R8, UR8, 0x2 ;  /* 0x0000000808067c11 */ /* 0x010fe2000f8210ff */
[----:B------:R-:W-:Y:S01]  /*5b40*/  IMAD R9, R26, UR6, RZ ;  /* 0x000000061a097c24 */ /* 0x000fe2000f8e02ff */
[----:B------:R-:W4:Y:S01]  /*5b50*/  LDL R29, [R29] ;  /* 0x000000001d1d7983 */ /* 0x000f220000100800 */
[----:B------:R-:W-:Y:S01]  /*5b60*/  IMAD.WIDE.U32 R10, R12, UR6, R4 ;  /* 0x000000060c0a7c25 */ /* 0x000fe2000f8e0004 */
[----:B------:R-:W-:-:S03]  /*5b70*/  LEA.HI.X R7, R8, UR9, R7, 0x2, P1 ;  /* 0x0000000908077c11 */ /* 0x000fc600088f1407 */
[----:B------:R-:W-:Y:S01]  /*5b80*/  IMAD R9, R12, UR7, R9 ;  /* 0x000000070c097c24 */ /* 0x000fe2000f8e0209 */
[----:B------:R-:W-:-:S03]  /*5b90*/  LEA R8, P1, R10, UR8, 0x2 ;  /* 0x000000080a087c11 */ /* 0x000fc6000f8210ff */
[----:B------:R-:W-:-:S05]  /*5ba0*/  IMAD.IADD R9, R11, 0x1, R9 ;  /* 0x000000010b097824 */ /* 0x000fca00078e0209 */
[----:B------:R-:W-:Y:S01]  /*5bb0*/  LEA.HI.X R9, R10, UR9, R9, 0x2, P1 ;  /* 0x000000090a097c11 */ /* 0x000fe200088f1409 */
[----:B------:R-:W-:-:S05]  /*5bc0*/  IMAD.SHL.U32 R10, R15, 0x4, RZ ;  /* 0x000000040f0a7824 */ /* 0x000fca00078e00ff */
[----:B------:R-:W-:-:S05]  /*5bd0*/  LOP3.LUT R10, R10, 0xfffffffc, RZ, 0xc0, !PT ;  /* 0xfffffffc0a0a7812 */ /* 0x000fca00078ec0ff */
[----:B------:R-:W-:-:S06]  /*5be0*/  IMAD.IADD R11, R1, 0x1, R10 ;  /* 0x00000001010b7824 */ /* 0x000fcc00078e020a */
[----:B------:R-:W2:Y:S01]  /*5bf0*/  LDL R11, [R11] ;  /* 0x000000000b0b7983 */ /* 0x000ea20000100800 */
[----:B------:R-:W-:-:S04]  /*5c00*/  VIADD R10, R12, 0x3 ;  /* 0x000000030c0a7836 */ /* 0x000fc80000000000 */
[----:B------:R-:W-:-:S05]  /*5c10*/  IMAD.SHL.U32 R14, R10, 0x4, RZ ;  /* 0x000000040a0e7824 */ /* 0x000fca00078e00ff */
[----:B------:R-:W-:-:S04]  /*5c20*/  LOP3.LUT R14, R14, 0xfffffffc, RZ, 0xc0, !PT ;  /* 0xfffffffc0e0e7812 */ /* 0x000fc800078ec0ff */
[----:B------:R-:W-:-:S06]  /*5c30*/  IADD3 R13, PT, PT, R1, R14, RZ ;  /* 0x0000000e010d7210 */ /* 0x000fcc0007ffe0ff */
[----:B------:R-:W3:Y:S01]  /*5c40*/  LDL R13, [R13] ;  /* 0x000000000d0d7983 */ /* 0x000ee20000100800 */
[----:B------:R-:W-:-:S04]  /*5c50*/  VIADD R14, R12, 0x4 ;  /* 0x000000040c0e7836 */ /* 0x000fc80000000000 */
[----:B------:R-:W-:-:S05]  /*5c60*/  IMAD.SHL.U32 R26, R14, 0x4, RZ ;  /* 0x000000040e1a7824 */ /* 0x000fca00078e00ff */
[----:B------:R-:W-:-:S05]  /*5c70*/  LOP3.LUT R26, R26, 0xfffffffc, RZ, 0xc0, !PT ;  /* 0xfffffffc1a1a7812 */ /* 0x000fca00078ec0ff */
[----:B------:R-:W-:Y:S01]  /*5c80*/  IMAD.IADD R26, R1, 0x1, R26 ;  /* 0x00000001011a7824 */ /* 0x000fe200078e021a */
[----:B-----5:R0:W-:Y:S04]  /*5c90*/  STG.E desc[UR10][R8.64], R27 ;  /* 0x0000001b08007986 */ /* 0x0201e8000c10190a */
[----:B----4-:R4:W-:Y:S04]  /*5ca0*/  STG.E desc[UR10][R6.64], R29 ;  /* 0x0000001d06007986 */ /* 0x0109e8000c10190a */
[----:B0-----:R0:W5:Y:S01]  /*5cb0*/  LDL R27, [R26] ;  /* 0x000000001a1b7983 */ /* 0x0011620000100800 */
[----:B----4-:R-:W-:-:S04]  /*5cc0*/  IMAD.WIDE.U32 R6, R15, UR6, R4 ;  /* 0x000000060f067c25 */ /* 0x010fc8000f8e0004 */
[----:B------:R-:W-:Y:S01]  /*5cd0*/  IMAD R15, R15, UR7, R7 ;  /* 0x000000070f0f7c24 */ /* 0x000fe2000f8e0207 */
[----:B------:R-:W-:-:S04]  /*5ce0*/  LEA R8, P1, R6, UR8, 0x2 ;  /* 0x0000000806087c11 */ /* 0x000fc8000f8210ff */
[----:B------:R-:W-:Y:S01]  /*5cf0*/  LEA.HI.X R9, R6, UR9, R15, 0x2, P1 ;  /* 0x0000000906097c11 */ /* 0x000fe200088f140f */
[----:B------:R-:W-:-:S04]  /*5d00*/  IMAD.WIDE.U32 R6, R10, UR6, R4 ;  /* 0x000000060a067c25 */ /* 0x000fc8000f8e0004 */
[----:B------:R-:W-:Y:S01]  /*5d10*/  IMAD R7, R10, UR7, R7 ;  /* 0x000000070a077c24 */ /* 0x000fe2000f8e0207 */
[----:B------:R-:W-:Y:S01]  /*5d20*/  LEA R10, P1, R6, UR8, 0x2 ;  /* 0x00000008060a7c11 */ /* 0x000fe2000f8210ff */
[----:B--2---:R2:W-:Y:S01]  /*5d30*/  STG.E desc[UR10][R8.64], R11 ;  /* 0x0000000b08007986 */ /* 0x0045e2000c10190a */
[----:B0-----:R-:W-:Y:S02]  /*5d40*/  VIADD R26, R12, 0x7 ;  /* 0x000000070c1a7836 */ /* 0x001fe40000000000 */
[----:B--2---:R-:W-:Y:S01]  /*5d50*/  IMAD.WIDE.U32 R8, R14, UR6, R4 ;  /* 0x000000060e087c25 */ /* 0x004fe2000f8e0004 */
[----:B------:R-:W-:-:S03]  /*5d60*/  LEA.HI.X R11, R6, UR9, R7, 0x2, P1 ;  /* 0x00000009060b7c11 */ /* 0x000fc600088f1407 */
[----:B------:R-:W-:Y:S01]  /*5d70*/  IMAD R7, R14, UR7, R9 ;  /* 0x000000070e077c24 */ /* 0x000fe2000f8e0209 */
[----:B------:R-:W-:Y:S01]  /*5d80*/  LEA R6, P1, R8, UR8, 0x2 ;  /* 0x0000000808067c11 */ /* 0x000fe2000f8210ff */
[----:B------:R-:W-:-:S03]  /*5d90*/  VIADD R9, R12, 0x5 ;  /* 0x000000050c097836 */ /* 0x000fc60000000000 */
[----:B------:R-:W-:Y:S02]  /*5da0*/  LEA.HI.X R7, R8, UR9, R7, 0x2, P1 ;  /* 0x0000000908077c11 */ /* 0x000fe400088f1407 */
[----:B------:R-:W-:Y:S01]  /*5db0*/  IADD3 R8, PT, PT, R12, 0x6, RZ ;  /* 0x000000060c087810 */ /* 0x000fe20007ffe0ff */
[----:B------:R-:W-:Y:S02]  /*5dc0*/  IMAD.SHL.U32 R15, R9, 0x4, RZ ;  /* 0x00000004090f7824 */ /* 0x000fe400078e00ff */
[----:B------:R-:W-:Y:S02]  /*5dd0*/  IMAD.SHL.U32 R14, R26, 0x4, RZ ;  /* 0x000000041a0e7824 */ /* 0x000fe400078e00ff */
[----:B------:R-:W-:Y:S01]  /*5de0*/  IMAD.SHL.U32 R28, R8, 0x4, RZ ;  /* 0x00000004081c7824 */ /* 0x000fe200078e00ff */
[----:B------:R-:W-:Y:S02]  /*5df0*/  LOP3.LUT R15, R15, 0xfffffffc, RZ, 0xc0, !PT ;  /* 0xfffffffc0f0f7812 */ /* 0x000fe400078ec0ff */
[----:B------:R-:W-:-:S02]  /*5e00*/  LOP3.LUT R14, R14, 0xfffffffc, RZ, 0xc0, !PT ;  /* 0xfffffffc0e0e7812 */ /* 0x000fc400078ec0ff */
[----:B------:R-:W-:Y:S02]  /*5e10*/  LOP3.LUT R28, R28, 0xfffffffc, RZ, 0xc0, !PT ;  /* 0xfffffffc1c1c7812 */ /* 0x000fe400078ec0ff */
[C---:B------:R-:W-:Y:S01]  /*5e20*/  IADD3 R29, PT, PT, R1.reuse, R15, RZ ;  /* 0x0000000f011d7210 */ /* 0x040fe20007ffe0ff */
[C---:B------:R-:W-:Y:S02]  /*5e30*/  IMAD.IADD R15, R1.reuse, 0x1, R14 ;  /* 0x00000001010f7824 */ /* 0x040fe400078e020e */
[----:B------:R-:W-:Y:S01]  /*5e40*/  IMAD.IADD R28, R1, 0x1, R28 ;  /* 0x00000001011c7824 */ /* 0x000fe200078e021c */
[----:B---3--:R0:W-:Y:S04]  /*5e50*/  STG.E desc[UR10][R10.64], R13 ;  /* 0x0000000d0a007986 */ /* 0x0081e8000c10190a */
[----:B------:R-:W2:Y:S04]  /*5e60*/  LDL R14, [R28] ;  /* 0x000000001c0e7983 */ /* 0x000ea80000100800 */
[----:B------:R-:W3:Y:S04]  /*5e70*/  LDL R15, [R15] ;  /* 0x000000000f0f7983 */ /* 0x000ee80000100800 */
[----:B0-----:R-:W4:Y:S01]  /*5e80*/  LDL R13, [R29] ;  /* 0x000000001d0d7983 */ /* 0x001f220000100800 */
[----:B------:R-:W-:-:S03]  /*5e90*/  VIADD R12, R12, 0x8 ;  /* 0x000000080c0c7836 */ /* 0x000fc60000000000 */
[----:B-----5:R0:W-:Y:S02]  /*5ea0*/  STG.E desc[UR10][R6.64], R27 ;  /* 0x0000001b06007986 */ /* 0x0201e4000c10190a */
[----:B0-----:R-:W-:-:S04]  /*5eb0*/  IMAD.WIDE.U32 R6, R9, UR6, R4 ;  /* 0x0000000609067c25 */ /* 0x001fc8000f8e0004 */
[----:B------:R-:W-:Y:S01]  /*5ec0*/  IMAD R9, R9, UR7, R7 ;  /* 0x0000000709097c24 */ /* 0x000fe2000f8e0207 */
[----:B------:R-:W-:-:S04]  /*5ed0*/  LEA R10, P1, R6, UR8, 0x2 ;  /* 0x00000008060a7c11 */ /* 0x000fc8000f8210ff */
[----:B------:R-:W-:Y:S01]  /*5ee0*/  LEA.HI.X R11, R6, UR9, R9, 0x2, P1 ;  /* 0x00000009060b7c11 */ /* 0x000fe200088f1409 */
[----:B------:R-:W-:-:S04]  /*5ef0*/  IMAD.WIDE.U32 R6, R8, UR6, R4 ;  /* 0x0000000608067c25 */ /* 0x000fc8000f8e0004 */
[----:B------:R-:W-:Y:S01]  /*5f00*/  IMAD R9, R8, UR7, R7 ;  /* 0x0000000708097c24 */ /* 0x000fe2000f8e0207 */
[----:B------:R-:W-:-:S04]  /*5f10*/  LEA R8, P1, R6, UR8, 0x2 ;  /* 0x0000000806087c11 */ /* 0x000fc8000f8210ff */
[----:B------:R-:W-:Y:S01]  /*5f20*/  LEA.HI.X R9, R6, UR9, R9, 0x2, P1 ;  /* 0x0000000906097c11 */ /* 0x000fe200088f1409 */
[----:B------:R-:W-:-:S04]  /*5f30*/  IMAD.WIDE.U32 R6, R26, UR6, R4 ;  /* 0x000000061a067c25 */ /* 0x000fc8000f8e0004 */
[----:B------:R-:W-:Y:S01]  /*5f40*/  IMAD R5, R26, UR7, R7 ;  /* 0x000000071a057c24 */ /* 0x000fe2000f8e0207 */
[----:B------:R-:W-:-:S04]  /*5f50*/  LEA R4, P1, R6, UR8, 0x2 ;  /* 0x0000000806047c11 */ /* 0x000fc8000f8210ff */
[----:B------:R-:W-:Y:S01]  /*5f60*/  LEA.HI.X R5, R6, UR9, R5, 0x2, P1 ;  /* 0x0000000906057c11 */ /* 0x000fe200088f1405 */
[----:B------:R-:W-:Y:S01]  /*5f70*/  IMAD.MOV.U32 R26, RZ, RZ, RZ ;  /* 0x000000ffff1a7224 */ /* 0x000fe200078e00ff */
[----:B----4-:R0:W-:Y:S04]  /*5f80*/  STG.E desc[UR10][R10.64], R13 ;  /* 0x0000000d0a007986 */ /* 0x0101e8000c10190a */
[----:B--2---:R0:W-:Y:S04]  /*5f90*/  STG.E desc[UR10][R8.64], R14 ;  /* 0x0000000e08007986 */ /* 0x0041e8000c10190a */
[----:B---3--:R0:W-:Y:S02]  /*5fa0*/  STG.E desc[UR10][R4.64], R15 ;  /* 0x0000000f04007986 */ /* 0x0081e4000c10190a */
.L_x_197:
[----:B------:R-:W-:Y:S05]  /*5fb0*/  @!P0 BRA `(.L_x_196) ;  /* 0x0000000400648947 */ /* 0x000fea0003800000 */
[----:B------:R-:W-:Y:S02]  /*5fc0*/  ISETP.GE.U32.AND P0, PT, R21, 0x3, PT ;  /* 0x000000031500780c */ /* 0x000fe40003f06070 */
[----:B------:R-:W-:Y:S02]  /*5fd0*/  ISETP.NE.U32.AND P2, PT, R17, RZ, PT ;  /* 0x000000ff1100720c */ /* 0x000fe40003f45070 */
[----:B------:R-:W-:Y:S02]  /*5fe0*/  ISETP.GE.U32.AND.EX P1, PT, R20, RZ, PT, P0 ;  /* 0x000000ff1400720c */ /* 0x000fe40003f26100 */
[----:B------:R-:W-:-:S11]  /*5ff0*/  ISETP.NE.AND.EX P0, PT, RZ, RZ, PT, P2 ;  /* 0x000000ffff00720c */ /* 0x000fd60003f05320 */
[----:B------:R-:W-:Y:S05]  /*6000*/  @!P1 BRA `(.L_x_198) ;  /* 0x0000000000b49947 */ /* 0x000fea0003800000 */
[----:B------:R-:W4:Y:S01]  /*6010*/  LDCU.64 UR6, c[0x0][0x3a8] ;  /* 0x00007500ff0677ac */ /* 0x000f220008000a00 */
[C---:B------:R-:W-:Y:S01]  /*6020*/  LEA R27, R12.reuse, R1, 0x2 ;  /* 0x000000010c1b7211 */ /* 0x040fe200078e10ff */
[----:B------:R-:W5:Y:S01]  /*6030*/  LDCU.64 UR8, c[0x0][0x380] ;  /* 0x00007000ff0877ac */ /* 0x000f620008000a00 */
[----:B------:R-:W-:Y:S02]  /*6040*/  IMAD.MOV.U32 R6, RZ, RZ, R2 ;  /* 0x000000ffff067224 */ /* 0x000fe400078e0002 */
[----:B------:R-:W-:Y:S02]  /*6050*/  IMAD.MOV.U32 R7, RZ, RZ, R0 ;  /* 0x000000ffff077224 */ /* 0x000fe400078e0000 */
[----:B------:R-:W2:Y:S01]  /*6060*/  LDL R27, [R27] ;  /* 0x000000001b1b7983 */ /* 0x000ea20000100800 */
[----:B0-----:R-:W-:Y:S01]  /*6070*/  IADD3 R11, PT, PT, R12, 0x1, RZ ;  /* 0x000000010c0b7810 */ /* 0x001fe20007ffe0ff */
[----:B----4-:R-:W-:Y:S02]  /*6080*/  IMAD R5, R26, UR6, RZ ;  /* 0x000000061a057c24 */ /* 0x010fe4000f8e02ff */
[----:B------:R-:W-:-:S04]  /*6090*/  IMAD.WIDE.U32 R8, R12, UR6, R6 ;  /* 0x000000060c087c25 */ /* 0x000fc8000f8e0006 */
[----:B------:R-:W-:Y:S01]  /*60a0*/  IMAD R5, R12, UR7, R5 ;  /* 0x000000070c057c24 */ /* 0x000fe2000f8e0205 */
[----:B-----5:R-:W-:Y:S01]  /*60b0*/  LEA R4, P1, R8, UR8, 0x2 ;  /* 0x0000000808047c11 */ /* 0x020fe2000f8210ff */
[C---:B------:R-:W-:Y:S02]  /*60c0*/  VIADD R26, R12.reuse, 0x3 ;  /* 0x000000030c1a7836 */ /* 0x040fe40000000000 */
[----:B------:R-:W-:Y:S02]  /*60d0*/  IMAD.IADD R5, R9, 0x1, R5 ;  /* 0x0000000109057824 */ /* 0x000fe400078e0205 */
[----:B------:R-:W-:Y:S02]  /*60e0*/  VIADD R9, R12, 0x2 ;  /* 0x000000020c097836 */ /* 0x000fe40000000000 */
[----:B------:R-:W-:Y:S01]  /*60f0*/  IMAD.SHL.U32 R14, R26, 0x4, RZ ;  /* 0x000000041a0e7824 */ /* 0x000fe200078e00ff */
[----:B------:R-:W-:Y:S01]  /*6100*/  LEA.HI.X R5, R8, UR9, R5, 0x2, P1 ;  /* 0x0000000908057c11 */ /* 0x000fe200088f1405 */
[----:B------:R-:W-:Y:S01]  /*6110*/  IMAD.SHL.U32 R8, R11, 0x4, RZ ;  /* 0x000000040b087824 */ /* 0x000fe200078e00ff */
[----:B------:R-:W-:-:S02]  /*6120*/  SHF.L.U32 R10, R9, 0x2, RZ ;  /* 0x00000002090a7819 */ /* 0x000fc400000006ff */
[----:B------:R-:W-:Y:S02]  /*6130*/  LOP3.LUT R14, R14, 0xfffffffc, RZ, 0xc0, !PT ;  /* 0xfffffffc0e0e7812 */ /* 0x000fe400078ec0ff */
[----:B------:R-:W-:Y:S02]  /*6140*/  LOP3.LUT R8, R8, 0xfffffffc, RZ, 0xc0, !PT ;  /* 0xfffffffc08087812 */ /* 0x000fe400078ec0ff */
[----:B------:R-:W-:Y:S02]  /*6150*/  LOP3.LUT R10, R10, 0xfffffffc, RZ, 0xc0, !PT ;  /* 0xfffffffc0a0a7812 */ /* 0x000fe400078ec0ff */
[C---:B------:R-:W-:Y:S01]  /*6160*/  IADD3 R15, PT, PT, R1.reuse, R14, RZ ;  /* 0x0000000e010f7210 */ /* 0x040fe20007ffe0ff */
[C---:B------:R-:W-:Y:S02]  /*6170*/  IMAD.IADD R13, R1.reuse, 0x1, R8 ;  /* 0x00000001010d7824 */ /* 0x040fe400078e0208 */
[----:B------:R-:W-:-:S03]  /*6180*/  IMAD.IADD R28, R1, 0x1, R10 ;  /* 0x00000001011c7824 */ /* 0x000fc600078e020a */
[----:B------:R-:W4:Y:S04]  /*6190*/  LDL R15, [R15] ;  /* 0x000000000f0f7983 */ /* 0x000f280000100800 */
[----:B------:R-:W5:Y:S04]  /*61a0*/  LDL R13, [R13] ;  /* 0x000000000d0d7983 */ /* 0x000f680000100800 */
[----:B------:R-:W3:Y:S01]  /*61b0*/  LDL R14, [R28] ;  /* 0x000000001c0e7983 */ /* 0x000ee20000100800 */
[----:B------:R-:W-:-:S03]  /*61c0*/  VIADD R12, R12, 0x4 ;  /* 0x000000040c0c7836 */ /* 0x000fc60000000000 */
        /* <DEDUP_REMOVED lines=13> */
[----:B-----5:R0:W-:Y:S04]  /*62a0*/  STG.E desc[UR10][R10.64], R13 ;  /* 0x0000000d0a007986 */ /* 0x0201e8000c10190a */
[----:B---3--:R0:W-:Y:S04]  /*62b0*/  STG.E desc[UR10][R8.64], R14 ;  /* 0x0000000e08007986 */ /* 0x0081e8000c10190a */
[----:B----4-:R0:W-:Y:S01]  /*62c0*/  STG.E desc[UR10][R4.64], R15 ;  /* 0x0000000f04007986 */ /* 0x0101e2000c10190a */
[----:B------:R-:W-:-:S07]  /*62d0*/  IMAD.MOV.U32 R26, RZ, RZ, RZ ;  /* 0x000000ffff1a7224 */ /* 0x000fce00078e00ff */
.L_x_198:
[----:B------:R-:W-:Y:S05]  /*62e0*/  @!P0 BRA `(.L_x_196) ;  /* 0x0000000000988947 */ /* 0x000fea0003800000 */
[----:B0-----:R-:W-:Y:S01]  /*62f0*/  IMAD.U32 R11, R12, 0x4, R1 ;  /* 0x000000040c0b7824 */ /* 0x001fe200078e0001 */
[----:B------:R-:W0:Y:S01]  /*6300*/  LDCU.64 UR6, c[0x0][0x3a8] ;  /* 0x00007500ff0677ac */ /* 0x000e220008000a00 */
[----:B------:R-:W4:Y:S04]  /*6310*/  LDCU.64 UR8, c[0x0][0x380] ;  /* 0x00007000ff0877ac */ /* 0x000f280008000a00 */
[----:B------:R-:W5:Y:S01]  /*6320*/  LDL R11, [R11] ;  /* 0x000000000b0b7983 */ /* 0x000f620000100800 */
[----:B------:R-:W-:Y:S01]  /*6330*/  MOV R4, R2 ;  /* 0x0000000200047202 */ /* 0x000fe20000000f00 */
[----:B------:R-:W-:Y:S02]  /*6340*/  IMAD.MOV.U32 R5, RZ, RZ, R0 ;  /* 0x000000ffff057224 */ /* 0x000fe400078e0000 */
[----:B0-----:R-:W-:-:S02]  /*6350*/  IMAD R7, R26, UR6, RZ ;  /* 0x000000061a077c24 */ /* 0x001fc4000f8e02ff */
[----:B------:R-:W-:-:S04]  /*6360*/  IMAD.WIDE.U32 R8, R12, UR6, R4 ;  /* 0x000000060c087c25 */ /* 0x000fc8000f8e0004 */
[----:B------:R-:W-:Y:S01]  /*6370*/  IMAD R7, R12, UR7, R7 ;  /* 0x000000070c077c24 */ /* 0x000fe2000f8e0207 */
[----:B----4-:R-:W-:-:S03]  /*6380*/  LEA R6, P0, R8, UR8, 0x2 ;  /* 0x0000000808067c11 */ /* 0x010fc6000f8010ff */
[----:B------:R-:W-:-:S05]  /*6390*/  IMAD.IADD R7, R9, 0x1, R7 ;  /* 0x0000000109077824 */ /* 0x000fca00078e0207 */
[----:B------:R-:W-:Y:S02]  /*63a0*/  LEA.HI.X R7, R8, UR9, R7, 0x2, P0 ;  /* 0x0000000908077c11 */ /* 0x000fe400080f1407 */
[----:B------:R-:W-:-:S04]  /*63b0*/  ISETP.NE.U32.AND P0, PT, R17, 0x1, PT ;  /* 0x000000011100780c */ /* 0x000fc80003f05070 */
[----:B------:R-:W-:Y:S01]  /*63c0*/  ISETP.NE.AND.EX P0, PT, RZ, RZ, PT, P0 ;  /* 0x000000ffff00720c */ /* 0x000fe20003f05300 */
[----:B-----5:R4:W-:-:S12]  /*63d0*/  STG.E desc[UR10][R6.64], R11 ;  /* 0x0000000b06007986 */ /* 0x0209d8000c10190a */
[----:B------:R-:W-:Y:S05]  /*63e0*/  @!P0 BRA `(.L_x_196) ;  /* 0x0000000000588947 */ /* 0x000fea0003800000 */
[----:B------:R-:W-:Y:S01]  /*63f0*/  ISETP.NE.U32.AND P0, PT, R17, 0x2, PT ;  /* 0x000000021100780c */ /* 0x000fe20003f05070 */
[----:B------:R-:W-:-:S03]  /*6400*/  VIADD R15, R12, 0x1 ;  /* 0x000000010c0f7836 */ /* 0x000fc60000000000 */
[----:B------:R-:W-:Y:S01]  /*6410*/  ISETP.NE.AND.EX P0, PT, RZ, RZ, PT, P0 ;  /* 0x000000ffff00720c */ /* 0x000fe20003f05300 */
[----:B------:R-:W-:-:S05]  /*6420*/  IMAD.SHL.U32 R8, R15, 0x4, RZ ;  /* 0x000000040f087824 */ /* 0x000fca00078e00ff */
[----:B------:R-:W-:-:S05]  /*6430*/  LOP3.LUT R8, R8, 0xfffffffc, RZ, 0xc0, !PT ;  /* 0xfffffffc08087812 */ /* 0x000fca00078ec0ff */
[----:B------:R-:W-:Y:S02]  /*6440*/  IMAD.IADD R13, R1, 0x1, R8 ;  /* 0x00000001010d7824 */ /* 0x000fe400078e0208 */
[----:B------:R-:W-:-:S04]  /*6450*/  @P0 IADD3 R9, PT, PT, R12, 0x2, RZ ;  /* 0x000000020c090810 */ /* 0x000fc80007ffe0ff */
[----:B------:R-:W5:Y:S01]  /*6460*/  LDL R13, [R13] ;  /* 0x000000000d0d7983 */ /* 0x000f620000100800 */
[----:B----4-:R-:W-:-:S05]  /*6470*/  @P0 IMAD.SHL.U32 R6, R9, 0x4, RZ ;  /* 0x0000000409060824 */ /* 0x010fca00078e00ff */
[----:B------:R-:W-:-:S04]  /*6480*/  @P0 LOP3.LUT R6, R6, 0xfffffffc, RZ, 0xc0, !PT ;  /* 0xfffffffc06060812 */ /* 0x000fc800078ec0ff */
[----:B------:R-:W-:-:S06]  /*6490*/  @P0 IADD3 R27, PT, PT, R1, R6, RZ ;  /* 0x00000006011b0210 */ /* 0x000fcc0007ffe0ff */
[----:B------:R-:W4:Y:S01]  /*64a0*/  @P0 LDL R27, [R27] ;  /* 0x000000001b1b0983 */ /* 0x000f220000100800 */
        /* <DEDUP_REMOVED lines=8> */
[----:B-----5:R0:W-:Y:S04]  /*6530*/  STG.E desc[UR10][R8.64], R13 ;  /* 0x0000000d08007986 */ /* 0x0201e8000c10190a */
[----:B----4-:R0:W-:Y:S02]  /*6540*/  @P0 STG.E desc[UR10][R4.64], R27 ;  /* 0x0000001b04000986 */ /* 0x0101e4000c10190a */
.L_x_196:
[----:B------:R-:W5:Y:S01]  /*6550*/  LDCU.64 UR6, c[0x0][0x3a8] ;  /* 0x00007500ff0677ac */ /* 0x000f620008000a00 */
[----:B------:R-:W-:-:S05]  /*6560*/  IADD3 R2, P0, PT, R3, R2, RZ ;  /* 0x0000000203027210 */ /* 0x000fca0007f1e0ff */
[----:B------:R-:W-:Y:S01]  /*6570*/  IMAD.X R0, R16, 0x1, R0, P0 ;  /* 0x0000000110007824 */ /* 0x000fe200000e0600 */
[----:B-----5:R-:W-:-:S04]  /*6580*/  ISETP.GE.U32.AND P0, PT, R2, UR6, PT ;  /* 0x0000000602007c0c */ /* 0x020fc8000bf06070 */
[----:B------:R-:W-:-:S13]  /*6590*/  ISETP.GE.AND.EX P0, PT, R0, UR7, PT, P0 ;  /* 0x0000000700007c0c */ /* 0x000fda000bf06300 */
[----:B------:R-:W-:Y:S05]  /*65a0*/  @!P0 BRA `(.L_x_199) ;  /* 0xffffffdc00d88947 */ /* 0x000fea000383ffff */
[----:B-123--:R-:W-:Y:S05]  /*65b0*/  EXIT ;  /* 0x000000000000794d */ /* 0x00efea0003800000 */
.L_x_188:
[----:B0-----:R-:W-:-:S04]  /*65c0*/  IADD3 R7, P0, PT, R3, R2, RZ ;  /* 0x0000000203077210 */ /* 0x001fc80007f1e0ff */
[CC--:B------:R-:W-:Y:S01]  /*65d0*/  ISETP.GT.U32.AND P1, PT, R7.reuse, R18.reuse, PT ;  /* 0x000000120700720c */ /* 0x0c0fe20003f24070 */
[----:B------:R-:W-:Y:S01]  /*65e0*/  IMAD.X R2, R16, 0x1, R0, P0 ;  /* 0x0000000110027824 */ /* 0x000fe200000e0600 */
[----:B------:R-:W-:-:S04]  /*65f0*/  ISETP.GE.U32.AND P0, PT, R7, R18, PT ;  /* 0x000000120700720c */ /* 0x000fc80003f06070 */
[CC--:B------:R-:W-:Y:S02]  /*6600*/  ISETP.GT.AND.EX P1, PT, R2.reuse, R19.reuse, PT, P1 ;  /* 0x000000130200720c */ /* 0x0c0fe40003f24310 */
[CC--:B------:R-:W-:Y:S02]  /*6610*/  ISETP.GE.AND.EX P0, PT, R2.reuse, R19.reuse, PT, P0 ;  /* 0x000000130200720c */ /* 0x0c0fe40003f06300 */
[----:B------:R-:W-:Y:S02]  /*6620*/  SEL R5, R7, R18, P1 ;  /* 0x0000001207057207 */ /* 0x000fe40000800000 */
[----:B------:R-:W-:Y:S02]  /*6630*/  SEL R0, RZ, 0x1, P0 ;  /* 0x00000001ff007807 */ /* 0x000fe40000000000 */
[----:B------:R-:W-:Y:S02]  /*6640*/  SEL R19, R2, R19, P1 ;  /* 0x0000001302137207 */ /* 0x000fe40000800000 */
[----:B------:R-:W-:-:S04]  /*6650*/  IADD3 R9, P0, P1, R5, -R7, -R0 ;  /* 0x8000000705097210 */ /* 0x000fc8000791e800 */
[----:B------:R-:W-:-:S04]  /*6660*/  IADD3.X R10, PT, PT, R19, -0x1, ~R2, P0, P1 ;  /* 0xffffffff130a7810 */ /* 0x000fc800007e2c02 */
[----:B------:R-:W-:-:S04]  /*6670*/  LOP3.LUT R0, R10, R16, RZ, 0xfc, !PT ;  /* 0x000000100a007212 */ /* 0x000fc800078efcff */
[----:B------:R-:W-:-:S13]  /*6680*/  ISETP.NE.U32.AND P0, PT, R0, RZ, PT ;  /* 0x000000ff0000720c */ /* 0x000fda0003f05070 */
[----:B------:R-:W-:Y:S05]  /*6690*/  @!P0 EXIT ;  /* 0x000000000000894d */ /* 0x000fea0003800000 */
[----:B------:R-:W-:-:S07]  /*66a0*/  MOV R12, 0x66c0 ;  /* 0x000066c0000c7802 */ /* 0x000fce0000000f00 */
[----:B------:R-:W-:Y:S05]  /*66b0*/  CALL.REL.NOINC `($__internal_3_$__cuda_sm20_div_u64) ;  /* 0x0000000000047944 */ /* 0x000fea0003c00000 */
[----:B------:R-:W-:Y:S05]  /*66c0*/  EXIT ;  /* 0x000000000000794d */ /* 0x000fea0003800000 */
        .weak           $__internal_3_$__cuda_sm20_div_u64
        .type           $__internal_3_$__cuda_sm20_div_u64,@function
        .size           $__internal_3_$__cuda_sm20_div_u64,(.L_x_215 - $__internal_3_$__cuda_sm20_div_u64)
$__internal_3_$__cuda_sm20_div_u64:
[----:B------:R-:W-:Y:S01]  /*66d0*/  IMAD.MOV.U32 R18, RZ, RZ, R3 ;  /* 0x000000ffff127224 */ /* 0x000fe200078e0003 */
[----:B------:R-:W-:-:S04]  /*66e0*/  MOV R19, R16 ;  /* 0x0000001000137202 */ /* 0x000fc80000000f00 */
[----:B------:R-:W0:Y:S08]  /*66f0*/  I2F.U64.RP R11, R18 ;  /* 0x00000012000b7312 */ /* 0x000e300000309000 */
[----:B0-----:R-:W0:Y:S02]  /*6700*/  MUFU.RCP R11, R11 ;  /* 0x0000000b000b7308 */ /* 0x001e240000001000 */
[----:B0-----:R-:W-:-:S06]  /*6710*/  VIADD R6, R11, 0x1ffffffe ;  /* 0x1ffffffe0b067836 */ /* 0x001fcc0000000000 */
[----:B------:R-:W0:Y:S02]  /*6720*/  F2I.U64.TRUNC R6, R6 ;  /* 0x0000000600067311 */ /* 0x000e24000020d800 */
[----:B0-----:R-:W-:-:S04]  /*6730*/  IMAD.WIDE.U32 R14, R6, R3, RZ ;  /* 0x00000003060e7225 */ /* 0x001fc800078e00ff */
[C---:B------:R-:W-:Y:S01]  /*6740*/  IMAD R13, R6.reuse, R16, R15 ;  /* 0x00000010060d7224 */ /* 0x040fe200078e020f */
[----:B------:R-:W-:Y:S01]  /*6750*/  IADD3 R17, P0, PT, RZ, -R14, RZ ;  /* 0x8000000eff117210 */ /* 0x000fe20007f1e0ff */
[----:B------:R-:W-:Y:S02]  /*6760*/  IMAD.MOV.U32 R15, RZ, RZ, R6 ;  /* 0x000000ffff0f7224 */ /* 0x000fe400078e0006 */
[----:B------:R-:W-:Y:S02]  /*6770*/  IMAD R13, R7, R3, R13 ;  /* 0x00000003070d7224 */ /* 0x000fe400078e020d */
[----:B------:R-:W-:-:S04]  /*6780*/  IMAD.HI.U32 R14, R6, R17, RZ ;  /* 0x00000011060e7227 */ /* 0x000fc800078e00ff */
[----:B------:R-:W-:-:S04]  /*6790*/  IMAD.X R13, RZ, RZ, ~R13, P0 ;  /* 0x000000ffff0d7224 */ /* 0x000fc800000e0e0d */
[----:B------:R-:W-:-:S04]  /*67a0*/  IMAD.WIDE.U32 R14, P0, R6, R13, R14 ;  /* 0x0000000d060e7225 */ /* 0x000fc8000780000e */
[C---:B------:R-:W-:Y:S02]  /*67b0*/  IMAD R19, R7.reuse, R13, RZ ;  /* 0x0000000d07137224 */ /* 0x040fe400078e02ff */
[----:B------:R-:W-:-:S04]  /*67c0*/  IMAD.HI.U32 R14, P1, R7, R17, R14 ;  /* 0x00000011070e7227 */ /* 0x000fc8000782000e */
[----:B------:R-:W-:Y:S01]  /*67d0*/  IMAD.HI.U32 R11, R7, R13, RZ ;  /* 0x0000000d070b7227 */ /* 0x000fe200078e00ff */
[----:B------:R-:W-:-:S04]  /*67e0*/  IADD3 R15, P2, PT, R19, R14, RZ ;  /* 0x0000000e130f7210 */ /* 0x000fc80007f5e0ff */
[----:B------:R-:W-:Y:S01]  /*67f0*/  IADD3.X R11, PT, PT, R11, R7, RZ, P0, !PT ;  /* 0x000000070b0b7210 */ /* 0x000fe200007fe4ff */
[----:B------:R-:W-:-:S03]  /*6800*/  IMAD.WIDE.U32 R6, R15, R3, RZ ;  /* 0x000000030f067225 */ /* 0x000fc600078e00ff */
[----:B------:R-:W-:Y:S01]  /*6810*/  IADD3.X R11, PT, PT, RZ, RZ, R11, P2, P1 ;  /* 0x000000ffff0b7210 */ /* 0x000fe200017e240b */
[----:B------:R-:W-:Y:S01]  /*6820*/  IMAD R14, R15, R16, R7 ;  /* 0x000000100f0e7224 */ /* 0x000fe200078e0207 */
        /* <DEDUP_REMOVED lines=17> */
[----:B------:R-:W-:-:S04]  /*6940*/  IADD3 R13, P1, PT, R13, R6, RZ ;  /* 0x000000060d0d7210 */ /* 0x000fc80007f3e0ff */
[----:B------:R-:W-:Y:S01]  /*6950*/  IADD3.X R11, PT, PT, R11, RZ, RZ, P0, !PT ;  /* 0x000000ff0b0b7210 */ /* 0x000fe200007fe4ff */
        /* <DEDUP_REMOVED lines=8> */
[----:B------:R-:W-:Y:S02]  /*69e0*/  IADD3 R10, P1, PT, -R3, R18, RZ ;  /* 0x00000012030a7210 */ /* 0x000fe40007f3e1ff */
[----:B------:R-:W-:Y:S02]  /*69f0*/  IADD3.X R7, PT, PT, RZ, R14, RZ, P2, !PT ;  /* 0x0000000eff077210 */ /* 0x000fe400017fe4ff */
[C---:B------:R-:W-:Y:S01]  /*6a00*/  ISETP.GE.U32.AND.EX P0, PT, R11.reuse, R16, PT, P0 ;  /* 0x000000100b00720c */ /* 0x040fe20003f06100 */
[----:B------:R-:W-:Y:S01]  /*6a10*/  IMAD.X R9, R11, 0x1, ~R16, P1 ;  /* 0x000000010b097824 */ /* 0x000fe200008e0e10 */
[----:B------:R-:W-:Y:S02]  /*6a20*/  ISETP.NE.U32.AND P1, PT, R3, RZ, PT ;  /* 0x000000ff0300720c */ /* 0x000fe40003f25070 */
[----:B------:R-:W-:Y:S02]  /*6a30*/  SEL R10, R10, R18, P0 ;  /* 0x000000120a0a7207 */ /* 0x000fe40000000000 */
[----:B------:R-:W-:-:S02]  /*6a40*/  SEL R13, R6, R13, P0 ;  /* 0x0000000d060d7207 */ /* 0x000fc40000000000 */
[----:B------:R-:W-:Y:S02]  /*6a50*/  SEL R9, R9, R11, P0 ;  /* 0x0000000b09097207 */ /* 0x000fe40000000000 */
[----:B------:R-:W-:Y:S02]  /*6a60*/  SEL R14, R7, R14, P0 ;  /* 0x0000000e070e7207 */ /* 0x000fe40000000000 */
[----:B------:R-:W-:Y:S02]  /*6a70*/  ISETP.GE.U32.AND P0, PT, R10, R3, PT ;  /* 0x000000030a00720c */ /* 0x000fe40003f06070 */
[----:B------:R-:W-:Y:S02]  /*6a80*/  IADD3 R6, P2, PT, R13, 0x1, RZ ;  /* 0x000000010d067810 */ /* 0x000fe40007f5e0ff */
[----:B------:R-:W-:Y:S02]  /*6a90*/  ISETP.GE.U32.AND.EX P0, PT, R9, R16, PT, P0 ;  /* 0x000000100900720c */ /* 0x000fe40003f06100 */
[----:B------:R-:W-:Y:S01]  /*6aa0*/  ISETP.NE.AND.EX P1, PT, R16, RZ, PT, P1 ;  /* 0x000000ff1000720c */ /* 0x000fe20003f25310 */
[----:B------:R-:W-:Y:S01]  /*6ab0*/  IMAD.X R7, RZ, RZ, R14, P2 ;  /* 0x000000ffff077224 */ /* 0x000fe200010e060e */
[----:B------:R-:W-:Y:S01]  /*6ac0*/  SEL R6, R6, R13, P0 ;  /* 0x0000000d06067207 */ /* 0x000fe20000000000 */
[----:B------:R-:W-:-:S03]  /*6ad0*/  IMAD.MOV.U32 R13, RZ, RZ, 0x0 ;  /* 0x00000000ff0d7424 */ /* 0x000fc600078e00ff */
[----:B------:R-:W-:Y:S02]  /*6ae0*/  SEL R7, R7, R14, P0 ;  /* 0x0000000e07077207 */ /* 0x000fe40000000000 */
[----:B------:R-:W-:Y:S02]  /*6af0*/  SEL R6, R6, 0xffffffff, P1 ;  /* 0xffffffff06067807 */ /* 0x000fe40000800000 */
[----:B------:R-:W-:Y:S01]  /*6b00*/  SEL R7, R7, 0xffffffff, P1 ;  /* 0xffffffff07077807 */ /* 0x000fe20000800000 */
[----:B------:R-:W-:Y:S06]  /*6b10*/  RET.REL.NODEC R12 `(_Z21LookupTableV2Grad_N16IfEvPT_PKS0_PKllll) ;  /* 0xffffff940c387950 */ /* 0x000fec0003c3ffff */
.L_x_200:
        /* <DEDUP_REMOVED lines=14> */
.L_x_215:


//--------------------- .text._Z17LookupTableV2GradIfLi128ELi8ELi8EEvPT_PKS0_PKllll --------------------------
	.section	.text._Z17LookupTableV2GradIfLi128ELi8ELi8EEvPT_PKS0_PKllll,"ax",@progbits
	.align	128
        .global         _Z17LookupTableV2GradIfLi128ELi8ELi8EEvPT_PKS0_PKllll
        .type           _Z17LookupTableV2GradIfLi128ELi8ELi8EEvPT_PKS0_PKllll,@function
        .size           _Z17LookupTableV2GradIfLi128ELi8ELi8EEvPT_PKS0_PKllll,(.L_x_221 - _Z17LookupTableV2GradIfLi128ELi8ELi8EEvPT_PKS0_PKllll)
        .other          _Z17LookupTableV2GradIfLi128ELi8ELi8EEvPT_PKS0_PKllll,@"STO_CUDA_ENTRY STV_DEFAULT"
_Z17LookupTableV2GradIfLi128ELi8ELi8EEvPT_PKS0_PKllll:
.text._Z17LookupTableV2GradIfLi128ELi8ELi8EEvPT_PKS0_PKllll:
        /* <DEDUP_REMOVED lines=10> */
[----:B------:R-:W1:Y:S01]  /*00a0*/  LDC.64 R6, c[0x0][0x3a8] ;  /* 0x0000ea00ff067b82 */ /* 0x000e620000000a00 */
[----:B------:R-:W2:Y:S01]  /*00b0*/  LDCU.64 UR4, c[0x0][0x358] ;  /* 0x00006b00ff0477ac */ /* 0x000ea20008000a00 */
[----:B0-----:R-:W-:-:S04]  /*00c0*/  LOP3.LUT R3, RZ, R0, RZ, 0x33, !PT ;  /* 0x00000000ff037212 */ /* 0x001fc800078e33ff */
[----:B-1----:R-:W-:-:S04]  /*00d0*/  IADD3 R2, P0, PT, R3, R6, RZ ;  /* 0x0000000603027210 */ /* 0x002fc80007f1e0ff */
[----:B------:R-:W-:Y:S01]  /*00e0*/  IADD3.X R3, PT, PT, R7, -0x1, RZ, P0, !PT ;  /* 0xffffffff07037810 */ /* 0x000fe200007fe4ff */
[----:B------:R-:W-:-:S03]  /*00f0*/  IMAD.MOV.U32 R7, RZ, RZ, R4 ;  /* 0x000000ffff077224 */ /* 0x000fc600078e0004 */
[----:B------:R-:W-:-:S05]  /*0100*/  SHF.R.U64 R22, R2, 0x7, R3 ;  /* 0x0000000702167819 */ /* 0x000fca0000001203 */
[----:B------:R-:W-:-:S05]  /*0110*/  VIADD R22, R22, 0x1 ;  /* 0x0000000116167836 */ /* 0x000fca0000000000 */
[C---:B------:R-:W-:Y:S02]  /*0120*/  LOP3.LUT R6, R22.reuse, 0xf, RZ, 0xc0, !PT ;  /* 0x0000000f16067812 */ /* 0x040fe400078ec0ff */
[----:B--2---:R-:W-:-:S07]  /*0130*/  LOP3.LUT R22, R22, 0x7, RZ, 0xc0, !PT ;  /* 0x0000000716167812 */ /* 0x004fce00078ec0ff */
.L_x_210:
[----:B------:R-:W0:Y:S01]  /*0140*/  LDC.64 R8, c[0x0][0x3a8] ;  /* 0x0000ea00ff087b82 */ /* 0x000e220000000a00 */
[----:B------:R-:W-:Y:S01]  /*0150*/  BSSY.RECONVERGENT B0, `(.L_x_201) ;  /* 0x000013a000007945 */ /* 0x000fe20003800200 */
[----:B0-----:R-:W-:-:S04]  /*0160*/  ISETP.GE.U32.AND P0, PT, R0, R8, PT ;  /* 0x000000080000720c */ /* 0x001fc80003f06070 */
[----:B------:R-:W-:-:S13]  /*0170*/  ISETP.GE.AND.EX P0, PT, RZ, R9, PT, P0 ;  /* 0x00000009ff00720c */ /* 0x000fda0003f06300 */
[----:B-12345:R-:W-:Y:S05]  /*0180*/  @P0 BRA `(.L_x_202) ;  /* 0x0000001000d80947 */ /* 0x03efea0003800000 */
[----:B------:R-:W0:Y:S02]  /*0190*/  LDCU.64 UR6, c[0x0][0x390] ;  /* 0x00007200ff0677ac */ /* 0x000e240008000a00 */
[----:B0-----:R-:W-:-:S04]  /*01a0*/  LEA R10, P0, R7, UR6, 0x3 ;  /* 0x00000006070a7c11 */ /* 0x001fc8000f8018ff */
[----:B------:R-:W-:-:S06]  /*01b0*/  LEA.HI.X R11, R7, UR7, R5, 0x3, P0 ;  /* 0x00000007070b7c11 */ /* 0x000fcc00080f1c05 */
[----:B------:R-:W5:Y:S01]  /*01c0*/  LDG.E.64 R10, desc[UR4][R10.64] ;  /* 0x000000040a0a7981 */ /* 0x000f62000c1e1b00 */
[----:B------:R-:W-:Y:S01]  /*01d0*/  ISETP.GE.U32.AND P1, PT, R2, 0x780, PT ;  /* 0x000007800200780c */ /* 0x000fe20003f26070 */
[----:B------:R-:W-:Y:S01]  /*01e0*/  BSSY.RECONVERGENT B1, `(.L_x_203) ;  /* 0x0000050000017945 */ /* 0x000fe20003800200 */
[----:B------:R-:W-:Y:S01]  /*01f0*/  ISETP.NE.U32.AND P0, PT, R6, RZ, PT ;  /* 0x000000ff0600720c */ /* 0x000fe20003f05070 */
[----:B------:R-:W-:Y:S01]  /*0200*/  IMAD.MOV.U32 R24, RZ, RZ, R0 ;  /* 0x000000ffff187224 */ /* 0x000fe200078e0000 */
[----:B------:R-:W-:Y:S01]  /*0210*/  ISETP.GE.U32.AND.EX P1, PT, R3, RZ, PT, P1 ;  /* 0x000000ff0300720c */ /* 0x000fe20003f26110 */
[----:B------:R-:W-:Y:S01]  /*0220*/  IMAD.MOV.U32 R25, RZ, RZ, RZ ;  /* 0x000000ffff197224 */ /* 0x000fe200078e00ff */
[----:B------:R-:W-:-:S11]  /*0230*/  ISETP.NE.AND.EX P0, PT, RZ, RZ, PT, P0 ;  /* 0x000000ffff00720c */ /* 0x000fd60003f05300 */
[----:B------:R-:W-:Y:S05]  /*0240*/  @!P1 BRA `(.L_x_204) ;  /* 0x0000000400249947 */ /* 0x000fea0003800000 */
[----:B------:R-:W0:Y:S01]  /*0250*/  LDCU.128 UR8, c[0x0][0x380] ;  /* 0x00007000ff0877ac */ /* 0x000e220008000c00 */
[-C--:B------:R-:W-:Y:S01]  /*0260*/  IMAD R16, R5, R8.reuse, RZ ;  /* 0x0000000805107224 */ /* 0x080fe200078e02ff */
[----:B------:R-:W-:Y:S01]  /*0270*/  SHF.R.U64 R18, R2, 0x7, R3 ;  /* 0x0000000702127819 */ /* 0x000fe20000001203 */
[----:B------:R-:W-:Y:S02]  /*0280*/  IMAD.MOV.U32 R14, RZ, RZ, R0 ;  /* 0x000000ffff0e7224 */ /* 0x000fe400078e0000 */
[----:B------:R-:W-:Y:S02]  /*0290*/  HFMA2 R25, -RZ, RZ, 0, 0 ;  /* 0x00000000ff197431 */ /* 0x000fe400000001ff */
[----:B------:R-:W-:Y:S02]  /*02a0*/  IMAD.MOV.U32 R15, RZ, RZ, RZ ;  /* 0x000000ffff0f7224 */ /* 0x000fe400078e00ff */
[-C--:B-----5:R-:W-:Y:S02]  /*02b0*/  IMAD R17, R11, R8.reuse, RZ ;  /* 0x000000080b117224 */ /* 0x0a0fe400078e02ff */
[----:B------:R-:W-:-:S04]  /*02c0*/  IMAD.WIDE.U32 R12, R7, R8, R14 ;  /* 0x00000008070c7225 */ /* 0x000fc800078e000e */
[----:B------:R-:W-:Y:S02]  /*02d0*/  IMAD R21, R7, R9, R16 ;  /* 0x0000000907157224 */ /* 0x000fe400078e0210 */
[----:B------:R-:W-:Y:S01]  /*02e0*/  IMAD.WIDE.U32 R14, R10, R8, R14 ;  /* 0x000000080a0e7225 */ /* 0x000fe200078e000e */
[----:B0-----:R-:W-:-:S03]  /*02f0*/  LEA R19, P1, R12, UR10, 0x2 ;  /* 0x0000000a0c137c11 */ /* 0x001fc6000f8210ff */
[----:B------:R-:W-:Y:S01]  /*0300*/  IMAD R23, R10, R9, R17 ;  /* 0x000000090a177224 */ /* 0x000fe200078e0211 */
[----:B------:R-:W-:Y:S01]  /*0310*/  IADD3 R17, P3, PT, R18, 0x1, RZ ;  /* 0x0000000112117810 */ /* 0x000fe20007f7e0ff */
[----:B------:R-:W-:Y:S01]  /*0320*/  IMAD.IADD R21, R13, 0x1, R21 ;  /* 0x000000010d157824 */ /* 0x000fe200078e0215 */
[----:B------:R-:W-:Y:S01]  /*0330*/  LEA R18, P2, R14, UR8, 0x2 ;  /* 0x000000080e127c11 */ /* 0x000fe2000f8410ff */
[----:B------:R-:W-:Y:S01]  /*0340*/  IMAD.IADD R13, R15, 0x1, R23 ;  /* 0x000000010f0d7824 */ /* 0x000fe200078e0217 */
[----:B------:R-:W-:Y:S01]  /*0350*/  LEA.HI.X R16, R3, RZ, RZ, 0x19, P3 ;  /* 0x000000ff03107211 */ /* 0x000fe200018fccff */
[----:B------:R-:W-:Y:S01]  /*0360*/  IMAD.MOV.U32 R24, RZ, RZ, R0 ;  /* 0x000000ffff187224 */ /* 0x000fe200078e0000 */
[----:B------:R-:W-:Y:S02]  /*0370*/  LEA.HI.X R12, R12, UR11, R21, 0x2, P1 ;  /* 0x0000000b0c0c7c11 */ /* 0x000fe400088f1415 */
[----:B------:R-:W-:Y:S02]  /*0380*/  LEA.HI.X R14, R14, UR9, R13, 0x2, P2 ;  /* 0x000000090e0e7c11 */ /* 0x000fe400090f140d */
[----:B------:R-:W-:-:S02]  /*0390*/  IADD3 R19, P1, PT, R19, 0x1000, RZ ;  /* 0x0000100013137810 */ /* 0x000fc40007f3e0ff */
[----:B------:R-:W-:Y:S02]  /*03a0*/  IADD3 R18, P2, PT, R18, 0x1000, RZ ;  /* 0x0000100012127810 */ /* 0x000fe40007f5e0ff */
[----:B------:R-:W-:Y:S01]  /*03b0*/  LOP3.LUT R17, R17, 0xfffffff0, RZ, 0xc0, !PT ;  /* 0xfffffff011117812 */ /* 0x000fe200078ec0ff */
[----:B------:R-:W-:Y:S01]  /*03c0*/  IMAD.X R20, RZ, RZ, R12, P1 ;  /* 0x000000ffff147224 */ /* 0x000fe200008e060c */
[----:B------:R-:W-:Y:S01]  /*03d0*/  LOP3.LUT R16, R16, 0x3ffffff, RZ, 0xc0, !PT ;  /* 0x03ffffff10107812 */ /* 0x000fe200078ec0ff */
[----:B------:R-:W-:-:S08]  /*03e0*/  IMAD.X R21, RZ, RZ, R14, P2 ;  /* 0x000000ffff157224 */ /* 0x000fd000010e060e */
.L_x_205:
[----:B------:R-:W-:Y:S02]  /*03f0*/  IMAD.MOV.U32 R12, RZ, RZ, R19 ;  /* 0x000000ffff0c7224 */ /* 0x000fe400078e0013 */
[----:B------:R-:W-:-:S05]  /*0400*/  IMAD.MOV.U32 R13, RZ, RZ, R20 ;  /* 0x000000ffff0d7224 */ /* 0x000fca00078e0014 */
[----:B--2---:R-:W2:Y:S01]  /*0410*/  LDG.E R19, desc[UR4][R12.64+-0x1000] ;  /* 0xfff000040c137981 */ /* 0x004ea2000c1e1900 */
[----:B------:R-:W-:Y:S02]  /*0420*/  IMAD.MOV.U32 R14, RZ, RZ, R18 ;  /* 0x000000ffff0e7224 */ /* 0x000fe400078e0012 */
[----:B------:R-:W-:-:S05]  /*0430*/  IMAD.MOV.U32 R15, RZ, RZ, R21 ;  /* 0x000000ffff0f7224 */ /* 0x000fca00078e0015 */
[----:B--2---:R0:W-:Y:S04]  /*0440*/  REDG.E.ADD.F32.FTZ.RN.STRONG.GPU desc[UR4][R14.64+-0x1000], R19 ;  /* 0xfff000130e0079a6 */ /* 0x0041e8000c12f304 */
[----:B------:R-:W2:Y:S04]  /*0450*/  LDG.E R21, desc[UR4][R12.64+-0xe00] ;  /* 0xfff200040c157981 */ /* 0x000ea8000c1e1900 */
[----:B--2---:R1:W-:Y:S04]  /*0460*/  REDG.E.ADD.F32.FTZ.RN.STRONG.GPU desc[UR4][R14.64+-0xe00], R21 ;  /* 0xfff200150e0079a6 */ /* 0x0043e8000c12f304 */
[----:B------:R-:W2:Y:S04]  /*0470*/  LDG.E R23, desc[UR4][R12.64+-0xc00] ;  /* 0xfff400040c177981 */ /* 0x000ea8000c1e1900 */
[----:B--2---:R2:W-:Y:S04]  /*0480*/  REDG.E.ADD.F32.FTZ.RN.STRONG.GPU desc[UR4][R14.64+-0xc00], R23 ;  /* 0xfff400170e0079a6 */ /* 0x0045e8000c12f304 */
[----:B------:R-:W3:Y:S04]  /*0490*/  LDG.E R27, desc[UR4][R12.64+-0xa00] ;  /* 0xfff600040c1b7981 */ /* 0x000ee8000c1e1900 */
[----:B---3--:R3:W-:Y:S04]  /*04a0*/  REDG.E.ADD.F32.FTZ.RN.STRONG.GPU desc[UR4][R14.64+-0xa00], R27 ;  /* 0xfff6001b0e0079a6 */ /* 0x0087e8000c12f304 */
[----:B------:R-:W4:Y:S04]  /*04b0*/  LDG.E R29, desc[UR4][R12.64+-0x800] ;  /* 0xfff800040c1d7981 */ /* 0x000f28000c1e1900 */
[----:B----4-:R4:W-:Y:S04]  /*04c0*/  REDG.E.ADD.F32.FTZ.RN.STRONG.GPU desc[UR4][R14.64+-0x800], R29 ;  /* 0xfff8001d0e0079a6 */ /* 0x0109e8000c12f304 */
[----:B------:R-:W5:Y:S04]  /*04d0*/  LDG.E R18, desc[UR4][R12.64+-0x600] ;  /* 0xfffa00040c127981 */ /* 0x000f68000c1e1900 */
[----:B-----5:R5:W-:Y:S04]  /*04e0*/  REDG.E.ADD.F32.FTZ.RN.STRONG.GPU desc[UR4][R14.64+-0x600], R18 ;  /* 0xfffa00120e0079a6 */ /* 0x020be8000c12f304 */
[----:B0-----:R-:W2:Y:S04]  /*04f0*/  LDG.E R19, desc[UR4][R12.64+-0x400] ;  /* 0xfffc00040c137981 */ /* 0x001ea8000c1e1900 */
[----:B--2---:R0:W-:Y:S04]  /*0500*/  REDG.E.ADD.F32.FTZ.RN.STRONG.GPU desc[UR4][R14.64+-0x400], R19 ;  /* 0xfffc00130e0079a6 */ /* 0x0041e8000c12f304 */
[----:B-1----:R-:W2:Y:S04]  /*0510*/  LDG.E R21, desc[UR4][R12.64+-0x200] ;  /* 0xfffe00040c157981 */ /* 0x002ea8000c1e1900 */
[----:B--2---:R1:W-:Y:S04]  /*0520*/  REDG.E.ADD.F32.FTZ.RN.STRONG.GPU desc[UR4][R14.64+-0x200], R21 ;  /* 0xfffe00150e0079a6 */ /* 0x0043e8000c12f304 */
[----:B------:R-:W2:Y:S04]  /*0530*/  LDG.E R23, desc[UR4][R12.64] ;  /* 0x000000040c177981 */ /* 0x000ea8000c1e1900 */
[----:B--2---:R2:W-:Y:S04]  /*0540*/  REDG.E.ADD.F32.FTZ.RN.STRONG.GPU desc[UR4][R14.64], R23 ;  /* 0x000000170e0079a6 */ /* 0x0045e8000c12f304 */
[----:B---3--:R-:W3:Y:S04]  /*0550*/  LDG.E R27, desc[UR4][R12.64+0x200] ;  /* 0x000200040c1b7981 */ /* 0x008ee8000c1e1900 */
[----:B---3--:R3:W-:Y:S04]  /*0560*/  REDG.E.ADD.F32.FTZ.RN.STRONG.GPU desc[UR4][R14.64+0x200], R27 ;  /* 0x0002001b0e0079a6 */ /* 0x0087e8000c12f304 */
[----:B----4-:R-:W4:Y:S04]  /*0570*/  LDG.E R29, desc[UR4][R12.64+0x400] ;  /* 0x000400040c1d7981 */ /* 0x010f28000c1e1900 */
[----:B----4-:R-:W-:Y:S04]  /*0580*/  REDG.E.ADD.F32.FTZ.RN.STRONG.GPU desc[UR4][R14.64+0x400], R29 ;  /* 0x0004001d0e0079a6 */ /* 0x010fe8000c12f304 */
[----:B-----5:R-:W4:Y:S04]  /*0590*/  LDG.E R18, desc[UR4][R12.64+0x600] ;  /* 0x000600040c127981 */ /* 0x020f28000c1e1900 */
[----:B----4-:R-:W-:Y:S04]  /*05a0*/  REDG.E.ADD.F32.FTZ.RN.STRONG.GPU desc[UR4][R14.64+0x600], R18 ;  /* 0x000600120e0079a6 */ /* 0x010fe8000c12f304 */
[----:B0-----:R-:W4:Y:S04]  /*05b0*/  LDG.E R19, desc[UR4][R12.64+0x800] ;  /* 0x000800040c137981 */ /* 0x001f28000c1e1900 */
[----:B----4-:R0:W-:Y:S04]  /*05c0*/  REDG.E.ADD.F32.FTZ.RN.STRONG.GPU desc[UR4][R14.64+0x800], R19 ;  /* 0x000800130e0079a6 */ /* 0x0101e8000c12f304 */
[----:B-1----:R-:W4:Y:S04]  /*05d0*/  LDG.E R21, desc[UR4][R12.64+0xa00] ;  /* 0x000a00040c157981 */ /* 0x002f28000c1e1900 */
[----:B----4-:R1:W-:Y:S04]  /*05e0*/  REDG.E.ADD.F32.FTZ.RN.STRONG.GPU desc[UR4][R14.64+0xa00], R21 ;  /* 0x000a00150e0079a6 */ /* 0x0103e8000c12f304 */
[----:B--2---:R-:W2:Y:S01]  /*05f0*/  LDG.E R23, desc[UR4][R12.64+0xc00] ;  /* 0x000c00040c177981 */ /* 0x004ea2000c1e1900 */
[----:B------:R-:W-:-:S04]  /*0600*/  IADD3 R17, P1, PT, R17, -0x10, RZ ;  /* 0xfffffff011117810 */ /* 0x000fc80007f3e0ff */
[----:B------:R-:W-:Y:S02]  /*0610*/  IADD3.X R16, PT, PT, R16, -0x1, RZ, P1, !PT ;  /* 0xffffffff10107810 */ /* 0x000fe40000ffe4ff */
[----:B------:R-:W-:-:S04]  /*0620*/  ISETP.NE.U32.AND P1, PT, R17, RZ, PT ;  /* 0x000000ff1100720c */ /* 0x000fc80003f25070 */
[----:B------:R-:W-:Y:S01]  /*0630*/  ISETP.NE.AND.EX P1, PT, R16, RZ, PT, P1 ;  /* 0x000000ff1000720c */ /* 0x000fe20003f25310 */
[----:B--2---:R2:W-:Y:S04]  /*0640*/  REDG.E.ADD.F32.FTZ.RN.STRONG.GPU desc[UR4][R14.64+0xc00], R23 ;  /* 0x000c00170e0079a6 */ /* 0x0045e8000c12f304 */
[----:B---3--:R-:W3:Y:S01]  /*0650*/  LDG.E R27, desc[UR4][R12.64+0xe00] ;  /* 0x000e00040c1b7981 */ /* 0x008ee2000c1e1900 */
[----:B0-----:R-:W-:Y:S02]  /*0660*/  IADD3 R19, P3, PT, R12, 0x2000, RZ ;  /* 0x000020000c137810 */ /* 0x001fe40007f7e0ff */
[----:B------:R-:W-:Y:S02]  /*0670*/  IADD3 R18, P4, PT, R14, 0x2000, RZ ;  /* 0x000020000e127810 */ /* 0x000fe40007f9e0ff */
[----:B------:R-:W-:Y:S01]  /*0680*/  IADD3 R24, P2, PT, R24, 0x800, RZ ;  /* 0x0000080018187810 */ /* 0x000fe20007f5e0ff */
[----:B------:R-:W-:-:S02]  /*0690*/  IMAD.X R20, RZ, RZ, R13, P3 ;  /* 0x000000ffff147224 */ /* 0x000fc400018e060d */
[----:B-1----:R-:W-:Y:S01]  /*06a0*/  IMAD.X R21, RZ, RZ, R15, P4 ;  /* 0x000000ffff157224 */ /* 0x002fe200020e060f */
[----:B------:R-:W-:Y:S01]  /*06b0*/  IADD3.X R25, PT, PT, RZ, R25, RZ, P2, !PT ;  /* 0x00000019ff197210 */ /* 0x000fe200017fe4ff */
[----:B---3--:R2:W-:Y:S01]  /*06c0*/  REDG.E.ADD.F32.FTZ.RN.STRONG.GPU desc[UR4][R14.64+0xe00], R27 ;  /* 0x000e001b0e0079a6 */ /* 0x0085e2000c12f304 */
[----:B------:R-:W-:Y:S07]  /*06d0*/  @P1 BRA `(.L_x_205) ;  /* 0xfffffffc00441947 */ /* 0x000fee000383ffff */
.L_x_204:
[----:B------:R-:W-:Y:S05]  /*06e0*/  BSYNC.RECONVERGENT B1 ;  /* 0x0000000000017941 */ /* 0x000fea0003800200 */
.L_x_203:
[----:B------:R-:W-:Y:S05]  /*06f0*/  @!P0 BRA `(.L_x_202) ;  /* 0x0000000c007c8947 */ /* 0x000fea0003800000 */
[----:B------:R-:W-:Y:S01]  /*0700*/  IADD3 R12, P0, PT, R6, -0x1, RZ ;  /* 0xffffffff060c7810 */ /* 0x000fe20007f1e0ff */
[----:B------:R-:W-:Y:S03]  /*0710*/  BSSY.RECONVERGENT B1, `(.L_x_206) ;  /* 0x000006c000017945 */ /* 0x000fe60003800200 */
[----:B------:R-:W-:Y:S01]  /*0720*/  ISETP.GE.U32.AND P1, PT, R12, 0x7, PT ;  /* 0x000000070c00780c */ /* 0x000fe20003f26070 */
[----:B------:R-:W-:Y:S01]  /*0730*/  IMAD.X R12, RZ, RZ, -0x1, P0 ;  /* 0xffffffffff0c7424 */ /* 0x000fe200000e06ff */
[----:B------:R-:W-:-:S04]  /*0740*/  ISETP.NE.U32.AND P0, PT, R22, RZ, PT ;  /* 0x000000ff1600720c */ /* 0x000fc80003f05070 */
[----:B------:R-:W-:Y:S02]  /*0750*/  ISETP.GE.U32.AND.EX P1, PT, R12, RZ, PT, P1 ;  /* 0x000000ff0c00720c */ /* 0x000fe40003f26110 */
[----:B------:R-:W-:-:S11]  /*0760*/  ISETP.NE.AND.EX P0, PT, RZ, RZ, PT, P0 ;  /* 0x000000ffff00720c */ /* 0x000fd60003f05300 */
[----:B------:R-:W-:Y:S05]  /*0770*/  @!P1 BRA `(.L_x_207) ;  /* 0x0000000400949947 */ /* 0x000fea0003800000 */
[----:B------:R-:W0:Y:S01]  /*0780*/  LDCU.128 UR8, c[0x0][0x380] ;  /* 0x00007000ff0877ac */ /* 0x000e220008000c00 */
[----:B------:R-:W-:-:S04]  /*0790*/  IMAD R12, R5, R8, RZ ;  /* 0x00000008050c7224 */ /* 0x000fc800078e02ff */
[C---:B--2---:R-:W-:Y:S02]  /*07a0*/  IMAD R23, R7.reuse, R9, R12 ;  /* 0x0000000907177224 */ /* 0x044fe400078e020c */
[----:B------:R-:W-:-:S04]  /*07b0*/  IMAD.WIDE.U32 R12, R7, R8, R24 ;  /* 0x00000008070c7225 */ /* 0x000fc800078e0018 */
[----:B------:R-:W-:Y:S01]  /*07c0*/  IMAD.IADD R13, R23, 0x1, R13 ;  /* 0x00000001170d7824 */ /* 0x000fe200078e020d */
[----:B0-----:R-:W-:-:S04]  /*07d0*/  LEA R16, P1, R12, UR10, 0x2 ;  /* 0x0000000a0c107c11 */ /* 0x001fc8000f8210ff */
[----:B------:R-:W-:-:S06]  /*07e0*/  LEA.HI.X R17, R12, UR11, R13, 0x2, P1 ;  /* 0x0000000b0c117c11 */ /* 0x000fcc00088f140d */
[----:B------:R-:W2:Y:S01]  /*07f0*/  LDG.E R17, desc[UR4][R16.64] ;  /* 0x0000000410117981 */ /* 0x000ea2000c1e1900 */
[-C--:B-----5:R-:W-:Y:S02]  /*0800*/  IMAD R12, R11, R8.reuse, RZ ;  /* 0x000000080b0c7224 */ /* 0x0a0fe400078e02ff */
[----:B------:R-:W-:Y:S02]  /*0810*/  VIADD R20, R24, 0x80 ;  /* 0x0000008018147836 */ /* 0x000fe40000000000 */
[----:B------:R-:W-:Y:S02]  /*0820*/  IMAD.MOV.U32 R21, RZ, RZ, RZ ;  /* 0x000000ffff157224 */ /* 0x000fe400078e00ff */
[----:B------:R-:W-:-:S04]  /*0830*/  IMAD.WIDE.U32 R14, R10, R8, R24 ;  /* 0x000000080a0e7225 */ /* 0x000fc800078e0018 */
[----:B------:R-:W-:Y:S01]  /*0840*/  IMAD R25, R10, R9, R12 ;  /* 0x000000090a197224 */ /* 0x000fe200078e020c */
[----:B------:R-:W-:Y:S01]  /*0850*/  LEA R28, P1, R14, UR8, 0x2 ;  /* 0x000000080e1c7c11 */ /* 0x000fe2000f8210ff */
[----:B------:R-:W-:-:S04]  /*0860*/  IMAD.WIDE.U32 R12, R7, R8, R20 ;  /* 0x00000008070c7225 */ /* 0x000fc800078e0014 */
[----:B------:R-:W-:Y:S01]  /*0870*/  IMAD.IADD R15, R25, 0x1, R15 ;  /* 0x00000001190f7824 */ /* 0x000fe200078e020f */
[----:B------:R-:W-:Y:S01]  /*0880*/  LEA R26, P2, R12, UR10, 0x2 ;  /* 0x0000000a0c1a7c11 */ /* 0x000fe2000f8410ff */
[----:B------:R-:W-:-:S03]  /*0890*/  IMAD.IADD R13, R23, 0x1, R13 ;  /* 0x00000001170d7824 */ /* 0x000fc600078e020d */
[----:B------:R-:W-:Y:S02]  /*08a0*/  LEA.HI.X R29, R14, UR9, R15, 0x2, P1 ;  /* 0x000000090e1d7c11 */ /* 0x000fe400088f140f */
[----:B------:R-:W-:-:S03]  /*08b0*/  LEA.HI.X R27, R12, UR11, R13, 0x2, P2 ;  /* 0x0000000b0c1b7c11 */ /* 0x000fc600090f140d */
[----:B--2---:R0:W-:Y:S04]  /*08c0*/  REDG.E.ADD.F32.FTZ.RN.STRONG.GPU desc[UR4][R28.64], R17 ;  /* 0x000000111c0079a6 */ /* 0x0041e8000c12f304 */
[----:B------:R-:W2:Y:S01]  /*08d0*/  LDG.E R27, desc[UR4][R26.64] ;  /* 0x000000041a1b7981 */ /* 0x000ea2000c1e1900 */
[----:B------:R-:W-:Y:S02]  /*08e0*/  VIADD R14, R24, 0x100 ;  /* 0x00000100180e7836 */ /* 0x000fe40000000000 */
[----:B------:R-:W-:Y:S02]  /*08f0*/  IMAD.MOV.U32 R15, RZ, RZ, RZ ;  /* 0x000000ffff0f7224 */ /* 0x000fe400078e00ff */
[----:B------:R-:W-:-:S04]  /*0900*/  IMAD.WIDE.U32 R20, R10, R8, R20 ;  /* 0x000000080a147225 */ /* 0x000fc800078e0014 */
[----:B------:R-:W-:Y:S01]  /*0910*/  IMAD.WIDE.U32 R12, R7, R8, R14 ;  /* 0x00000008070c7225 */ /* 0x000fe200078e000e */
[----:B------:R-:W-:Y:S02]  /*0920*/  IADD3 R19, PT, PT, R25, R21, RZ ;  /* 0x0000001519137210 */ /* 0x000fe40007ffe0ff */
[----:B------:R-:W-:Y:S01]  /*0930*/  LEA R18, P1, R20, UR8, 0x2 ;  /* 0x0000000814127c11 */ /* 0x000fe2000f8210ff */
[----:B------:R-:W-:Y:S01]  /*0940*/  IMAD.IADD R13, R23, 0x1, R13 ;  /* 0x00000001170d7824 */ /* 0x000fe200078e020d */
[----:B------:R-:W-:Y:S02]  /*0950*/  LEA R16, P2, R12, UR10, 0x2 ;  /* 0x0000000a0c107c11 */ /* 0x000fe4000f8410ff */
[----:B------:R-:W-:Y:S02]  /*0960*/  LEA.HI.X R19, R20, UR9, R19, 0x2, P1 ;  /* 0x0000000914137c11 */ /* 0x000fe400088f1413 */
[----:B0-----:R-:W-:-:S03]  /*0970*/  LEA.HI.X R17, R12, UR11, R13, 0x2, P2 ;  /* 0x0000000b0c117c11 */ /* 0x001fc600090f140d */
[----:B--2---:R0:W-:Y:S04]  /*0980*/  REDG.E.ADD.F32.FTZ.RN.STRONG.GPU desc[UR4][R18.64], R27 ;  /* 0x0000001b120079a6 */ /* 0x0041e8000c12f304 */
[----:B------:R-:W2:Y:S01]  /*0990*/  LDG.E R17, desc[UR4][R16.64] ;  /* 0x0000000410117981 */ /* 0x000ea2000c1e1900 */
[----:B------:R-:W-:Y:S02]  /*09a0*/  VIADD R20, R24, 0x180 ;  /* 0x0000018018147836 */ /* 0x000fe40000000000 */
[----:B------:R-:W-:Y:S02]  /*09b0*/  IMAD.MOV.U32 R21, RZ, RZ, RZ ;  /* 0x000000ffff157224 */ /* 0x000fe400078e00ff */
[----:B------:R-:W-:-:S04]  /*09c0*/  IMAD.WIDE.U32 R14, R10, R8, R14 ;  /* 0x000000080a0e7225 */ /* 0x000fc800078e000e */
[----:B------:R-:W-:Y:S01]  /*09d0*/  IMAD.WIDE.U32 R12, R7, R8, R20 ;  /* 0x00000008070c7225 */ /* 0x000fe200078e0014 */
[----:B------:R-:W-:-:S03]  /*09e0*/  LEA R28, P1, R14, UR8, 0x2 ;  /* 0x000000080e1c7c11 */ /* 0x000fc6000f8210ff */
[----:B------:R-:W-:Y:S01]  /*09f0*/  IMAD.IADD R15, R25, 0x1, R15 ;  /* 0x00000001190f7824 */ /* 0x000fe200078e020f */
[----:B------:R-:W-:Y:S01]  /*0a00*/  LEA R26, P2, R12, UR10, 0x2 ;  /* 0x0000000a0c1a7c11 */ /* 0x000fe2000f8410ff */
[----:B------:R-:W-:-:S03]  /*0a10*/  IMAD.IADD R13, R23, 0x1, R13 ;  /* 0x00000001170d7824 */ /* 0x000fc600078e020d */
        /* <DEDUP_REMOVED lines=48> */
[----:B0-----:R-:W-:Y:S02]  /*0d20*/  LEA.HI.X R27, R14, UR11, R23, 0x2, P2 ;  /* 0x0000000b0e1b7c11 */ /* 0x001fe400090f1417 */
[----:B------:R-:W-:-:S05]  /*0d30*/  LEA.HI.X R29, R12, UR9, R13, 0x2, P1 ;  /* 0x000000090c1d7c11 */ /* 0x000fca00088f140d */
[----:B--2---:R0:W-:Y:S04]  /*0d40*/  REDG.E.ADD.F32.FTZ.RN.STRONG.GPU desc[UR4][R28.64], R17 ;  /* 0x000000111c0079a6 */ /* 0x0041e8000c12f304 */
[----:B------:R-:W2:Y:S01]  /*0d50*/  LDG.E R27, desc[UR4][R26.64] ;  /* 0x000000041a1b7981 */ /* 0x000ea2000c1e1900 */
[----:B------:R-:W-:-:S04]  /*0d60*/  IMAD.WIDE.U32 R20, R10, R8, R20 ;  /* 0x000000080a147225 */ /* 0x000fc800078e0014 */
[----:B------:R-:W-:Y:S01]  /*0d70*/  IMAD.IADD R25, R25, 0x1, R21 ;  /* 0x0000000119197824 */ /* 0x000fe200078e0215 */
[----:B------:R-:W-:-:S04]  /*0d80*/  LEA R12, P1, R20, UR8, 0x2 ;  /* 0x00000008140c7c11 */ /* 0x000fc8000f8210ff */
[----:B------:R-:W-:-:S05]  /*0d90*/  LEA.HI.X R13, R20, UR9, R25, 0x2, P1 ;  /* 0x00000009140d7c11 */ /* 0x000fca00088f1419 */
[----:B--2---:R0:W-:Y:S01]  /*0da0*/  REDG.E.ADD.F32.FTZ.RN.STRONG.GPU desc[UR4][R12.64], R27 ;  /* 0x0000001b0c0079a6 */ /* 0x0041e2000c12f304 */
[----:B------:R-:W-:Y:S01]  /*0db0*/  VIADD R24, R24, 0x400 ;  /* 0x0000040018187836 */ /* 0x000fe20000000000 */
[----:B------:R-:W-:-:S07]  /*0dc0*/  MOV R25, RZ ;  /* 0x000000ff00197202 */ /* 0x000fce0000000f00 */
.L_x_207:
[----:B------:R-:W-:Y:S05]  /*0dd0*/  BSYNC.RECONVERGENT B1 ;  /* 0x0000000000017941 */ /* 0x000fea0003800200 */
.L_x_206:
[----:B------:R-:W-:Y:S05]  /*0de0*/  @!P0 BRA `(.L_x_202) ;  /* 0x0000000400c08947 */ /* 0x000fea0003800000 */
[----:B0-----:R-:W-:Y:S01]  /*0df0*/  IADD3 R12, P1, PT, R22, -0x1, RZ ;  /* 0xffffffff160c7810 */ /* 0x001fe20007f3e0ff */
[----:B------:R-:W-:Y:S03]  /*0e00*/  BSSY.RECONVERGENT B1, `(.L_x_208) ;  /* 0x000003a000017945 */ /* 0x000fe60003800200 */
[----:B------:R-:W-:Y:S01]  /*0e10*/  ISETP.GE.U32.AND P0, PT, R12, 0x3, PT ;  /* 0x000000030c00780c */ /* 0x000fe20003f06070 */
[----:B------:R-:W-:-:S05]  /*0e20*/  IMAD.X R12, RZ, RZ, -0x1, P1 ;  /* 0xffffffffff0c7424 */ /* 0x000fca00008e06ff */
[----:B------:R-:W-:-:S13]  /*0e30*/  ISETP.GE.U32.AND.EX P0, PT, R12, RZ, PT, P0 ;  /* 0x000000ff0c00720c */ /* 0x000fda0003f06100 */
[----:B------:R-:W-:Y:S05]  /*0e40*/  @!P0 BRA `(.L_x_209) ;  /* 0x0000000000d48947 */ /* 0x000fea0003800000 */
[----:B------:R-:W0:Y:S01]  /*0e50*/  LDCU.128 UR8, c[0x0][0x380] ;  /* 0x00007000ff0877ac */ /* 0x000e220008000c00 */
[----:B------:R-:W-:-:S04]  /*0e60*/  IMAD R12, R5, R8, RZ ;  /* 0x00000008050c7224 */ /* 0x000fc800078e02ff */
[C---:B--2---:R-:W-:Y:S02]  /*0e70*/  IMAD R23, R7.reuse, R9, R12 ;  /* 0x0000000907177224 */ /* 0x044fe400078e020c */
[----:B------:R-:W-:-:S04]  /*0e80*/  IMAD.WIDE.U32 R12, R7, R8, R24 ;  /* 0x00000008070c7225 */ /* 0x000fc800078e0018 */
[----:B------:R-:W-:Y:S01]  /*0e90*/  IMAD.IADD R13, R23, 0x1, R13 ;  /* 0x00000001170d7824 */ /* 0x000fe200078e020d */
[----:B0-----:R-:W-:-:S04]  /*0ea0*/  LEA R18, P0, R12, UR10, 0x2 ;  /* 0x0000000a0c127c11 */ /* 0x001fc8000f8010ff */
[----:B------:R-:W-:-:S05]  /*0eb0*/  LEA.HI.X R19, R12, UR11, R13, 0x2, P0 ;  /* 0x0000000b0c137c11 */ /* 0x000fca00080f140d */
        /* <DEDUP_REMOVED lines=15> */
[----:B------:R-:W-:Y:S02]  /*0fb0*/  HFMA2 R13, -RZ, RZ, 0, 0 ;  /* 0x00000000ff0d7431 */ /* 0x000fe400000001ff */
[----:B------:R-:W-:Y:S02]  /*0fc0*/  VIADD R12, R24, 0x100 ;  /* 0x00000100180c7836 */ /* 0x000fe40000000000 */
[----:B------:R-:W-:-:S04]  /*0fd0*/  IMAD.WIDE.U32 R14, R10, R8, R14 ;  /* 0x000000080a0e7225 */ /* 0x000fc800078e000e */
[----:B------:R-:W-:Y:S01]  /*0fe0*/  IMAD.IADD R15, R25, 0x1, R15 ;  /* 0x00000001190f7824 */ /* 0x000fe200078e020f */
[----:B------:R-:W-:Y:S01]  /*0ff0*/  LEA R18, P0, R14, UR8, 0x2 ;  /* 0x000000080e127c11 */ /* 0x000fe2000f8010ff */
[----:B------:R-:W-:-:S03]  /*1000*/  IMAD.WIDE.U32 R16, R7, R8, R12 ;  /* 0x0000000807107225 */ /* 0x000fc600078e000c */
[----:B------:R-:W-:Y:S01]  /*1010*/  LEA.HI.X R19, R14, UR9, R15, 0x2, P0 ;  /* 0x000000090e137c11 */ /* 0x000fe200080f140f */
[----:B------:R-:W-:Y:S01]  /*1020*/  IMAD.IADD R17, R23, 0x1, R17 ;  /* 0x0000000117117824 */ /* 0x000fe200078e0211 */
[----:B------:R-:W-:-:S04]  /*1030*/  LEA R20, P1, R16, UR10, 0x2 ;  /* 0x0000000a10147c11 */ /* 0x000fc8000f8210ff */
[----:B0-----:R-:W-:Y:S01]  /*1040*/  LEA.HI.X R21, R16, UR11, R17, 0x2, P1 ;  /* 0x0000000b10157c11 */ /* 0x001fe200088f1411 */
[----:B--2---:R0:W-:Y:S05]  /*1050*/  REDG.E.ADD.F32.FTZ.RN.STRONG.GPU desc[UR4][R18.64], R27 ;  /* 0x0000001b120079a6 */ /* 0x0041ea000c12f304 */
        /* <DEDUP_REMOVED lines=18> */
[----:B------:R-:W-:Y:S01]  /*1180*/  IADD3 R24, PT, PT, R24, 0x200, RZ ;  /* 0x0000020018187810 */ /* 0x000fe20007ffe0ff */
[----:B------:R-:W-:-:S07]  /*1190*/  IMAD.MOV.U32 R25, RZ, RZ, RZ ;  /* 0x000000ffff197224 */ /* 0x000fce00078e00ff */
.L_x_209:
[----:B------:R-:W-:Y:S05]  /*11a0*/  BSYNC.RECONVERGENT B1 ;  /* 0x0000000000017941 */ /* 0x000fea0003800200 */
.L_x_208:
[----:B0-----:R-:W-:-:S05]  /*11b0*/  SHF.R.U64 R12, R2, 0x7, R3 ;  /* 0x00000007020c7819 */ /* 0x001fca0000001203 */
[----:B------:R-:W-:-:S05]  /*11c0*/  VIADD R12, R12, 0x1 ;  /* 0x000000010c0c7836 */ /* 0x000fca0000000000 */
[----:B--2---:R-:W-:-:S04]  /*11d0*/  LOP3.LUT R23, R12, 0x3, RZ, 0xc0, !PT ;  /* 0x000000030c177812 */ /* 0x004fc800078ec0ff */
[----:B------:R-:W-:-:S04]  /*11e0*/  ISETP.NE.U32.AND P0, PT, R23, RZ, PT ;  /* 0x000000ff1700720c */ /* 0x000fc80003f05070 */
[----:B------:R-:W-:-:S13]  /*11f0*/  ISETP.NE.AND.EX P0, PT, RZ, RZ, PT, P0 ;  /* 0x000000ffff00720c */ /* 0x000fda0003f05300 */
[----:B------:R-:W-:Y:S05]  /*1200*/  @!P0 BRA `(.L_x_202) ;  /* 0x0000000000b88947 */ /* 0x000fea0003800000 */
[----:B------:R-:W0:Y:S01]  /*1210*/  LDC.64 R12, c[0x0][0x388] ;  /* 0x0000e200ff0c7b82 */ /* 0x000e220000000a00 */
[----:B------:R-:W-:-:S04]  /*1220*/  IMAD R14, R5, R8, RZ ;  /* 0x00000008050e7224 */ /* 0x000fc800078e02ff */
[C---:B------:R-:W-:Y:S02]  /*1230*/  IMAD R5, R7.reuse, R9, R14 ;  /* 0x0000000907057224 */ /* 0x040fe400078e020e */
[----:B------:R-:W-:-:S04]  /*1240*/  IMAD.WIDE.U32 R14, R7, R8, R24 ;  /* 0x00000008070e7225 */ /* 0x000fc800078e0018 */
[----:B------:R-:W-:Y:S01]  /*1250*/  IMAD.IADD R15, R5, 0x1, R15 ;  /* 0x00000001050f7824 */ /* 0x000fe200078e020f */
[----:B0-----:R-:W-:-:S04]  /*1260*/  LEA R20, P0, R14, R12, 0x2 ;  /* 0x0000000c0e147211 */ /* 0x001fc800078010ff */
[----:B------:R-:W-:Y:S02]  /*1270*/  LEA.HI.X R21, R14, R13, R15, 0x2, P0 ;  /* 0x0000000d0e157211 */ /* 0x000fe400000f140f */
[----:B------:R-:W0:Y:S04]  /*1280*/  LDC.64 R14, c[0x0][0x380] ;  /* 0x0000e000ff0e7b82 */ /* 0x000e280000000a00 */
[----:B------:R-:W2:Y:S01]  /*1290*/  LDG.E R21, desc[UR4][R20.64] ;  /* 0x0000000414157981 */ /* 0x000ea2000c1e1900 */
[-C--:B-----5:R-:W-:Y:S02]  /*12a0*/  IMAD R16, R11, R8.reuse, RZ ;  /* 0x000000080b107224 */ /* 0x0a0fe400078e02ff */
[----:B------:R-:W-:-:S04]  /*12b0*/  IMAD.WIDE.U32 R18, R10, R8, R24 ;  /* 0x000000080a127225 */ /* 0x000fc800078e0018 */
[----:B------:R-:W-:-:S04]  /*12c0*/  IMAD R9, R10, R9, R16 ;  /* 0x000000090a097224 */ /* 0x000fc800078e0210 */
[----:B------:R-:W-:Y:S01]  /*12d0*/  IMAD.IADD R17, R9, 0x1, R19 ;  /* 0x0000000109117824 */ /* 0x000fe200078e0213 */
[----:B0-----:R-:W-:-:S04]  /*12e0*/  LEA R16, P0, R18, R14, 0x2 ;  /* 0x0000000e12107211 */ /* 0x001fc800078010ff */
[----:B------:R-:W-:Y:S02]  /*12f0*/  LEA.HI.X R17, R18, R15, R17, 0x2, P0 ;  /* 0x0000000f12117211 */ /* 0x000fe400000f1411 */
[----:B------:R-:W-:-:S04]  /*1300*/  ISETP.NE.U32.AND P0, PT, R23, 0x1, PT ;  /* 0x000000011700780c */ /* 0x000fc80003f05070 */
[----:B------:R-:W-:Y:S01]  /*1310*/  ISETP.NE.AND.EX P0, PT, RZ, RZ, PT, P0 ;  /* 0x000000ffff00720c */ /* 0x000fe20003f05300 */
[----:B--2---:R1:W-:-:S12]  /*1320*/  REDG.E.ADD.F32.FTZ.RN.STRONG.GPU desc[UR4][R16.64], R21 ;  /* 0x00000015100079a6 */ /* 0x0043d8000c12f304 */
[----:B------:R-:W-:Y:S05]  /*1330*/  @!P0 BRA `(.L_x_202) ;  /* 0x00000000006c8947 */ /* 0x000fea0003800000 */
[----:B------:R-:W-:Y:S02]  /*1340*/  VIADD R20, R24, 0x80 ;  /* 0x0000008018147836 */ /* 0x000fe40000000000 */
[----:B-1----:R-:W-:Y:S02]  /*1350*/  IMAD.MOV.U32 R21, RZ, RZ, RZ ;  /* 0x000000ffff157224 */ /* 0x002fe400078e00ff */
[----:B------:R-:W-:-:S04]  /*1360*/  IMAD.WIDE.U32 R16, R7, R8, R20 ;  /* 0x0000000807107225 */ /* 0x000fc800078e0014 */
[----:B------:R-:W-:Y:S01]  /*1370*/  IMAD.IADD R17, R5, 0x1, R17 ;  /* 0x0000000105117824 */ /* 0x000fe200078e0211 */
[----:B------:R-:W-:-:S04]  /*1380*/  LEA R18, P0, R16, R12, 0x2 ;  /* 0x0000000c10127211 */ /* 0x000fc800078010ff */
[----:B------:R-:W-:-:S06]  /*1390*/  LEA.HI.X R19, R16, R13, R17, 0x2, P0 ;  /* 0x0000000d10137211 */ /* 0x000fcc00000f1411 */
[----:B------:R-:W2:Y:S01]  /*13a0*/  LDG.E R19, desc[UR4][R18.64] ;  /* 0x0000000412137981 */ /* 0x000ea2000c1e1900 */
[----:B------:R-:W-:-:S05]  /*13b0*/  IMAD.WIDE.U32 R20, R10, R8, R20 ;  /* 0x000000080a147225 */ /* 0x000fca00078e0014 */
[----:B------:R-:W-:Y:S02]  /*13c0*/  IADD3 R17, PT, PT, R9, R21, RZ ;  /* 0x0000001509117210 */ /* 0x000fe40007ffe0ff */
[----:B------:R-:W-:-:S04]  /*13d0*/  LEA R16, P0, R20, R14, 0x2 ;  /* 0x0000000e14107211 */ /* 0x000fc800078010ff */
[----:B------:R-:W-:Y:S02]  /*13e0*/  LEA.HI.X R17, R20, R15, R17, 0x2, P0 ;  /* 0x0000000f14117211 */ /* 0x000fe400000f1411 */
[----:B------:R-:W-:-:S04]  /*13f0*/  ISETP.NE.U32.AND P0, PT, R23, 0x2, PT ;  /* 0x000000021700780c */ /* 0x000fc80003f05070 */
[----:B------:R-:W-:Y:S01]  /*1400*/  ISETP.NE.AND.EX P0, PT, RZ, RZ, PT, P0 ;  /* 0x000000ffff00720c */ /* 0x000fe20003f05300 */
[----:B--2---:R3:W-:-:S12]  /*1410*/  REDG.E.ADD.F32.FTZ.RN.STRONG.GPU desc[UR4][R16.64], R19 ;  /* 0x00000013100079a6 */ /* 0x0047d8000c12f304 */
[----:B------:R-:W-:Y:S05]  /*1420*/  @!P0 BRA `(.L_x_202) ;  /* 0x0000000000308947 */ /* 0x000fea0003800000 */
[----:B---3--:R-:W-:Y:S02]  /*1430*/  VIADD R16, R24, 0x100 ;  /* 0x0000010018107836 */ /* 0x008fe40000000000 */
[----:B------:R-:W-:Y:S02]  /*1440*/  IMAD.MOV.U32 R17, RZ, RZ, RZ ;  /* 0x000000ffff117224 */ /* 0x000fe400078e00ff */
[----:B------:R-:W-:-:S04]  /*1450*/  IMAD.WIDE.U32 R18, R7, R8, R16 ;  /* 0x0000000807127225 */ /* 0x000fc800078e0010 */
[----:B------:R-:W-:Y:S01]  /*1460*/  IMAD.IADD R5, R5, 0x1, R19 ;  /* 0x0000000105057824 */ /* 0x000fe200078e0213 */
[----:B------:R-:W-:-:S04]  /*1470*/  LEA R12, P0, R18, R12, 0x2 ;  /* 0x0000000c120c7211 */ /* 0x000fc800078010ff */
[----:B------:R-:W-:-:S06]  /*1480*/  LEA.HI.X R13, R18, R13, R5, 0x2, P0 ;  /* 0x0000000d120d7211 */ /* 0x000fcc00000f1405 */
[----:B------:R-:W2:Y:S01]  /*1490*/  LDG.E R13, desc[UR4][R12.64] ;  /* 0x000000040c0d7981 */ /* 0x000ea2000c1e1900 */
[----:B------:R-:W-:-:S04]  /*14a0*/  IMAD.WIDE.U32 R10, R10, R8, R16 ;  /* 0x000000080a0a7225 */ /* 0x000fc800078e0010 */
[----:B------:R-:W-:Y:S01]  /*14b0*/  IMAD.IADD R9, R9, 0x1, R11 ;  /* 0x0000000109097824 */ /* 0x000fe200078e020b */
[----:B------:R-:W-:-:S04]  /*14c0*/  LEA R14, P0, R10, R14, 0x2 ;  /* 0x0000000e0a0e7211 */ /* 0x000fc800078010ff */
[----:B------:R-:W-:-:S05]  /*14d0*/  LEA.HI.X R15, R10, R15, R9, 0x2, P0 ;  /* 0x0000000f0a0f7211 */ /* 0x000fca00000f1409 */
[----:B--2---:R4:W-:Y:S04]  /*14e0*/  REDG.E.ADD.F32.FTZ.RN.STRONG.GPU desc[UR4][R14.64], R13 ;  /* 0x0000000d0e0079a6 */ /* 0x0049e8000c12f304 */
.L_x_202:
[----:B------:R-:W-:Y:S05]  /*14f0*/  BSYNC.RECONVERGENT B0 ;  /* 0x0000000000007941 */ /* 0x000fea0003800200 */
.L_x_201:
[----:B------:R-:W0:Y:S01]  /*1500*/  LDCU.64 UR6, c[0x0][0x3a0] ;  /* 0x00007400ff0677ac */ /* 0x000e220008000a00 */
[----:B------:R-:W-:-:S04]  /*1510*/  VIADD R7, R4, 0x40 ;  /* 0x0000004004077836 */ /* 0x000fc80000000000 */
[--C-:B------:R-:W-:Y:S01]  /*1520*/  IMAD.MOV.U32 R4, RZ, RZ, R7.reuse ;  /* 0x000000ffff047224 */ /* 0x100fe200078e0007 */
[----:B------:R-:W-:Y:S02]  /*1530*/  SHF.R.S32.HI R5, RZ, 0x1f, R7 ;  /* 0x0000001fff057819 */ /* 0x000fe40000011407 */
[----:B0-----:R-:W-:-:S04]  /*1540*/  ISETP.GE.U32.AND P0, PT, R7, UR6, PT ;  /* 0x0000000607007c0c */ /* 0x001fc8000bf06070 */
[----:B------:R-:W-:-:S13]  /*1550*/  ISETP.GE.AND.EX P0, PT, R5, UR7, PT, P0 ;  /* 0x0000000705007c0c */ /* 0x000fda000bf06300 */
[----:B------:R-:W-:Y:S05]  /*1560*/  @!P0 BRA `(.L_x_210) ;  /* 0xffffffe800f48947 */ /* 0x000fea000383ffff */
[----:B------:R-:W-:Y:S05]  /*1570*/  EXIT ;  /* 0x000000000000794d */ /* 0x000fea0003800000 */
.L_x_211:
        /* <DEDUP_REMOVED lines=16> */
.L_x_221:


//--------------------- .nv.shared._Z18LookupTableV2Grad2I6__halfEvPT_PKS1_PKlllll --------------------------
	.section	.nv.shared._Z18LookupTableV2Grad2I6__halfEvPT_PKS1_PKlllll,"aw",@nobits
	.sectionflags	@""
	.align	16
	.zero		1024


//--------------------- .nv.shared.reserved.0     --------------------------
	.section	.nv.shared.reserved.0,"aw",@nobits
	.weak		__nv_reservedSMEM_offset_0_alias
	.size		__nv_reservedSMEM_offset_0_alias, 0, 64
	.other		__nv_reservedSMEM_offset_0_alias,@"STO_CUDA_RESERVED_SHARED STV_DEFAULT"
__nv_reservedSMEM_offset_0_alias:
	.zero		0
	.zero		64


//--------------------- .nv.shared._Z21LookupTableV2Grad_N16I6__halfEvPT_PKS1_PKllll --------------------------
	.section	.nv.shared._Z21LookupTableV2Grad_N16I6__halfEvPT_PKS1_PKllll,"aw",@nobits
	.sectionflags	@""
	.align	16
	.zero		1024


//--------------------- .nv.shared._Z17LookupTableV2GradI6__halfLi128ELi8ELi8EEvPT_PKS1_PKllll --------------------------
	.section	.nv.shared._Z17LookupTableV2GradI6__halfLi128ELi8ELi8EEvPT_PKS1_PKllll,"aw",@nobits
	.sectionflags	@""
	.align	16
	.zero		1024


//--------------------- .nv.shared._Z18LookupTableV2Grad2IfEvPT_PKS0_PKlllll --------------------------
	.section	.nv.shared._Z18LookupTableV2Grad2IfEvPT_PKS0_PKlllll,"aw",@nobits
	.sectionflags	@""
	.align	16
	.zero		1024


//--------------------- .nv.shared._Z21LookupTableV2Grad_N16IfEvPT_PKS0_PKllll --------------------------
	.section	.nv.shared._Z21LookupTableV2Grad_N16IfEvPT_PKS0_PKllll,"aw",@nobits
	.sectionflags	@""
	.align	16
	.zero		1024


//--------------------- .nv.shared._Z17LookupTableV2GradIfLi128ELi8ELi8EEvPT_PKS0_PKllll --------------------------
	.section	.nv.shared._Z17LookupTableV2GradIfLi128ELi8ELi8EEvPT_PKS0_PKllll,"aw",@nobits
	.sectionflags	@""
	.align	16
	.zero		1024


//--------------------- .nv.constant0._Z18LookupTableV2Grad2I6__halfEvPT_PKS1_PKlllll --------------------------
	.section	.nv.constant0._Z18LookupTableV2Grad2I6__halfEvPT_PKS1_PKlllll,"a",@progbits
	.sectionflags	@""
	.align	4
.nv.constant0._Z18LookupTableV2Grad2I6__halfEvPT_PKS1_PKlllll:
	.zero		952


//--------------------- .nv.constant0._Z21LookupTableV2Grad_N16I6__halfEvPT_PKS1_PKllll --------------------------
	.section	.nv.constant0._Z21LookupTableV2Grad_N16I6__halfEvPT_PKS1_PKllll,"a",@progbits
	.sectionflags	@""
	.align	4
.nv.constant0._Z21LookupTableV2Grad_N16I6__halfEvPT_PKS1_PKllll:
	.zero		944


//--------------------- .nv.constant0._Z17LookupTableV2GradI6__halfLi128ELi8ELi8EEvPT_PKS1_PKllll --------------------------
	.section	.nv.constant0._Z17LookupTableV2GradI6__halfLi128ELi8ELi8EEvPT_PKS1_PKllll,"a",@progbits
	.sectionflags	@""
	.align	4
.nv.constant0._Z17LookupTableV2GradI6__halfLi128ELi8ELi8EEvPT_PKS1_PKllll:
	.zero		944


//--------------------- .nv.constant0._Z18LookupTableV2Grad2IfEvPT_PKS0_PKlllll --------------------------
	.section	.nv.constant0._Z18LookupTableV2Grad2IfEvPT_PKS0_PKlllll,"a",@progbits
	.sectionflags	@""
	.align	4
.nv.constant0._Z18LookupTableV2Grad2IfEvPT_PKS0_PKlllll:
	.zero		952


//--------------------- .nv.constant0._Z21LookupTableV2Grad_N16IfEvPT_PKS0_PKllll --------------------------
	.section	.nv.constant0._Z21LookupTableV2Grad_N16IfEvPT_PKS0_PKllll,"a",@progbits
	.sectionflags	@""
	.align	4
.nv.constant0._Z21LookupTableV2Grad_N16IfEvPT_PKS0_PKllll:
	.zero		944


//--------------------- .nv.constant0._Z17LookupTableV2GradIfLi128ELi8ELi8EEvPT_PKS0_PKllll --------------------------
	.section	.nv.constant0._Z17LookupTableV2GradIfLi128ELi8ELi8EEvPT_PKS0_PKllll,"a",@progbits
	.sectionflags	@""
	.align	4
.nv.constant0._Z17LookupTableV2GradIfLi128ELi8ELi8EEvPT_PKS0_PKllll:
	.zero		944


//--------------------- SYMBOLS --------------------------

	.type		.nv.reservedSmem.offset0,@object
	.size		.nv.reservedSmem.offset0,0x4
	.type		.nv.reservedSmem.cap,@object
	.size		.nv.reservedSmem.cap,0x4
